	.target	sm_100a

	.elftype	@"ET_EXEC"


//--------------------- .note.nv.tkinfo           --------------------------
	.section	.note.nv.tkinfo,"",@"SHT_NOTE"
	.sectionflags	@"SHF_NOTE_NV_TKINFO"
	.tkinfo
        /*0018*/ 	.word	0x00000002
        /*0030*/ 	.string	""
        /*0030*/ 	.string	"ptxas"
        /*0030*/ 	.string	"Cuda compilation tools, release 13.0, V13.0.88"
        /*0030*/ 	.string	"Build cuda_13.0.r13.0/compiler.36424714_0"
        /*0030*/ 	.string	"-arch sm_100a -m 64 "



//--------------------- .note.nv.cuinfo           --------------------------
	.section	.note.nv.cuinfo,"",@"SHT_NOTE"
	.sectionflags	@"SHF_NOTE_NV_CUINFO"
        /*0018*/ 	.short	0x0002
        /*001a*/ 	.short	0x0064
        /*001c*/ 	.short	0x0082
	.zero		2


//--------------------- .nv.info                  --------------------------
	.section	.nv.info,"",@"SHT_CUDA_INFO"
	.align	4


	//----- nvinfo : EIATTR_REGCOUNT
	.align		4
        /*0000*/ 	.byte	0x04, 0x2f
        /*0002*/ 	.short	(.L_19 - .L_18)
	.align		4
.L_18:
        /*0004*/ 	.word	index@(_ZN7cutlass13device_kernelINS_4gemm6kernel13GemmUniversalINS1_17GroupProblemShapeIN4cute5tupleIJiiiEEEEENS1_10collective13CollectiveMmaINS1_40MainloopSm100ArrayTmaUmmaWarpSpecializedILi7ELi8ELi4ENS6_IJNS5_1CILi2EEENSC_ILi1EEESE_EEEEENS6_IJNSC_ILi256EEENSC_ILi128EEENSC_ILi64EEEEEENS_6half_tEPNS6_IJlSE_NSC_ILi0EEEEEESL_SO_NS5_8TiledMMAINS5_8MMA_AtomIJNS5_26SM100_MMA_F16BF16_2x1SM_SSISL_SL_fLi256ELi128ELNS5_4UMMA5MajorE0ELST_0ELNSS_7ScaleInE0ELSU_0EEEEEENS5_6LayoutINS6_IJSE_SE_SE_EEENS6_IJSM_SM_SM_EEEEENS6_IJNS5_10UnderscoreES11_S11_EEEEENS5_18SM100_TMA_2SM_LOADENS5_14ComposedLayoutINS5_7SwizzleILi3ELi4ELi3EEENS5_18smem_ptr_flag_bitsILi16EEENSX_INS6_IJNSC_ILi8EEESJ_EEENS6_IJSJ_SE_EEEEEEEvNS5_8identityES14_S1E_vS1F_EENS_8epilogue10collective18CollectiveEpilogueINS1H_31Sm100PtrArrayTmaWarpSpecializedILi4ELi2ELi32ELb1ELb0EEEJNS6_IJSI_SI_SJ_EEENS6_IJNSX_ISI_SE_EENSX_INSC_ILi32EEESE_EEEEESL_PNS6_IJSE_lSM_EEESL_S1S_NS1H_6fusion15FusionCallbacksIS1L_NS1T_17LinearCombinationISL_fSL_fLNS_15FloatRoundStyleE2EEES1M_S1Q_JEEENS5_5SM1004TMEM4LOAD26SM100_TMEM_LOAD_16dp256b4xENS5_13SM90_TMA_LOADENS15_IS17_S19_NSX_INS6_IJSJ_S1A_EEENS6_IJSE_SJ_EEEEEEENS5_17SM75_U16x8_LDSM_TENS5_14SM90_TMA_STOREES27_NS5_17SM90_U16x8_STSM_TENS5_39AutoVectorizingCopyWithAssumedAlignmentILi128EEEEEEvvEEEEvNT_6ParamsE)
        /*0008*/ 	.word	0x000000a8


	//----- nvinfo : EIATTR_FRAME_SIZE
	.align		4
.L_19:
        /*000c*/ 	.byte	0x04, 0x11
        /*000e*/ 	.short	(.L_21 - .L_20)
	.align		4
.L_20:
        /*0010*/ 	.word	index@($__internal_3_$__cuda_sm20_div_u64)
        /*0014*/ 	.word	0x00000000


	//----- nvinfo : EIATTR_FRAME_SIZE
	.align		4
.L_21:
        /*0018*/ 	.byte	0x04, 0x11
        /*001a*/ 	.short	(.L_23 - .L_22)
	.align		4
.L_22:
        /*001c*/ 	.word	index@($__internal_2_$__cuda_sm10x_tcgen05_guardrail_trap_unallocated_columns_being_dealloced)
        /*0020*/ 	.word	0x00000000


	//----- nvinfo : EIATTR_FRAME_SIZE
	.align		4
.L_23:
        /*0024*/ 	.byte	0x04, 0x11
        /*0026*/ 	.short	(.L_25 - .L_24)
	.align		4
.L_24:
        /*0028*/ 	.word	index@($__internal_1_$__cuda_sm10x_tcgen05_guardrail_trap_phase_invalid_during_alloc)
        /*002c*/ 	.word	0x00000000


	//----- nvinfo : EIATTR_FRAME_SIZE
	.align		4
.L_25:
        /*0030*/ 	.byte	0x04, 0x11
        /*0032*/ 	.short	(.L_27 - .L_26)
	.align		4
.L_26:
        /*0034*/ 	.word	index@($__internal_0_$__cuda_sm10x_tcgen05_guardrail_trap_col_being_dealloced_not_returned_by_alloc)
        /*0038*/ 	.word	0x00000000


	//----- nvinfo : EIATTR_FRAME_SIZE
	.align		4
.L_27:
        /*003c*/ 	.byte	0x04, 0x11
        /*003e*/ 	.short	(.L_29 - .L_28)
	.align		4
.L_28:
        /*0040*/ 	.word	index@(_ZN7cutlass13device_kernelINS_4gemm6kernel13GemmUniversalINS1_17GroupProblemShapeIN4cute5tupleIJiiiEEEEENS1_10collective13CollectiveMmaINS1_40MainloopSm100ArrayTmaUmmaWarpSpecializedILi7ELi8ELi4ENS6_IJNS5_1CILi2EEENSC_ILi1EEESE_EEEEENS6_IJNSC_ILi256EEENSC_ILi128EEENSC_ILi64EEEEEENS_6half_tEPNS6_IJlSE_NSC_ILi0EEEEEESL_SO_NS5_8TiledMMAINS5_8MMA_AtomIJNS5_26SM100_MMA_F16BF16_2x1SM_SSISL_SL_fLi256ELi128ELNS5_4UMMA5MajorE0ELST_0ELNSS_7ScaleInE0ELSU_0EEEEEENS5_6LayoutINS6_IJSE_SE_SE_EEENS6_IJSM_SM_SM_EEEEENS6_IJNS5_10UnderscoreES11_S11_EEEEENS5_18SM100_TMA_2SM_LOADENS5_14ComposedLayoutINS5_7SwizzleILi3ELi4ELi3EEENS5_18smem_ptr_flag_bitsILi16EEENSX_INS6_IJNSC_ILi8EEESJ_EEENS6_IJSJ_SE_EEEEEEEvNS5_8identityES14_S1E_vS1F_EENS_8epilogue10collective18CollectiveEpilogueINS1H_31Sm100PtrArrayTmaWarpSpecializedILi4ELi2ELi32ELb1ELb0EEEJNS6_IJSI_SI_SJ_EEENS6_IJNSX_ISI_SE_EENSX_INSC_ILi32EEESE_EEEEESL_PNS6_IJSE_lSM_EEESL_S1S_NS1H_6fusion15FusionCallbacksIS1L_NS1T_17LinearCombinationISL_fSL_fLNS_15FloatRoundStyleE2EEES1M_S1Q_JEEENS5_5SM1004TMEM4LOAD26SM100_TMEM_LOAD_16dp256b4xENS5_13SM90_TMA_LOADENS15_IS17_S19_NSX_INS6_IJSJ_S1A_EEENS6_IJSE_SJ_EEEEEEENS5_17SM75_U16x8_LDSM_TENS5_14SM90_TMA_STOREES27_NS5_17SM90_U16x8_STSM_TENS5_39AutoVectorizingCopyWithAssumedAlignmentILi128EEEEEEvvEEEEvNT_6ParamsE)
        /*0044*/ 	.word	0x00000000


	//----- nvinfo : EIATTR_MIN_STACK_SIZE
	.align		4
.L_29:
        /*0048*/ 	.byte	0x04, 0x12
        /*004a*/ 	.short	(.L_31 - .L_30)
	.align		4
.L_30:
        /*004c*/ 	.word	index@(_ZN7cutlass13device_kernelINS_4gemm6kernel13GemmUniversalINS1_17GroupProblemShapeIN4cute5tupleIJiiiEEEEENS1_10collective13CollectiveMmaINS1_40MainloopSm100ArrayTmaUmmaWarpSpecializedILi7ELi8ELi4ENS6_IJNS5_1CILi2EEENSC_ILi1EEESE_EEEEENS6_IJNSC_ILi256EEENSC_ILi128EEENSC_ILi64EEEEEENS_6half_tEPNS6_IJlSE_NSC_ILi0EEEEEESL_SO_NS5_8TiledMMAINS5_8MMA_AtomIJNS5_26SM100_MMA_F16BF16_2x1SM_SSISL_SL_fLi256ELi128ELNS5_4UMMA5MajorE0ELST_0ELNSS_7ScaleInE0ELSU_0EEEEEENS5_6LayoutINS6_IJSE_SE_SE_EEENS6_IJSM_SM_SM_EEEEENS6_IJNS5_10UnderscoreES11_S11_EEEEENS5_18SM100_TMA_2SM_LOADENS5_14ComposedLayoutINS5_7SwizzleILi3ELi4ELi3EEENS5_18smem_ptr_flag_bitsILi16EEENSX_INS6_IJNSC_ILi8EEESJ_EEENS6_IJSJ_SE_EEEEEEEvNS5_8identityES14_S1E_vS1F_EENS_8epilogue10collective18CollectiveEpilogueINS1H_31Sm100PtrArrayTmaWarpSpecializedILi4ELi2ELi32ELb1ELb0EEEJNS6_IJSI_SI_SJ_EEENS6_IJNSX_ISI_SE_EENSX_INSC_ILi32EEESE_EEEEESL_PNS6_IJSE_lSM_EEESL_S1S_NS1H_6fusion15FusionCallbacksIS1L_NS1T_17LinearCombinationISL_fSL_fLNS_15FloatRoundStyleE2EEES1M_S1Q_JEEENS5_5SM1004TMEM4LOAD26SM100_TMEM_LOAD_16dp256b4xENS5_13SM90_TMA_LOADENS15_IS17_S19_NSX_INS6_IJSJ_S1A_EEENS6_IJSE_SJ_EEEEEEENS5_17SM75_U16x8_LDSM_TENS5_14SM90_TMA_STOREES27_NS5_17SM90_U16x8_STSM_TENS5_39AutoVectorizingCopyWithAssumedAlignmentILi128EEEEEEvvEEEEvNT_6ParamsE)
        /*0050*/ 	.word	0x00000000
.L_31:


//--------------------- .nv.compat                --------------------------
	.section	.nv.compat,"",@"SHT_CUDA_COMPAT_INFO"
	.align	4
        /*0000*/ 	.byte	0x02, 0x09, 0x01, 0x00, 0x02, 0x02, 0x02, 0x00, 0x02, 0x05, 0x05, 0x00, 0x03, 0x07, 0x01, 0x01
        /*0010*/ 	.byte	0x02, 0x03, 0x03, 0x00, 0x02, 0x06, 0x01, 0x00, 0x04, 0x0b, 0x08, 0x00, 0x09, 0x00, 0x00, 0x00
        /*0020*/ 	.byte	0x00, 0x00, 0x00, 0x00


//--------------------- .nv.info._ZN7cutlass13device_kernelINS_4gemm6kernel13GemmUniversalINS1_17GroupProblemShapeIN4cute5tupleIJiiiEEEEENS1_10collective13CollectiveMmaINS1_40MainloopSm100ArrayTmaUmmaWarpSpecializedILi7ELi8ELi4ENS6_IJNS5_1CILi2EEENSC_ILi1EEESE_EEEEENS6_IJNSC_ILi256EEENSC_ILi128EEENSC_ILi64EEEEEENS_6half_tEPNS6_IJlSE_NSC_ILi0EEEEEESL_SO_NS5_8TiledMMAINS5_8MMA_AtomIJNS5_26SM100_MMA_F16BF16_2x1SM_SSISL_SL_fLi256ELi128ELNS5_4UMMA5MajorE0ELST_0ELNSS_7ScaleInE0ELSU_0EEEEEENS5_6LayoutINS6_IJSE_SE_SE_EEENS6_IJSM_SM_SM_EEEEENS6_IJNS5_10UnderscoreES11_S11_EEEEENS5_18SM100_TMA_2SM_LOADENS5_14ComposedLayoutINS5_7SwizzleILi3ELi4ELi3EEENS5_18smem_ptr_flag_bitsILi16EEENSX_INS6_IJNSC_ILi8EEESJ_EEENS6_IJSJ_SE_EEEEEEEvNS5_8identityES14_S1E_vS1F_EENS_8epilogue10collective18CollectiveEpilogueINS1H_31Sm100PtrArrayTmaWarpSpecializedILi4ELi2ELi32ELb1ELb0EEEJNS6_IJSI_SI_SJ_EEENS6_IJNSX_ISI_SE_EENSX_INSC_ILi32EEESE_EEEEESL_PNS6_IJSE_lSM_EEESL_S1S_NS1H_6fusion15FusionCallbacksIS1L_NS1T_17LinearCombinationISL_fSL_fLNS_15FloatRoundStyleE2EEES1M_S1Q_JEEENS5_5SM1004TMEM4LOAD26SM100_TMEM_LOAD_16dp256b4xENS5_13SM90_TMA_LOADENS15_IS17_S19_NSX_INS6_IJSJ_S1A_EEENS6_IJSE_SJ_EEEEEEENS5_17SM75_U16x8_LDSM_TENS5_14SM90_TMA_STOREES27_NS5_17SM90_U16x8_STSM_TENS5_39AutoVectorizingCopyWithAssumedAlignmentILi128EEEEEEvvEEEEvNT_6ParamsE --------------------------
	.section	.nv.info._ZN7cutlass13device_kernelINS_4gemm6kernel13GemmUniversalINS1_17GroupProblemShapeIN4cute5tupleIJiiiEEEEENS1_10collective13CollectiveMmaINS1_40MainloopSm100ArrayTmaUmmaWarpSpecializedILi7ELi8ELi4ENS6_IJNS5_1CILi2EEENSC_ILi1EEESE_EEEEENS6_IJNSC_ILi256EEENSC_ILi128EEENSC_ILi64EEEEEENS_6half_tEPNS6_IJlSE_NSC_ILi0EEEEEESL_SO_NS5_8TiledMMAINS5_8MMA_AtomIJNS5_26SM100_MMA_F16BF16_2x1SM_SSISL_SL_fLi256ELi128ELNS5_4UMMA5MajorE0ELST_0ELNSS_7ScaleInE0ELSU_0EEEEEENS5_6LayoutINS6_IJSE_SE_SE_EEENS6_IJSM_SM_SM_EEEEENS6_IJNS5_10UnderscoreES11_S11_EEEEENS5_18SM100_TMA_2SM_LOADENS5_14ComposedLayoutINS5_7SwizzleILi3ELi4ELi3EEENS5_18smem_ptr_flag_bitsILi16EEENSX_INS6_IJNSC_ILi8EEESJ_EEENS6_IJSJ_SE_EEEEEEEvNS5_8identityES14_S1E_vS1F_EENS_8epilogue10collective18CollectiveEpilogueINS1H_31Sm100PtrArrayTmaWarpSpecializedILi4ELi2ELi32ELb1ELb0EEEJNS6_IJSI_SI_SJ_EEENS6_IJNSX_ISI_SE_EENSX_INSC_ILi32EEESE_EEEEESL_PNS6_IJSE_lSM_EEESL_S1S_NS1H_6fusion15FusionCallbacksIS1L_NS1T_17LinearCombinationISL_fSL_fLNS_15FloatRoundStyleE2EEES1M_S1Q_JEEENS5_5SM1004TMEM4LOAD26SM100_TMEM_LOAD_16dp256b4xENS5_13SM90_TMA_LOADENS15_IS17_S19_NSX_INS6_IJSJ_S1A_EEENS6_IJSE_SJ_EEEEEEENS5_17SM75_U16x8_LDSM_TENS5_14SM90_TMA_STOREES27_NS5_17SM90_U16x8_STSM_TENS5_39AutoVectorizingCopyWithAssumedAlignmentILi128EEEEEEvvEEEEvNT_6ParamsE,"",@"SHT_CUDA_INFO"
	.sectionflags	@""
	.align	4


	//----- nvinfo : EIATTR_CUDA_API_VERSION
	.align		4
        /*0000*/ 	.byte	0x04, 0x37
        /*0002*/ 	.short	(.L_33 - .L_32)
.L_32:
        /*0004*/ 	.word	0x00000082


	//----- nvinfo : EIATTR_KPARAM_INFO
	.align		4
.L_33:
        /*0008*/ 	.byte	0x04, 0x17
        /*000a*/ 	.short	(.L_35 - .L_34)
.L_34:
        /*000c*/ 	.word	0x00000000
        /*0010*/ 	.short	0x0000
        /*0012*/ 	.short	0x0000
        /*0014*/ 	.byte	0x00, 0xf0, 0x01, 0x24


	//----- nvinfo : EIATTR_AT_ENTRY_FRAGMENTS
	.align		4
.L_35:
        /*0018*/ 	.byte	0x04, 0x4f
        /*001a*/ 	.short	(.L_37 - .L_36)


	//   ....[0]....
.L_36:
        /*001c*/ 	.word	0x00000007


	//----- nvinfo : EIATTR_RESERVED_SMEM_USED
	.align		4
.L_37:
        /*0020*/ 	.byte	0x01, 0x41
	.zero		2


	//----- nvinfo : EIATTR_SPARSE_MMA_MASK
	.align		4
        /*0024*/ 	.byte	0x03, 0x50
        /*0026*/ 	.short	0x0000


	//----- nvinfo : EIATTR_TCGEN05_2CTA_USED
	.align		4
        /*0028*/ 	.byte	0x01, 0x52
	.zero		2


	//----- nvinfo : EIATTR_MAXREG_COUNT
	.align		4
        /*002c*/ 	.byte	0x03, 0x1b
        /*002e*/ 	.short	0x00a8


	//----- nvinfo : EIATTR_NUM_BARRIERS
	.align		4
        /*0030*/ 	.byte	0x02, 0x4c
        /*0032*/ 	.byte	0x07
	.zero		1


	//----- nvinfo : EIATTR_EXTERNS
	.align		4
        /*0034*/ 	.byte	0x04, 0x0f
        /*0036*/ 	.short	(.L_39 - .L_38)


	//   ....[0]....
	.align		4
.L_38:
        /*0038*/ 	.word	index@(__assertfail)


	//----- nvinfo : EIATTR_MERCURY_ISA_VERSION
	.align		4
.L_39:
        /*003c*/ 	.byte	0x03, 0x5f
        /*003e*/ 	.short	0x0101


	//----- nvinfo : EIATTR_INT_WARP_WIDE_INSTR_OFFSETS
	.align		4
        /*0040*/ 	.byte	0x04, 0x31
        /*0042*/ 	.short	(.L_41 - .L_40)


	//   ....[0]....
.L_40:
        /*0044*/ 	.word	0x00001120


	//   ....[1]....
        /*0048*/ 	.word	0x000011c0


	//   ....[2]....
        /*004c*/ 	.word	0x00011a40


	//   ....[3]....
        /*0050*/ 	.word	0x00011a60


	//   ....[4]....
        /*0054*/ 	.word	0x00011a90


	//----- nvinfo : EIATTR_COOP_GROUP_MASK_REGIDS
	.align		4
.L_41:
        /*0058*/ 	.byte	0x04, 0x29
        /*005a*/ 	.short	(.L_43 - .L_42)


	//   ....[0]....
.L_42:
        /*005c*/ 	.word	0xffffffff


	//   ....[1]....
        /*0060*/ 	.word	0xffffffff


	//   ....[2]....
        /*0064*/ 	.word	0xffffffff


	//   ....[3]....
        /*0068*/ 	.word	0xffffffff


	//   ....[4]....
        /*006c*/ 	.word	0xffffffff


	//   ....[5]....
        /*0070*/ 	.word	0xffffffff


	//   ....[6]....
        /*0074*/ 	.word	0xffffffff


	//   ....[7]....
        /*0078*/ 	.word	0xffffffff


	//   ....[8]....
        /*007c*/ 	.word	0xffffffff


	//   ....[9]....
        /*0080*/ 	.word	0xffffffff


	//   ....[10]....
        /*0084*/ 	.word	0xffffffff


	//   ....[11]....
        /*0088*/ 	.word	0xffffffff


	//   ....[12]....
        /*008c*/ 	.word	0xffffffff


	//   ....[13]....
        /*0090*/ 	.word	0xffffffff


	//   ....[14]....
        /*0094*/ 	.word	0xffffffff


	//   ....[15]....
        /*0098*/ 	.word	0xffffffff


	//   ....[16]....
        /*009c*/ 	.word	0xffffffff


	//   ....[17]....
        /*00a0*/ 	.word	0xffffffff


	//   ....[18]....
        /*00a4*/ 	.word	0xffffffff


	//   ....[19]....
        /*00a8*/ 	.word	0xffffffff


	//   ....[20]....
        /*00ac*/ 	.word	0xffffffff


	//   ....[21]....
        /*00b0*/ 	.word	0xffffffff


	//   ....[22]....
        /*00b4*/ 	.word	0xffffffff


	//   ....[23]....
        /*00b8*/ 	.word	0xffffffff


	//   ....[24]....
        /*00bc*/ 	.word	0xffffffff


	//   ....[25]....
        /*00c0*/ 	.word	0xffffffff


	//   ....[26]....
        /*00c4*/ 	.word	0xffffffff


	//   ....[27]....
        /*00c8*/ 	.word	0xffffffff


	//   ....[28]....
        /*00cc*/ 	.word	0xffffffff


	//   ....[29]....
        /*00d0*/ 	.word	0xffffffff


	//   ....[30]....
        /*00d4*/ 	.word	0xffffffff


	//   ....[31]....
        /*00d8*/ 	.word	0xffffffff


	//   ....[32]....
        /*00dc*/ 	.word	0xffffffff


	//   ....[33]....
        /*00e0*/ 	.word	0xffffffff


	//   ....[34]....
        /*00e4*/ 	.word	0xffffffff


	//   ....[35]....
        /*00e8*/ 	.word	0xffffffff


	//   ....[36]....
        /*00ec*/ 	.word	0xffffffff


	//   ....[37]....
        /*00f0*/ 	.word	0xffffffff


	//   ....[38]....
        /*00f4*/ 	.word	0xffffffff


	//   ....[39]....
        /*00f8*/ 	.word	0xffffffff


	//   ....[40]....
        /*00fc*/ 	.word	0xffffffff


	//   ....[41]....
        /*0100*/ 	.word	0xffffffff


	//   ....[42]....
        /*0104*/ 	.word	0xffffffff


	//   ....[43]....
        /*0108*/ 	.word	0xffffffff


	//   ....[44]....
        /*010c*/ 	.word	0xffffffff


	//   ....[45]....
        /*0110*/ 	.word	0xffffffff


	//   ....[46]....
        /*0114*/ 	.word	0xffffffff


	//   ....[47]....
        /*0118*/ 	.word	0xffffffff


	//   ....[48]....
        /*011c*/ 	.word	0xffffffff


	//   ....[49]....
        /*0120*/ 	.word	0xffffffff


	//   ....[50]....
        /*0124*/ 	.word	0xffffffff


	//   ....[51]....
        /*0128*/ 	.word	0xffffffff


	//   ....[52]....
        /*012c*/ 	.word	0xffffffff


	//   ....[53]....
        /*0130*/ 	.word	0xffffffff


	//   ....[54]....
        /*0134*/ 	.word	0xffffffff


	//   ....[55]....
        /*0138*/ 	.word	0xffffffff


	//   ....[56]....
        /*013c*/ 	.word	0xffffffff


	//   ....[57]....
        /*0140*/ 	.word	0xffffffff


	//   ....[58]....
        /*0144*/ 	.word	0xffffffff


	//   ....[59]....
        /*0148*/ 	.word	0xffffffff


	//   ....[60]....
        /*014c*/ 	.word	0xffffffff


	//   ....[61]....
        /*0150*/ 	.word	0xffffffff


	//   ....[62]....
        /*0154*/ 	.word	0xffffffff


	//   ....[63]....
        /*0158*/ 	.word	0xffffffff


	//   ....[64]....
        /*015c*/ 	.word	0xffffffff


	//   ....[65]....
        /*0160*/ 	.word	0xffffffff


	//   ....[66]....
        /*0164*/ 	.word	0xffffffff


	//   ....[67]....
        /*0168*/ 	.word	0xffffffff


	//   ....[68]....
        /*016c*/ 	.word	0xffffffff


	//   ....[69]....
        /*0170*/ 	.word	0xffffffff


	//   ....[70]....
        /*0174*/ 	.word	0xffffffff


	//   ....[71]....
        /*0178*/ 	.word	0xffffffff


	//   ....[72]....
        /*017c*/ 	.word	0xffffffff


	//   ....[73]....
        /*0180*/ 	.word	0xffffffff


	//   ....[74]....
        /*0184*/ 	.word	0xffffffff


	//   ....[75]....
        /*0188*/ 	.word	0xffffffff


	//   ....[76]....
        /*018c*/ 	.word	0xffffffff


	//   ....[77]....
        /*0190*/ 	.word	0xffffffff


	//   ....[78]....
        /*0194*/ 	.word	0xffffffff


	//   ....[79]....
        /*0198*/ 	.word	0xffffffff


	//   ....[80]....
        /*019c*/ 	.word	0xffffffff


	//   ....[81]....
        /*01a0*/ 	.word	0xffffffff


	//   ....[82]....
        /*01a4*/ 	.word	0xffffffff


	//   ....[83]....
        /*01a8*/ 	.word	0xffffffff


	//   ....[84]....
        /*01ac*/ 	.word	0xffffffff


	//   ....[85]....
        /*01b0*/ 	.word	0xffffffff


	//   ....[86]....
        /*01b4*/ 	.word	0xffffffff


	//   ....[87]....
        /*01b8*/ 	.word	0xffffffff


	//   ....[88]....
        /*01bc*/ 	.word	0xffffffff


	//   ....[89]....
        /*01c0*/ 	.word	0xffffffff


	//   ....[90]....
        /*01c4*/ 	.word	0xffffffff


	//   ....[91]....
        /*01c8*/ 	.word	0xffffffff


	//   ....[92]....
        /*01cc*/ 	.word	0xffffffff


	//   ....[93]....
        /*01d0*/ 	.word	0xffffffff


	//   ....[94]....
        /*01d4*/ 	.word	0xffffffff


	//   ....[95]....
        /*01d8*/ 	.word	0xffffffff


	//   ....[96]....
        /*01dc*/ 	.word	0xffffffff


	//   ....[97]....
        /*01e0*/ 	.word	0xffffffff


	//   ....[98]....
        /*01e4*/ 	.word	0xffffffff


	//   ....[99]....
        /*01e8*/ 	.word	0xffffffff


	//   ....[100]....
        /*01ec*/ 	.word	0xffffffff


	//   ....[101]....
        /*01f0*/ 	.word	0xffffffff


	//   ....[102]....
        /*01f4*/ 	.word	0xffffffff


	//   ....[103]....
        /*01f8*/ 	.word	0xffffffff


	//   ....[104]....
        /*01fc*/ 	.word	0xffffffff


	//   ....[105]....
        /*0200*/ 	.word	0xffffffff


	//   ....[106]....
        /*0204*/ 	.word	0xffffffff


	//   ....[107]....
        /*0208*/ 	.word	0xffffffff


	//   ....[108]....
        /*020c*/ 	.word	0xffffffff


	//   ....[109]....
        /*0210*/ 	.word	0xffffffff


	//   ....[110]....
        /*0214*/ 	.word	0xffffffff


	//   ....[111]....
        /*0218*/ 	.word	0xffffffff


	//   ....[112]....
        /*021c*/ 	.word	0xffffffff


	//   ....[113]....
        /*0220*/ 	.word	0xffffffff


	//   ....[114]....
        /*0224*/ 	.word	0xffffffff


	//   ....[115]....
        /*0228*/ 	.word	0xffffffff


	//   ....[116]....
        /*022c*/ 	.word	0xffffffff


	//   ....[117]....
        /*0230*/ 	.word	0xffffffff


	//   ....[118]....
        /*0234*/ 	.word	0xffffffff


	//   ....[119]....
        /*0238*/ 	.word	0xffffffff


	//   ....[120]....
        /*023c*/ 	.word	0xffffffff


	//----- nvinfo : EIATTR_COOP_GROUP_INSTR_OFFSETS
	.align		4
.L_43:
        /*0240*/ 	.byte	0x04, 0x28
        /*0242*/ 	.short	(.L_45 - .L_44)


	//   ....[0]....
.L_44:
        /*0244*/ 	.word	0x000000b0


	//   ....[1]....
        /*0248*/ 	.word	0x00000520


	//   ....[2]....
        /*024c*/ 	.word	0x00000730


	//   ....[3]....
        /*0250*/ 	.word	0x00000740


	//   ....[4]....
        /*0254*/ 	.word	0x000008e0


	//   ....[5]....
        /*0258*/ 	.word	0x00000a70


	//   ....[6]....
        /*025c*/ 	.word	0x00000b60


	//   ....[7]....
        /*0260*/ 	.word	0x00000d70


	//   ....[8]....
        /*0264*/ 	.word	0x00000f80


	//   ....[9]....
        /*0268*/ 	.word	0x00001280


	//   ....[10]....
        /*026c*/ 	.word	0x00002620


	//   ....[11]....
        /*0270*/ 	.word	0x00002650


	//   ....[12]....
        /*0274*/ 	.word	0x000026d0


	//   ....[13]....
        /*0278*/ 	.word	0x000026e0


	//   ....[14]....
        /*027c*/ 	.word	0x00002730


	//   ....[15]....
        /*0280*/ 	.word	0x00002740


	//   ....[16]....
        /*0284*/ 	.word	0x00002780


	//   ....[17]....
        /*0288*/ 	.word	0x000027a0


	//   ....[18]....
        /*028c*/ 	.word	0x000027e0


	//   ....[19]....
        /*0290*/ 	.word	0x00002800


	//   ....[20]....
        /*0294*/ 	.word	0x000028b0


	//   ....[21]....
        /*0298*/ 	.word	0x000029c0


	//   ....[22]....
        /*029c*/ 	.word	0x000029f0


	//   ....[23]....
        /*02a0*/ 	.word	0x00002fc0


	//   ....[24]....
        /*02a4*/ 	.word	0x00002fd0


	//   ....[25]....
        /*02a8*/ 	.word	0x00003020


	//   ....[26]....
        /*02ac*/ 	.word	0x00003030


	//   ....[27]....
        /*02b0*/ 	.word	0x00003080


	//   ....[28]....
        /*02b4*/ 	.word	0x00003090


	//   ....[29]....
        /*02b8*/ 	.word	0x000030e0


	//   ....[30]....
        /*02bc*/ 	.word	0x000030f0


	//   ....[31]....
        /*02c0*/ 	.word	0x00003150


	//   ....[32]....
        /*02c4*/ 	.word	0x00003160


	//   ....[33]....
        /*02c8*/ 	.word	0x000031f0


	//   ....[34]....
        /*02cc*/ 	.word	0x00003240


	//   ....[35]....
        /*02d0*/ 	.word	0x000032c0


	//   ....[36]....
        /*02d4*/ 	.word	0x000032e0


	//   ....[37]....
        /*02d8*/ 	.word	0x000032f0


	//   ....[38]....
        /*02dc*/ 	.word	0x00003300


	//   ....[39]....
        /*02e0*/ 	.word	0x00003310


	//   ....[40]....
        /*02e4*/ 	.word	0x00003320


	//   ....[41]....
        /*02e8*/ 	.word	0x00003f20


	//   ....[42]....
        /*02ec*/ 	.word	0x00004900


	//   ....[43]....
        /*02f0*/ 	.word	0x00005880


	//   ....[44]....
        /*02f4*/ 	.word	0x000058b0


	//   ....[45]....
        /*02f8*/ 	.word	0x00005930


	//   ....[46]....
        /*02fc*/ 	.word	0x00005940


	//   ....[47]....
        /*0300*/ 	.word	0x00005980


	//   ....[48]....
        /*0304*/ 	.word	0x000059a0


	//   ....[49]....
        /*0308*/ 	.word	0x000059f0


	//   ....[50]....
        /*030c*/ 	.word	0x00005a00


	//   ....[51]....
        /*0310*/ 	.word	0x00005a50


	//   ....[52]....
        /*0314*/ 	.word	0x00005a60


	//   ....[53]....
        /*0318*/ 	.word	0x00005b00


	//   ....[54]....
        /*031c*/ 	.word	0x00005bf0


	//   ....[55]....
        /*0320*/ 	.word	0x00005c20


	//   ....[56]....
        /*0324*/ 	.word	0x000061e0


	//   ....[57]....
        /*0328*/ 	.word	0x00006210


	//   ....[58]....
        /*032c*/ 	.word	0x00006260


	//   ....[59]....
        /*0330*/ 	.word	0x00006270


	//   ....[60]....
        /*0334*/ 	.word	0x000062c0


	//   ....[61]....
        /*0338*/ 	.word	0x000062d0


	//   ....[62]....
        /*033c*/ 	.word	0x00006320


	//   ....[63]....
        /*0340*/ 	.word	0x00006330


	//   ....[64]....
        /*0344*/ 	.word	0x00006380


	//   ....[65]....
        /*0348*/ 	.word	0x00006390


	//   ....[66]....
        /*034c*/ 	.word	0x00006430


	//   ....[67]....
        /*0350*/ 	.word	0x00006480


	//   ....[68]....
        /*0354*/ 	.word	0x00006500


	//   ....[69]....
        /*0358*/ 	.word	0x00006520


	//   ....[70]....
        /*035c*/ 	.word	0x00006530


	//   ....[71]....
        /*0360*/ 	.word	0x00006540


	//   ....[72]....
        /*0364*/ 	.word	0x00006550


	//   ....[73]....
        /*0368*/ 	.word	0x00006560


	//   ....[74]....
        /*036c*/ 	.word	0x00007470


	//   ....[75]....
        /*0370*/ 	.word	0x000074a0


	//   ....[76]....
        /*0374*/ 	.word	0x00007520


	//   ....[77]....
        /*0378*/ 	.word	0x00007530


	//   ....[78]....
        /*037c*/ 	.word	0x00007570


	//   ....[79]....
        /*0380*/ 	.word	0x00007590


	//   ....[80]....
        /*0384*/ 	.word	0x000075d0


	//   ....[81]....
        /*0388*/ 	.word	0x000075f0


	//   ....[82]....
        /*038c*/ 	.word	0x00007640


	//   ....[83]....
        /*0390*/ 	.word	0x00007660


	//   ....[84]....
        /*0394*/ 	.word	0x000076f0


	//   ....[85]....
        /*0398*/ 	.word	0x000077e0


	//   ....[86]....
        /*039c*/ 	.word	0x00007810


	//   ....[87]....
        /*03a0*/ 	.word	0x00007dd0


	//   ....[88]....
        /*03a4*/ 	.word	0x00007e00


	//   ....[89]....
        /*03a8*/ 	.word	0x00007e50


	//   ....[90]....
        /*03ac*/ 	.word	0x00007e60


	//   ....[91]....
        /*03b0*/ 	.word	0x00007eb0


	//   ....[92]....
        /*03b4*/ 	.word	0x00007ec0


	//   ....[93]....
        /*03b8*/ 	.word	0x00007f10


	//   ....[94]....
        /*03bc*/ 	.word	0x00007f20


	//   ....[95]....
        /*03c0*/ 	.word	0x00007f70


	//   ....[96]....
        /*03c4*/ 	.word	0x00007f80


	//   ....[97]....
        /*03c8*/ 	.word	0x00008020


	//   ....[98]....
        /*03cc*/ 	.word	0x00008070


	//   ....[99]....
        /*03d0*/ 	.word	0x000080f0


	//   ....[100]....
        /*03d4*/ 	.word	0x00008110


	//   ....[101]....
        /*03d8*/ 	.word	0x00008120


	//   ....[102]....
        /*03dc*/ 	.word	0x00008130


	//   ....[103]....
        /*03e0*/ 	.word	0x00008140


	//   ....[104]....
        /*03e4*/ 	.word	0x00008150


	//   ....[105]....
        /*03e8*/ 	.word	0x00008ea0


	//   ....[106]....
        /*03ec*/ 	.word	0x00009ce0


	//   ....[107]....
        /*03f0*/ 	.word	0x0000a0a0


	//   ....[108]....
        /*03f4*/ 	.word	0x0000a5a0


	//   ....[109]....
        /*03f8*/ 	.word	0x0000e9a0


	//   ....[110]....
        /*03fc*/ 	.word	0x0000edf0


	//   ....[111]....
        /*0400*/ 	.word	0x0000f040


	//   ....[112]....
        /*0404*/ 	.word	0x0000f1e0


	//   ....[113]....
        /*0408*/ 	.word	0x0000f9f0


	//   ....[114]....
        /*040c*/ 	.word	0x0000fe90


	//   ....[115]....
        /*0410*/ 	.word	0x00010260


	//   ....[116]....
        /*0414*/ 	.word	0x00010630


	//   ....[117]....
        /*0418*/ 	.word	0x00010b20


	//   ....[118]....
        /*041c*/ 	.word	0x00010b50


	//   ....[119]....
        /*0420*/ 	.word	0x00011940


	//   ....[120]....
        /*0424*/ 	.word	0x00011b50


	//----- nvinfo : EIATTR_REG_RECONFIG
	.align		4
.L_45:
        /*0428*/ 	.byte	0x01, 0x54
	.zero		2


	//----- nvinfo : EIATTR_VRC_CTA_INIT_COUNT
	.align		4
        /*042c*/ 	.byte	0x02, 0x4a
        /*042e*/ 	.byte	0x80
	.zero		1


	//----- nvinfo : EIATTR_SYSCALL_OFFSETS
	.align		4
        /*0430*/ 	.byte	0x04, 0x46
        /*0432*/ 	.short	(.L_47 - .L_46)


	//   ....[0]....
.L_46:
        /*0434*/ 	.word	0x0000a960


	//   ....[1]....
        /*0438*/ 	.word	0x0000aa50


	//   ....[2]....
        /*043c*/ 	.word	0x0000b1a0


	//   ....[3]....
        /*0440*/ 	.word	0x0000b310


	//   ....[4]....
        /*0444*/ 	.word	0x0000c010


	//   ....[5]....
        /*0448*/ 	.word	0x0000c180


	//   ....[6]....
        /*044c*/ 	.word	0x0000ce10


	//   ....[7]....
        /*0450*/ 	.word	0x0000cf80


	//   ....[8]....
        /*0454*/ 	.word	0x0000dc50


	//   ....[9]....
        /*0458*/ 	.word	0x0000ddc0


	//----- nvinfo : EIATTR_MBARRIER_INSTR_OFFSETS
	.align		4
.L_47:
        /*045c*/ 	.byte	0x04, 0x39
        /*045e*/ 	.short	(.L_49 - .L_48)


	//   ....[0]....
.L_48:
        /*0460*/ 	.word	0x000007f0
        /*0464*/ 	.word	0x000000ff
        /*0468*/ 	.word	0x00000000
        /*046c*/ 	.short	0x0100
        /*046e*/ 	.byte	0x05
	.zero		1


	//   ....[1]....
        /*0470*/ 	.word	0x00000800
        /*0474*/ 	.word	0x000000ff
        /*0478*/ 	.word	0x00000038
        /*047c*/ 	.short	0x0100
        /*047e*/ 	.byte	0x05
	.zero		1


	//   ....[2]....
        /*0480*/ 	.word	0x00000810
        /*0484*/ 	.word	0x000000ff
        /*0488*/ 	.word	0x00000008
        /*048c*/ 	.short	0x0100
        /*048e*/ 	.byte	0x05
	.zero		1


	//   ....[3]....
        /*0490*/ 	.word	0x00000820
        /*0494*/ 	.word	0x000000ff
        /*0498*/ 	.word	0x00000040
        /*049c*/ 	.short	0x0100
        /*049e*/ 	.byte	0x05
	.zero		1


	//   ....[4]....
        /*04a0*/ 	.word	0x00000830
        /*04a4*/ 	.word	0x000000ff
        /*04a8*/ 	.word	0x00000010
        /*04ac*/ 	.short	0x0100
        /*04ae*/ 	.byte	0x05
	.zero		1


	//   ....[5]....
        /*04b0*/ 	.word	0x00000840
        /*04b4*/ 	.word	0x000000ff
        /*04b8*/ 	.word	0x00000048
        /*04bc*/ 	.short	0x0100
        /*04be*/ 	.byte	0x05
	.zero		1


	//   ....[6]....
        /*04c0*/ 	.word	0x00000850
        /*04c4*/ 	.word	0x000000ff
        /*04c8*/ 	.word	0x00000018
        /*04cc*/ 	.short	0x0100
        /*04ce*/ 	.byte	0x05
	.zero		1


	//   ....[7]....
        /*04d0*/ 	.word	0x00000860
        /*04d4*/ 	.word	0x000000ff
        /*04d8*/ 	.word	0x00000050
        /*04dc*/ 	.short	0x0100
        /*04de*/ 	.byte	0x05
	.zero		1


	//   ....[8]....
        /*04e0*/ 	.word	0x00000870
        /*04e4*/ 	.word	0x000000ff
        /*04e8*/ 	.word	0x00000020
        /*04ec*/ 	.short	0x0100
        /*04ee*/ 	.byte	0x05
	.zero		1


	//   ....[9]....
        /*04f0*/ 	.word	0x00000880
        /*04f4*/ 	.word	0x000000ff
        /*04f8*/ 	.word	0x00000058
        /*04fc*/ 	.short	0x0100
        /*04fe*/ 	.byte	0x05
	.zero		1


	//   ....[10]....
        /*0500*/ 	.word	0x00000890
        /*0504*/ 	.word	0x000000ff
        /*0508*/ 	.word	0x00000028
        /*050c*/ 	.short	0x0100
        /*050e*/ 	.byte	0x05
	.zero		1


	//   ....[11]....
        /*0510*/ 	.word	0x000008a0
        /*0514*/ 	.word	0x000000ff
        /*0518*/ 	.word	0x00000060
        /*051c*/ 	.short	0x0100
        /*051e*/ 	.byte	0x05
	.zero		1


	//   ....[12]....
        /*0520*/ 	.word	0x000008b0
        /*0524*/ 	.word	0x000000ff
        /*0528*/ 	.word	0x00000030
        /*052c*/ 	.short	0x0100
        /*052e*/ 	.byte	0x05
	.zero		1


	//   ....[13]....
        /*0530*/ 	.word	0x000008c0
        /*0534*/ 	.word	0x000000ff
        /*0538*/ 	.word	0x00000068
        /*053c*/ 	.short	0x0100
        /*053e*/ 	.byte	0x05
	.zero		1


	//   ....[14]....
        /*0540*/ 	.word	0x000009e0
        /*0544*/ 	.word	0x000000ff
        /*0548*/ 	.word	0x00000070
        /*054c*/ 	.short	0x0100
        /*054e*/ 	.byte	0x06
	.zero		1


	//   ....[15]....
        /*0550*/ 	.word	0x000009f0
        /*0554*/ 	.word	0x000000ff
        /*0558*/ 	.word	0x00000090
        /*055c*/ 	.short	0x0100
        /*055e*/ 	.byte	0x06
	.zero		1


	//   ....[16]....
        /*0560*/ 	.word	0x00000a00
        /*0564*/ 	.word	0x000000ff
        /*0568*/ 	.word	0x00000078
        /*056c*/ 	.short	0x0100
        /*056e*/ 	.byte	0x06
	.zero		1


	//   ....[17]....
        /*0570*/ 	.word	0x00000a10
        /*0574*/ 	.word	0x000000ff
        /*0578*/ 	.word	0x00000098
        /*057c*/ 	.short	0x0100
        /*057e*/ 	.byte	0x06
	.zero		1


	//   ....[18]....
        /*0580*/ 	.word	0x00000a20
        /*0584*/ 	.word	0x000000ff
        /*0588*/ 	.word	0x00000080
        /*058c*/ 	.short	0x0100
        /*058e*/ 	.byte	0x06
	.zero		1


	//   ....[19]....
        /*0590*/ 	.word	0x00000a30
        /*0594*/ 	.word	0x000000ff
        /*0598*/ 	.word	0x000000a0
        /*059c*/ 	.short	0x0100
        /*059e*/ 	.byte	0x06
	.zero		1


	//   ....[20]....
        /*05a0*/ 	.word	0x00000a40
        /*05a4*/ 	.word	0x000000ff
        /*05a8*/ 	.word	0x00000088
        /*05ac*/ 	.short	0x0100
        /*05ae*/ 	.byte	0x06
	.zero		1


	//   ....[21]....
        /*05b0*/ 	.word	0x00000a50
        /*05b4*/ 	.word	0x000000ff
        /*05b8*/ 	.word	0x000000a8
        /*05bc*/ 	.short	0x0100
        /*05be*/ 	.byte	0x06
	.zero		1


	//   ....[22]....
        /*05c0*/ 	.word	0x00000b30
        /*05c4*/ 	.word	0x000000ff
        /*05c8*/ 	.word	0x000000b0
        /*05cc*/ 	.short	0x0100
        /*05ce*/ 	.byte	0x05
	.zero		1


	//   ....[23]....
        /*05d0*/ 	.word	0x00000b40
        /*05d4*/ 	.word	0x000000ff
        /*05d8*/ 	.word	0x000000b8
        /*05dc*/ 	.short	0x0100
        /*05de*/ 	.byte	0x05
	.zero		1


	//   ....[24]....
        /*05e0*/ 	.word	0x00000c60
        /*05e4*/ 	.word	0x000000ff
        /*05e8*/ 	.word	0x000000c0
        /*05ec*/ 	.short	0x0100
        /*05ee*/ 	.byte	0x06
	.zero		1


	//   ....[25]....
        /*05f0*/ 	.word	0x00000c70
        /*05f4*/ 	.word	0x000000ff
        /*05f8*/ 	.word	0x00000100
        /*05fc*/ 	.short	0x0100
        /*05fe*/ 	.byte	0x06
	.zero		1


	//   ....[26]....
        /*0600*/ 	.word	0x00000c80
        /*0604*/ 	.word	0x000000ff
        /*0608*/ 	.word	0x000000c8
        /*060c*/ 	.short	0x0100
        /*060e*/ 	.byte	0x06
	.zero		1


	//   ....[27]....
        /*0610*/ 	.word	0x00000c90
        /*0614*/ 	.word	0x000000ff
        /*0618*/ 	.word	0x00000108
        /*061c*/ 	.short	0x0100
        /*061e*/ 	.byte	0x06
	.zero		1


	//   ....[28]....
        /*0620*/ 	.word	0x00000ca0
        /*0624*/ 	.word	0x000000ff
        /*0628*/ 	.word	0x000000d0
        /*062c*/ 	.short	0x0100
        /*062e*/ 	.byte	0x06
	.zero		1


	//   ....[29]....
        /*0630*/ 	.word	0x00000cb0
        /*0634*/ 	.word	0x000000ff
        /*0638*/ 	.word	0x00000110
        /*063c*/ 	.short	0x0100
        /*063e*/ 	.byte	0x06
	.zero		1


	//   ....[30]....
        /*0640*/ 	.word	0x00000cc0
        /*0644*/ 	.word	0x000000ff
        /*0648*/ 	.word	0x000000d8
        /*064c*/ 	.short	0x0100
        /*064e*/ 	.byte	0x06
	.zero		1


	//   ....[31]....
        /*0650*/ 	.word	0x00000cd0
        /*0654*/ 	.word	0x000000ff
        /*0658*/ 	.word	0x00000118
        /*065c*/ 	.short	0x0100
        /*065e*/ 	.byte	0x06
	.zero		1


	//   ....[32]....
        /*0660*/ 	.word	0x00000ce0
        /*0664*/ 	.word	0x000000ff
        /*0668*/ 	.word	0x000000e0
        /*066c*/ 	.short	0x0100
        /*066e*/ 	.byte	0x06
	.zero		1


	//   ....[33]....
        /*0670*/ 	.word	0x00000cf0
        /*0674*/ 	.word	0x000000ff
        /*0678*/ 	.word	0x00000120
        /*067c*/ 	.short	0x0100
        /*067e*/ 	.byte	0x06
	.zero		1


	//   ....[34]....
        /*0680*/ 	.word	0x00000d00
        /*0684*/ 	.word	0x000000ff
        /*0688*/ 	.word	0x000000e8
        /*068c*/ 	.short	0x0100
        /*068e*/ 	.byte	0x06
	.zero		1


	//   ....[35]....
        /*0690*/ 	.word	0x00000d10
        /*0694*/ 	.word	0x000000ff
        /*0698*/ 	.word	0x00000128
        /*069c*/ 	.short	0x0100
        /*069e*/ 	.byte	0x06
	.zero		1


	//   ....[36]....
        /*06a0*/ 	.word	0x00000d20
        /*06a4*/ 	.word	0x000000ff
        /*06a8*/ 	.word	0x000000f0
        /*06ac*/ 	.short	0x0100
        /*06ae*/ 	.byte	0x06
	.zero		1


	//   ....[37]....
        /*06b0*/ 	.word	0x00000d30
        /*06b4*/ 	.word	0x000000ff
        /*06b8*/ 	.word	0x00000130
        /*06bc*/ 	.short	0x0100
        /*06be*/ 	.byte	0x06
	.zero		1


	//   ....[38]....
        /*06c0*/ 	.word	0x00000d40
        /*06c4*/ 	.word	0x000000ff
        /*06c8*/ 	.word	0x000000f8
        /*06cc*/ 	.short	0x0100
        /*06ce*/ 	.byte	0x06
	.zero		1


	//   ....[39]....
        /*06d0*/ 	.word	0x00000d50
        /*06d4*/ 	.word	0x000000ff
        /*06d8*/ 	.word	0x00000138
        /*06dc*/ 	.short	0x0100
        /*06de*/ 	.byte	0x06
	.zero		1


	//   ....[40]....
        /*06e0*/ 	.word	0x00000e70
        /*06e4*/ 	.word	0x000000ff
        /*06e8*/ 	.word	0x000001a0
        /*06ec*/ 	.short	0x0100
        /*06ee*/ 	.byte	0x06
	.zero		1


	//   ....[41]....
        /*06f0*/ 	.word	0x00000e80
        /*06f4*/ 	.word	0x000000ff
        /*06f8*/ 	.word	0x000001e0
        /*06fc*/ 	.short	0x0100
        /*06fe*/ 	.byte	0x06
	.zero		1


	//   ....[42]....
        /*0700*/ 	.word	0x00000e90
        /*0704*/ 	.word	0x000000ff
        /*0708*/ 	.word	0x000001a8
        /*070c*/ 	.short	0x0100
        /*070e*/ 	.byte	0x06
	.zero		1


	//   ....[43]....
        /*0710*/ 	.word	0x00000ea0
        /*0714*/ 	.word	0x000000ff
        /*0718*/ 	.word	0x000001e8
        /*071c*/ 	.short	0x0100
        /*071e*/ 	.byte	0x06
	.zero		1


	//   ....[44]....
        /*0720*/ 	.word	0x00000eb0
        /*0724*/ 	.word	0x000000ff
        /*0728*/ 	.word	0x000001b0
        /*072c*/ 	.short	0x0100
        /*072e*/ 	.byte	0x06
	.zero		1


	//   ....[45]....
        /*0730*/ 	.word	0x00000ec0
        /*0734*/ 	.word	0x000000ff
        /*0738*/ 	.word	0x000001f0
        /*073c*/ 	.short	0x0100
        /*073e*/ 	.byte	0x06
	.zero		1


	//   ....[46]....
        /*0740*/ 	.word	0x00000ed0
        /*0744*/ 	.word	0x000000ff
        /*0748*/ 	.word	0x000001b8
        /*074c*/ 	.short	0x0100
        /*074e*/ 	.byte	0x06
	.zero		1


	//   ....[47]....
        /*0750*/ 	.word	0x00000ee0
        /*0754*/ 	.word	0x000000ff
        /*0758*/ 	.word	0x000001f8
        /*075c*/ 	.short	0x0100
        /*075e*/ 	.byte	0x06
	.zero		1


	//   ....[48]....
        /*0760*/ 	.word	0x00000ef0
        /*0764*/ 	.word	0x000000ff
        /*0768*/ 	.word	0x000001c0
        /*076c*/ 	.short	0x0100
        /*076e*/ 	.byte	0x06
	.zero		1


	//   ....[49]....
        /*0770*/ 	.word	0x00000f00
        /*0774*/ 	.word	0x000000ff
        /*0778*/ 	.word	0x00000200
        /*077c*/ 	.short	0x0100
        /*077e*/ 	.byte	0x06
	.zero		1


	//   ....[50]....
        /*0780*/ 	.word	0x00000f10
        /*0784*/ 	.word	0x000000ff
        /*0788*/ 	.word	0x000001c8
        /*078c*/ 	.short	0x0100
        /*078e*/ 	.byte	0x06
	.zero		1


	//   ....[51]....
        /*0790*/ 	.word	0x00000f20
        /*0794*/ 	.word	0x000000ff
        /*0798*/ 	.word	0x00000208
        /*079c*/ 	.short	0x0100
        /*079e*/ 	.byte	0x06
	.zero		1


	//   ....[52]....
        /*07a0*/ 	.word	0x00000f30
        /*07a4*/ 	.word	0x000000ff
        /*07a8*/ 	.word	0x000001d0
        /*07ac*/ 	.short	0x0100
        /*07ae*/ 	.byte	0x06
	.zero		1


	//   ....[53]....
        /*07b0*/ 	.word	0x00000f40
        /*07b4*/ 	.word	0x000000ff
        /*07b8*/ 	.word	0x00000210
        /*07bc*/ 	.short	0x0100
        /*07be*/ 	.byte	0x06
	.zero		1


	//   ....[54]....
        /*07c0*/ 	.word	0x00000f50
        /*07c4*/ 	.word	0x000000ff
        /*07c8*/ 	.word	0x000001d8
        /*07cc*/ 	.short	0x0100
        /*07ce*/ 	.byte	0x06
	.zero		1


	//   ....[55]....
        /*07d0*/ 	.word	0x00000f60
        /*07d4*/ 	.word	0x000000ff
        /*07d8*/ 	.word	0x00000218
        /*07dc*/ 	.short	0x0100
        /*07de*/ 	.byte	0x06
	.zero		1


	//   ....[56]....
        /*07e0*/ 	.word	0x00001090
        /*07e4*/ 	.word	0x000000ff
        /*07e8*/ 	.word	0x00000140
        /*07ec*/ 	.short	0x0100
        /*07ee*/ 	.byte	0x06
	.zero		1


	//   ....[57]....
        /*07f0*/ 	.word	0x000010a0
        /*07f4*/ 	.word	0x000000ff
        /*07f8*/ 	.word	0x00000160
        /*07fc*/ 	.short	0x0100
        /*07fe*/ 	.byte	0x06
	.zero		1


	//   ....[58]....
        /*0800*/ 	.word	0x000010b0
        /*0804*/ 	.word	0x000000ff
        /*0808*/ 	.word	0x00000148
        /*080c*/ 	.short	0x0100
        /*080e*/ 	.byte	0x06
	.zero		1


	//   ....[59]....
        /*0810*/ 	.word	0x000010c0
        /*0814*/ 	.word	0x000000ff
        /*0818*/ 	.word	0x00000168
        /*081c*/ 	.short	0x0100
        /*081e*/ 	.byte	0x06
	.zero		1


	//   ....[60]....
        /*0820*/ 	.word	0x000010d0
        /*0824*/ 	.word	0x000000ff
        /*0828*/ 	.word	0x00000150
        /*082c*/ 	.short	0x0100
        /*082e*/ 	.byte	0x06
	.zero		1


	//   ....[61]....
        /*0830*/ 	.word	0x000010e0
        /*0834*/ 	.word	0x000000ff
        /*0838*/ 	.word	0x00000170
        /*083c*/ 	.short	0x0100
        /*083e*/ 	.byte	0x06
	.zero		1


	//   ....[62]....
        /*0840*/ 	.word	0x000010f0
        /*0844*/ 	.word	0x000000ff
        /*0848*/ 	.word	0x00000158
        /*084c*/ 	.short	0x0100
        /*084e*/ 	.byte	0x06
	.zero		1


	//   ....[63]....
        /*0850*/ 	.word	0x00001100
        /*0854*/ 	.word	0x000000ff
        /*0858*/ 	.word	0x00000178
        /*085c*/ 	.short	0x0100
        /*085e*/ 	.byte	0x06
	.zero		1


	//   ....[64]....
        /*0860*/ 	.word	0x00001200
        /*0864*/ 	.word	0x000000ff
        /*0868*/ 	.word	0x00000190
        /*086c*/ 	.short	0x0100
        /*086e*/ 	.byte	0x05
	.zero		1


	//   ....[65]....
        /*0870*/ 	.word	0x00004260
        /*0874*/ 	.word	0x000000ff
        /*0878*/ 	.word	0x00000038
        /*087c*/ 	.short	0x010a
        /*087e*/ 	.byte	0x05
	.zero		1


	//   ....[66]....
        /*0880*/ 	.word	0x000043e0
        /*0884*/ 	.word	0x000000ff
        /*0888*/ 	.word	0x00000038
        /*088c*/ 	.short	0x010a
        /*088e*/ 	.byte	0x09
	.zero		1


	//   ....[67]....
        /*0890*/ 	.word	0x00004580
        /*0894*/ 	.word	0x000000ff
        /*0898*/ 	.word	0x00000038
        /*089c*/ 	.short	0x010a
        /*089e*/ 	.byte	0x04
	.zero		1


	//   ....[68]....
        /*08a0*/ 	.word	0x00004620
        /*08a4*/ 	.word	0x000000ff
        /*08a8*/ 	.word	0x000000b8
        /*08ac*/ 	.short	0x0101
        /*08ae*/ 	.byte	0x0c
	.zero		1


	//   ....[69]....
        /*08b0*/ 	.word	0x00004640
        /*08b4*/ 	.word	0x000000ff
        /*08b8*/ 	.word	0x00000038
        /*08bc*/ 	.short	0x010a
        /*08be*/ 	.byte	0x04
	.zero		1


	//   ....[70]....
        /*08c0*/ 	.word	0x000046c0
        /*08c4*/ 	.word	0x000000ff
        /*08c8*/ 	.word	0x00000038
        /*08cc*/ 	.short	0x010a
        /*08ce*/ 	.byte	0x09
	.zero		1


	//   ....[71]....
        /*08d0*/ 	.word	0x00004860
        /*08d4*/ 	.word	0x000000ff
        /*08d8*/ 	.word	0x00000038
        /*08dc*/ 	.short	0x010a
        /*08de*/ 	.byte	0x04
	.zero		1


	//   ....[72]....
        /*08e0*/ 	.word	0x00004950
        /*08e4*/ 	.word	0x000000ff
        /*08e8*/ 	.word	0x000001a0
        /*08ec*/ 	.short	0x010a
        /*08ee*/ 	.byte	0x04
	.zero		1


	//   ....[73]....
        /*08f0*/ 	.word	0x00004ae0
        /*08f4*/ 	.word	0x000000ff
        /*08f8*/ 	.word	0x00000000
        /*08fc*/ 	.short	0x0101
        /*08fe*/ 	.byte	0x04
	.zero		1


	//   ....[74]....
        /*0900*/ 	.word	0x00004b50
        /*0904*/ 	.word	0x000000ff
        /*0908*/ 	.word	0x00000000
        /*090c*/ 	.short	0x010a
        /*090e*/ 	.byte	0x04
	.zero		1


	//   ....[75]....
        /*0910*/ 	.word	0x00004be0
        /*0914*/ 	.word	0x000000ff
        /*0918*/ 	.word	0x00000000
        /*091c*/ 	.short	0x010a
        /*091e*/ 	.byte	0x04
	.zero		1


	//   ....[76]....
        /*0920*/ 	.word	0x00004c70
        /*0924*/ 	.word	0x000000ff
        /*0928*/ 	.word	0x00000000
        /*092c*/ 	.short	0x010a
        /*092e*/ 	.byte	0x04
	.zero		1


	//   ....[77]....
        /*0930*/ 	.word	0x00004d00
        /*0934*/ 	.word	0x000000ff
        /*0938*/ 	.word	0x00000000
        /*093c*/ 	.short	0x010a
        /*093e*/ 	.byte	0x04
	.zero		1


	//   ....[78]....
        /*0940*/ 	.word	0x00004d90
        /*0944*/ 	.word	0x000000ff
        /*0948*/ 	.word	0x00000000
        /*094c*/ 	.short	0x010a
        /*094e*/ 	.byte	0x04
	.zero		1


	//   ....[79]....
        /*0950*/ 	.word	0x00004e20
        /*0954*/ 	.word	0x000000ff
        /*0958*/ 	.word	0x00000000
        /*095c*/ 	.short	0x010a
        /*095e*/ 	.byte	0x04
	.zero		1


	//   ....[80]....
        /*0960*/ 	.word	0x00004ec0
        /*0964*/ 	.word	0x00000000
        /*0968*/ 	.word	0x00000000
        /*096c*/ 	.short	0x010a
        /*096e*/ 	.byte	0xff
	.zero		1


	//   ....[81]....
        /*0970*/ 	.word	0x00006a50
        /*0974*/ 	.word	0x000000ff
        /*0978*/ 	.word	0x00000100
        /*097c*/ 	.short	0x010a
        /*097e*/ 	.byte	0x04
	.zero		1


	//   ....[82]....
        /*0980*/ 	.word	0x00006bf0
        /*0984*/ 	.word	0x000000ff
        /*0988*/ 	.word	0x000000c0
        /*098c*/ 	.short	0x0101
        /*098e*/ 	.byte	0x04
	.zero		1


	//   ....[83]....
        /*0990*/ 	.word	0x00008670
        /*0994*/ 	.word	0x000000ff
        /*0998*/ 	.word	0x00000100
        /*099c*/ 	.short	0x010a
        /*099e*/ 	.byte	0x04
	.zero		1


	//   ....[84]....
        /*09a0*/ 	.word	0x000087f0
        /*09a4*/ 	.word	0x000000ff
        /*09a8*/ 	.word	0x000000c0
        /*09ac*/ 	.short	0x0101
        /*09ae*/ 	.byte	0x04
	.zero		1


	//   ....[85]....
        /*09b0*/ 	.word	0x00008f10
        /*09b4*/ 	.word	0x0000000f
        /*09b8*/ 	.word	0x000000b8
        /*09bc*/ 	.short	0x010a
        /*09be*/ 	.byte	0xff
	.zero		1


	//   ....[86]....
        /*09c0*/ 	.word	0x00009180
        /*09c4*/ 	.word	0x000000ff
        /*09c8*/ 	.word	0x00000090
        /*09cc*/ 	.short	0x010a
        /*09ce*/ 	.byte	0x18
	.zero		1


	//   ....[87]....
        /*09d0*/ 	.word	0x000092a0
        /*09d4*/ 	.word	0x000000ff
        /*09d8*/ 	.word	0x00000070
        /*09dc*/ 	.short	0x010b
        /*09de*/ 	.byte	0x18
	.zero		1


	//   ....[88]....
        /*09e0*/ 	.word	0x00009310
        /*09e4*/ 	.word	0x000000ff
        /*09e8*/ 	.word	0x00000000
        /*09ec*/ 	.short	0x0101
        /*09ee*/ 	.byte	0x04
	.zero		1


	//   ....[89]....
        /*09f0*/ 	.word	0x00009340
        /*09f4*/ 	.word	0x000000ff
        /*09f8*/ 	.word	0x00000098
        /*09fc*/ 	.short	0x010a
        /*09fe*/ 	.byte	0x18
	.zero		1


	//   ....[90]....
        /*0a00*/ 	.word	0x00009470
        /*0a04*/ 	.word	0x000000ff
        /*0a08*/ 	.word	0x00000078
        /*0a0c*/ 	.short	0x010b
        /*0a0e*/ 	.byte	0x18
	.zero		1


	//   ....[91]....
        /*0a10*/ 	.word	0x000094d0
        /*0a14*/ 	.word	0x000000ff
        /*0a18*/ 	.word	0x00000000
        /*0a1c*/ 	.short	0x0101
        /*0a1e*/ 	.byte	0x04
	.zero		1


	//   ....[92]....
        /*0a20*/ 	.word	0x00009500
        /*0a24*/ 	.word	0x000000ff
        /*0a28*/ 	.word	0x000000a0
        /*0a2c*/ 	.short	0x010a
        /*0a2e*/ 	.byte	0x18
	.zero		1


	//   ....[93]....
        /*0a30*/ 	.word	0x00009630
        /*0a34*/ 	.word	0x000000ff
        /*0a38*/ 	.word	0x00000080
        /*0a3c*/ 	.short	0x010b
        /*0a3e*/ 	.byte	0x18
	.zero		1


	//   ....[94]....
        /*0a40*/ 	.word	0x00009690
        /*0a44*/ 	.word	0x000000ff
        /*0a48*/ 	.word	0x00000000
        /*0a4c*/ 	.short	0x0101
        /*0a4e*/ 	.byte	0x04
	.zero		1


	//   ....[95]....
        /*0a50*/ 	.word	0x000096c0
        /*0a54*/ 	.word	0x000000ff
        /*0a58*/ 	.word	0x000000a8
        /*0a5c*/ 	.short	0x010a
        /*0a5e*/ 	.byte	0x18
	.zero		1


	//   ....[96]....
        /*0a60*/ 	.word	0x000097f0
        /*0a64*/ 	.word	0x000000ff
        /*0a68*/ 	.word	0x00000088
        /*0a6c*/ 	.short	0x010b
        /*0a6e*/ 	.byte	0x18
	.zero		1


	//   ....[97]....
        /*0a70*/ 	.word	0x00009870
        /*0a74*/ 	.word	0x000000ff
        /*0a78*/ 	.word	0x00000000
        /*0a7c*/ 	.short	0x0101
        /*0a7e*/ 	.byte	0x04
	.zero		1


	//   ....[98]....
        /*0a80*/ 	.word	0x000098c0
        /*0a84*/ 	.word	0x000000ff
        /*0a88*/ 	.word	0x000001a0
        /*0a8c*/ 	.short	0x010a
        /*0a8e*/ 	.byte	0x08
	.zero		1


	//   ....[99]....
        /*0a90*/ 	.word	0x00009a20
        /*0a94*/ 	.word	0x000000ff
        /*0a98*/ 	.word	0x00000000
        /*0a9c*/ 	.short	0x0101
        /*0a9e*/ 	.byte	0x08
	.zero		1


	//   ....[100]....
        /*0aa0*/ 	.word	0x00009ad0
        /*0aa4*/ 	.word	0x000000ff
        /*0aa8*/ 	.word	0x00000090
        /*0aac*/ 	.short	0x010a
        /*0aae*/ 	.byte	0x18
	.zero		1


	//   ....[101]....
        /*0ab0*/ 	.word	0x00009b10
        /*0ab4*/ 	.word	0x000000ff
        /*0ab8*/ 	.word	0x00000098
        /*0abc*/ 	.short	0x010a
        /*0abe*/ 	.byte	0x18
	.zero		1


	//   ....[102]....
        /*0ac0*/ 	.word	0x00009b50
        /*0ac4*/ 	.word	0x000000ff
        /*0ac8*/ 	.word	0x000000a0
        /*0acc*/ 	.short	0x010a
        /*0ace*/ 	.byte	0x18
	.zero		1


	//   ....[103]....
        /*0ad0*/ 	.word	0x00009bb0
        /*0ad4*/ 	.word	0x00000000
        /*0ad8*/ 	.word	0x000000a8
        /*0adc*/ 	.short	0x010a
        /*0ade*/ 	.byte	0xff
	.zero		1


	//   ....[104]....
        /*0ae0*/ 	.word	0x0000a640
        /*0ae4*/ 	.word	0x000000ff
        /*0ae8*/ 	.word	0x000001a0
        /*0aec*/ 	.short	0x010a
        /*0aee*/ 	.byte	0x06
	.zero		1


	//   ....[105]....
        /*0af0*/ 	.word	0x0000a7d0
        /*0af4*/ 	.word	0x000000ff
        /*0af8*/ 	.word	0x00000000
        /*0afc*/ 	.short	0x0101
        /*0afe*/ 	.byte	0x04
	.zero		1


	//   ....[106]....
        /*0b00*/ 	.word	0x0000ad40
        /*0b04*/ 	.word	0x000000ff
        /*0b08*/ 	.word	0x00000070
        /*0b0c*/ 	.short	0x010a
        /*0b0e*/ 	.byte	0x2b
	.zero		1


	//   ....[107]....
        /*0b10*/ 	.word	0x0000ada0
        /*0b14*/ 	.word	0x00000061
        /*0b18*/ 	.word	0x00000140
        /*0b1c*/ 	.short	0x010a
        /*0b1e*/ 	.byte	0xff
	.zero		1


	//   ....[108]....
        /*0b20*/ 	.word	0x0000adc0
        /*0b24*/ 	.word	0x000000ff
        /*0b28*/ 	.word	0x00000070
        /*0b2c*/ 	.short	0x010a
        /*0b2e*/ 	.byte	0x2b
	.zero		1


	//   ....[109]....
        /*0b30*/ 	.word	0x0000b070
        /*0b34*/ 	.word	0x00000061
        /*0b38*/ 	.word	0x00000140
        /*0b3c*/ 	.short	0x010a
        /*0b3e*/ 	.byte	0xff
	.zero		1


	//   ....[110]....
        /*0b40*/ 	.word	0x0000bcb0
        /*0b44*/ 	.word	0x000000ff
        /*0b48*/ 	.word	0x00000000
        /*0b4c*/ 	.short	0x0101
        /*0b4e*/ 	.byte	0x04
	.zero		1


	//   ....[111]....
        /*0b50*/ 	.word	0x0000bd00
        /*0b54*/ 	.word	0x000000ff
        /*0b58*/ 	.word	0x00000078
        /*0b5c*/ 	.short	0x010a
        /*0b5e*/ 	.byte	0x2b
	.zero		1


	//   ....[112]....
        /*0b60*/ 	.word	0x0000bd30
        /*0b64*/ 	.word	0x000000ff
        /*0b68*/ 	.word	0x00000078
        /*0b6c*/ 	.short	0x010a
        /*0b6e*/ 	.byte	0x2b
	.zero		1


	//   ....[113]....
        /*0b70*/ 	.word	0x0000caf0
        /*0b74*/ 	.word	0x000000ff
        /*0b78*/ 	.word	0x00000000
        /*0b7c*/ 	.short	0x0101
        /*0b7e*/ 	.byte	0x04
	.zero		1


	//   ....[114]....
        /*0b80*/ 	.word	0x0000cb10
        /*0b84*/ 	.word	0x000000ff
        /*0b88*/ 	.word	0x00000080
        /*0b8c*/ 	.short	0x010a
        /*0b8e*/ 	.byte	0x2b
	.zero		1


	//   ....[115]....
        /*0b90*/ 	.word	0x0000cb30
        /*0b94*/ 	.word	0x000000ff
        /*0b98*/ 	.word	0x00000080
        /*0b9c*/ 	.short	0x010a
        /*0b9e*/ 	.byte	0x2b
	.zero		1


	//   ....[116]....
        /*0ba0*/ 	.word	0x0000d930
        /*0ba4*/ 	.word	0x000000ff
        /*0ba8*/ 	.word	0x00000000
        /*0bac*/ 	.short	0x0101
        /*0bae*/ 	.byte	0x04
	.zero		1


	//   ....[117]....
        /*0bb0*/ 	.word	0x0000d950
        /*0bb4*/ 	.word	0x000000ff
        /*0bb8*/ 	.word	0x00000088
        /*0bbc*/ 	.short	0x010a
        /*0bbe*/ 	.byte	0x2b
	.zero		1


	//   ....[118]....
        /*0bc0*/ 	.word	0x0000d970
        /*0bc4*/ 	.word	0x000000ff
        /*0bc8*/ 	.word	0x00000088
        /*0bcc*/ 	.short	0x010a
        /*0bce*/ 	.byte	0x2b
	.zero		1


	//   ....[119]....
        /*0bd0*/ 	.word	0x0000e010
        /*0bd4*/ 	.word	0x00000061
        /*0bd8*/ 	.word	0x00000000
        /*0bdc*/ 	.short	0x0101
        /*0bde*/ 	.byte	0xff
	.zero		1


	//   ....[120]....
        /*0be0*/ 	.word	0x0000e890
        /*0be4*/ 	.word	0x000000ff
        /*0be8*/ 	.word	0x00000000
        /*0bec*/ 	.short	0x0101
        /*0bee*/ 	.byte	0x04
	.zero		1


	//   ....[121]....
        /*0bf0*/ 	.word	0x0000e930
        /*0bf4*/ 	.word	0x000000ff
        /*0bf8*/ 	.word	0x00000000
        /*0bfc*/ 	.short	0x0101
        /*0bfe*/ 	.byte	0x04
	.zero		1


	//   ....[122]....
        /*0c00*/ 	.word	0x0000f240
        /*0c04*/ 	.word	0x000000ff
        /*0c08*/ 	.word	0x000000c0
        /*0c0c*/ 	.short	0x010a
        /*0c0e*/ 	.byte	0x18
	.zero		1


	//   ....[123]....
        /*0c10*/ 	.word	0x0000f380
        /*0c14*/ 	.word	0x000000ff
        /*0c18*/ 	.word	0x00000000
        /*0c1c*/ 	.short	0x0101
        /*0c1e*/ 	.byte	0x06
	.zero		1


	//   ....[124]....
        /*0c20*/ 	.word	0x0000f3f0
        /*0c24*/ 	.word	0x000000ff
        /*0c28*/ 	.word	0x000001e0
        /*0c2c*/ 	.short	0x010a
        /*0c2e*/ 	.byte	0x18
	.zero		1


	//   ....[125]....
        /*0c30*/ 	.word	0x00010530
        /*0c34*/ 	.word	0x000000ff
        /*0c38*/ 	.word	0x000001a0
        /*0c3c*/ 	.short	0x0101
        /*0c3e*/ 	.byte	0x18
	.zero		1


	//   ....[126]....
        /*0c40*/ 	.word	0x00010820
        /*0c44*/ 	.word	0x000000ff
        /*0c48*/ 	.word	0x00000008
        /*0c4c*/ 	.short	0x010a
        /*0c4e*/ 	.byte	0x06
	.zero		1


	//   ....[127]....
        /*0c50*/ 	.word	0x00010840
        /*0c54*/ 	.word	0x000000ff
        /*0c58*/ 	.word	0x00000008
        /*0c5c*/ 	.short	0x010a
        /*0c5e*/ 	.byte	0x06
	.zero		1


	//   ....[128]....
        /*0c60*/ 	.word	0x000109d0
        /*0c64*/ 	.word	0x000000ff
        /*0c68*/ 	.word	0x00000008
        /*0c6c*/ 	.short	0x010a
        /*0c6e*/ 	.byte	0x06
	.zero		1


	//   ....[129]....
        /*0c70*/ 	.word	0x000109f0
        /*0c74*/ 	.word	0x000000ff
        /*0c78*/ 	.word	0x00000008
        /*0c7c*/ 	.short	0x010a
        /*0c7e*/ 	.byte	0x06
	.zero		1


	//   ....[130]....
        /*0c80*/ 	.word	0x00010ab0
        /*0c84*/ 	.word	0x000000ff
        /*0c88*/ 	.word	0x00000000
        /*0c8c*/ 	.short	0x0101
        /*0c8e*/ 	.byte	0x05
	.zero		1


	//   ....[131]....
        /*0c90*/ 	.word	0x00010da0
        /*0c94*/ 	.word	0x000000ff
        /*0c98*/ 	.word	0x00000000
        /*0c9c*/ 	.short	0x010a
        /*0c9e*/ 	.byte	0x06
	.zero		1


	//   ....[132]....
        /*0ca0*/ 	.word	0x00010e00
        /*0ca4*/ 	.word	0x000000ff
        /*0ca8*/ 	.word	0x00000160
        /*0cac*/ 	.short	0x010a
        /*0cae*/ 	.byte	0x09
	.zero		1


	//   ....[133]....
        /*0cb0*/ 	.word	0x00010f60
        /*0cb4*/ 	.word	0x000000ff
        /*0cb8*/ 	.word	0x00000000
        /*0cbc*/ 	.short	0x010a
        /*0cbe*/ 	.byte	0x06
	.zero		1


	//   ....[134]....
        /*0cc0*/ 	.word	0x00011090
        /*0cc4*/ 	.word	0x000000ff
        /*0cc8*/ 	.word	0x00000000
        /*0ccc*/ 	.short	0x010a
        /*0cce*/ 	.byte	0x1e
	.zero		1


	//   ....[135]....
        /*0cd0*/ 	.word	0x00011330
        /*0cd4*/ 	.word	0x000000ff
        /*0cd8*/ 	.word	0x000001a0
        /*0cdc*/ 	.short	0x010a
        /*0cde*/ 	.byte	0x06
	.zero		1


	//   ....[136]....
        /*0ce0*/ 	.word	0x00011460
        /*0ce4*/ 	.word	0x000000ff
        /*0ce8*/ 	.word	0x00000000
        /*0cec*/ 	.short	0x0101
        /*0cee*/ 	.byte	0x06
	.zero		1


	//   ....[137]....
        /*0cf0*/ 	.word	0x000115b0
        /*0cf4*/ 	.word	0x000000ff
        /*0cf8*/ 	.word	0x00000160
        /*0cfc*/ 	.short	0x010a
        /*0cfe*/ 	.byte	0x06
	.zero		1


	//   ....[138]....
        /*0d00*/ 	.word	0x00011670
        /*0d04*/ 	.word	0x000000ff
        /*0d08*/ 	.word	0x00000160
        /*0d0c*/ 	.short	0x010a
        /*0d0e*/ 	.byte	0x07
	.zero		1


	//   ....[139]....
        /*0d10*/ 	.word	0x00011730
        /*0d14*/ 	.word	0x000000ff
        /*0d18*/ 	.word	0x00000160
        /*0d1c*/ 	.short	0x010a
        /*0d1e*/ 	.byte	0x07
	.zero		1


	//   ....[140]....
        /*0d20*/ 	.word	0x000117f0
        /*0d24*/ 	.word	0x00000000
        /*0d28*/ 	.word	0x00000160
        /*0d2c*/ 	.short	0x010a
        /*0d2e*/ 	.byte	0xff
	.zero		1


	//   ....[141]....
        /*0d30*/ 	.word	0x00011830
        /*0d34*/ 	.word	0x00000000
        /*0d38*/ 	.word	0x00000160
        /*0d3c*/ 	.short	0x010a
        /*0d3e*/ 	.byte	0xff
	.zero		1


	//   ....[142]....
        /*0d40*/ 	.word	0x000118a0
        /*0d44*/ 	.word	0x000000ff
        /*0d48*/ 	.word	0x00000000
        /*0d4c*/ 	.short	0x0101
        /*0d4e*/ 	.byte	0x06
	.zero		1


	//   ....[143]....
        /*0d50*/ 	.word	0x000118e0
        /*0d54*/ 	.word	0x000000ff
        /*0d58*/ 	.word	0x00000190
        /*0d5c*/ 	.short	0x010a
        /*0d5e*/ 	.byte	0x04
	.zero		1


	//   ....[144]....
        /*0d60*/ 	.word	0x00011930
        /*0d64*/ 	.word	0x000000ff
        /*0d68*/ 	.word	0x00000000
        /*0d6c*/ 	.short	0x0101
        /*0d6e*/ 	.byte	0x06
	.zero		1


	//   ....[145]....
        /*0d70*/ 	.word	0x00011b80
        /*0d74*/ 	.word	0x00000000
        /*0d78*/ 	.word	0x00000038
        /*0d7c*/ 	.short	0x010a
        /*0d7e*/ 	.byte	0xff
	.zero		1


	//   ....[146]....
        /*0d80*/ 	.word	0x00011be0
        /*0d84*/ 	.word	0x00000000
        /*0d88*/ 	.word	0x00000038
        /*0d8c*/ 	.short	0x010a
        /*0d8e*/ 	.byte	0xff
	.zero		1


	//   ....[147]....
        /*0d90*/ 	.word	0x00011c40
        /*0d94*/ 	.word	0x00000000
        /*0d98*/ 	.word	0x000001a0
        /*0d9c*/ 	.short	0x010a
        /*0d9e*/ 	.byte	0xff
	.zero		1


	//   ....[148]....
        /*0da0*/ 	.word	0x00011ca0
        /*0da4*/ 	.word	0x00000000
        /*0da8*/ 	.word	0x00000000
        /*0dac*/ 	.short	0x010a
        /*0dae*/ 	.byte	0xff
	.zero		1


	//   ....[149]....
        /*0db0*/ 	.word	0x00011d00
        /*0db4*/ 	.word	0x00000000
        /*0db8*/ 	.word	0x00000000
        /*0dbc*/ 	.short	0x010a
        /*0dbe*/ 	.byte	0xff
	.zero		1


	//   ....[150]....
        /*0dc0*/ 	.word	0x00011d60
        /*0dc4*/ 	.word	0x00000000
        /*0dc8*/ 	.word	0x00000000
        /*0dcc*/ 	.short	0x010a
        /*0dce*/ 	.byte	0xff
	.zero		1


	//   ....[151]....
        /*0dd0*/ 	.word	0x00011dc0
        /*0dd4*/ 	.word	0x00000000
        /*0dd8*/ 	.word	0x00000000
        /*0ddc*/ 	.short	0x010a
        /*0dde*/ 	.byte	0xff
	.zero		1


	//   ....[152]....
        /*0de0*/ 	.word	0x00011e20
        /*0de4*/ 	.word	0x00000000
        /*0de8*/ 	.word	0x00000000
        /*0dec*/ 	.short	0x010a
        /*0dee*/ 	.byte	0xff
	.zero		1


	//   ....[153]....
        /*0df0*/ 	.word	0x00011e80
        /*0df4*/ 	.word	0x00000000
        /*0df8*/ 	.word	0x00000000
        /*0dfc*/ 	.short	0x010a
        /*0dfe*/ 	.byte	0xff
	.zero		1


	//   ....[154]....
        /*0e00*/ 	.word	0x00011ee0
        /*0e04*/ 	.word	0x00000011
        /*0e08*/ 	.word	0x00000100
        /*0e0c*/ 	.short	0x010a
        /*0e0e*/ 	.byte	0xff
	.zero		1


	//   ....[155]....
        /*0e10*/ 	.word	0x00011f40
        /*0e14*/ 	.word	0x0000000b
        /*0e18*/ 	.word	0x00000100
        /*0e1c*/ 	.short	0x010a
        /*0e1e*/ 	.byte	0xff
	.zero		1


	//   ....[156]....
        /*0e20*/ 	.word	0x00011f90
        /*0e24*/ 	.word	0x0000000f
        /*0e28*/ 	.word	0x000000b8
        /*0e2c*/ 	.short	0x010a
        /*0e2e*/ 	.byte	0xff
	.zero		1


	//   ....[157]....
        /*0e30*/ 	.word	0x00011ff0
        /*0e34*/ 	.word	0x00000000
        /*0e38*/ 	.word	0x00000090
        /*0e3c*/ 	.short	0x010a
        /*0e3e*/ 	.byte	0xff
	.zero		1


	//   ....[158]....
        /*0e40*/ 	.word	0x00012050
        /*0e44*/ 	.word	0x00000000
        /*0e48*/ 	.word	0x00000098
        /*0e4c*/ 	.short	0x010a
        /*0e4e*/ 	.byte	0xff
	.zero		1


	//   ....[159]....
        /*0e50*/ 	.word	0x000120b0
        /*0e54*/ 	.word	0x00000000
        /*0e58*/ 	.word	0x000000a0
        /*0e5c*/ 	.short	0x010a
        /*0e5e*/ 	.byte	0xff
	.zero		1


	//   ....[160]....
        /*0e60*/ 	.word	0x00012110
        /*0e64*/ 	.word	0x00000000
        /*0e68*/ 	.word	0x000000a8
        /*0e6c*/ 	.short	0x010a
        /*0e6e*/ 	.byte	0xff
	.zero		1


	//   ....[161]....
        /*0e70*/ 	.word	0x00012170
        /*0e74*/ 	.word	0x00000000
        /*0e78*/ 	.word	0x000001a0
        /*0e7c*/ 	.short	0x010a
        /*0e7e*/ 	.byte	0xff
	.zero		1


	//   ....[162]....
        /*0e80*/ 	.word	0x000121d0
        /*0e84*/ 	.word	0x00000000
        /*0e88*/ 	.word	0x00000090
        /*0e8c*/ 	.short	0x010a
        /*0e8e*/ 	.byte	0xff
	.zero		1


	//   ....[163]....
        /*0e90*/ 	.word	0x00012230
        /*0e94*/ 	.word	0x00000000
        /*0e98*/ 	.word	0x00000098
        /*0e9c*/ 	.short	0x010a
        /*0e9e*/ 	.byte	0xff
	.zero		1


	//   ....[164]....
        /*0ea0*/ 	.word	0x00012290
        /*0ea4*/ 	.word	0x00000000
        /*0ea8*/ 	.word	0x000000a0
        /*0eac*/ 	.short	0x010a
        /*0eae*/ 	.byte	0xff
	.zero		1


	//   ....[165]....
        /*0eb0*/ 	.word	0x000122f0
        /*0eb4*/ 	.word	0x00000000
        /*0eb8*/ 	.word	0x000001a0
        /*0ebc*/ 	.short	0x010a
        /*0ebe*/ 	.byte	0xff
	.zero		1


	//   ....[166]....
        /*0ec0*/ 	.word	0x000123b0
        /*0ec4*/ 	.word	0x00000003
        /*0ec8*/ 	.word	0x00000070
        /*0ecc*/ 	.short	0x010a
        /*0ece*/ 	.byte	0xff
	.zero		1


	//   ....[167]....
        /*0ed0*/ 	.word	0x00012400
        /*0ed4*/ 	.word	0x00000061
        /*0ed8*/ 	.word	0x00000140
        /*0edc*/ 	.short	0x010a
        /*0ede*/ 	.byte	0xff
	.zero		1


	//   ....[168]....
        /*0ee0*/ 	.word	0x00012460
        /*0ee4*/ 	.word	0x00000003
        /*0ee8*/ 	.word	0x00000078
        /*0eec*/ 	.short	0x010a
        /*0eee*/ 	.byte	0xff
	.zero		1


	//   ....[169]....
        /*0ef0*/ 	.word	0x000124c0
        /*0ef4*/ 	.word	0x00000000
        /*0ef8*/ 	.word	0x00000080
        /*0efc*/ 	.short	0x010a
        /*0efe*/ 	.byte	0xff
	.zero		1


	//   ....[170]....
        /*0f00*/ 	.word	0x00012520
        /*0f04*/ 	.word	0x00000000
        /*0f08*/ 	.word	0x00000088
        /*0f0c*/ 	.short	0x010a
        /*0f0e*/ 	.byte	0xff
	.zero		1


	//   ....[171]....
        /*0f10*/ 	.word	0x00012580
        /*0f14*/ 	.word	0x00000004
        /*0f18*/ 	.word	0x000000c0
        /*0f1c*/ 	.short	0x010a
        /*0f1e*/ 	.byte	0xff
	.zero		1


	//   ....[172]....
        /*0f20*/ 	.word	0x000125e0
        /*0f24*/ 	.word	0x00000004
        /*0f28*/ 	.word	0x000001e0
        /*0f2c*/ 	.short	0x010a
        /*0f2e*/ 	.byte	0xff
	.zero		1


	//   ....[173]....
        /*0f30*/ 	.word	0x00012640
        /*0f34*/ 	.word	0x00000000
        /*0f38*/ 	.word	0x00000008
        /*0f3c*/ 	.short	0x010a
        /*0f3e*/ 	.byte	0xff
	.zero		1


	//   ....[174]....
        /*0f40*/ 	.word	0x00012720
        /*0f44*/ 	.word	0x00000000
        /*0f48*/ 	.word	0x00000008
        /*0f4c*/ 	.short	0x010a
        /*0f4e*/ 	.byte	0xff
	.zero		1


	//   ....[175]....
        /*0f50*/ 	.word	0x00012780
        /*0f54*/ 	.word	0x00000003
        /*0f58*/ 	.word	0x00000160
        /*0f5c*/ 	.short	0x010a
        /*0f5e*/ 	.byte	0xff
	.zero		1


	//   ....[176]....
        /*0f60*/ 	.word	0x000127e0
        /*0f64*/ 	.word	0x00000003
        /*0f68*/ 	.word	0x00000000
        /*0f6c*/ 	.short	0x010a
        /*0f6e*/ 	.byte	0xff
	.zero		1


	//   ....[177]....
        /*0f70*/ 	.word	0x00012840
        /*0f74*/ 	.word	0x00000003
        /*0f78*/ 	.word	0x000001a0
        /*0f7c*/ 	.short	0x010a
        /*0f7e*/ 	.byte	0xff
	.zero		1


	//   ....[178]....
        /*0f80*/ 	.word	0x000128a0
        /*0f84*/ 	.word	0x00000000
        /*0f88*/ 	.word	0x00000160
        /*0f8c*/ 	.short	0x010a
        /*0f8e*/ 	.byte	0xff
	.zero		1


	//   ....[179]....
        /*0f90*/ 	.word	0x00012900
        /*0f94*/ 	.word	0x00000000
        /*0f98*/ 	.word	0x00000160
        /*0f9c*/ 	.short	0x010a
        /*0f9e*/ 	.byte	0xff
	.zero		1


	//   ....[180]....
        /*0fa0*/ 	.word	0x00012960
        /*0fa4*/ 	.word	0x00000000
        /*0fa8*/ 	.word	0x00000160
        /*0fac*/ 	.short	0x010a
        /*0fae*/ 	.byte	0xff
	.zero		1


	//   ....[181]....
        /*0fb0*/ 	.word	0x000129c0
        /*0fb4*/ 	.word	0x00000000
        /*0fb8*/ 	.word	0x00000190
        /*0fbc*/ 	.short	0x010a
        /*0fbe*/ 	.byte	0xff
	.zero		1


	//----- nvinfo : EIATTR_NUM_MBARRIERS
	.align		4
.L_49:
        /*0fc0*/ 	.byte	0x03, 0x38
        /*0fc2*/ 	.short	0x0041


	//----- nvinfo : EIATTR_EXIT_INSTR_OFFSETS
	.align		4
        /*0fc4*/ 	.byte	0x04, 0x1c
        /*0fc6*/ 	.short	(.L_51 - .L_50)


	//   ....[0]....
.L_50:
        /*0fc8*/ 	.word	0x00003850


	//   ....[1]....
        /*0fcc*/ 	.word	0x00004ef0


	//   ....[2]....
        /*0fd0*/ 	.word	0x00008890


	//   ....[3]....
        /*0fd4*/ 	.word	0x00009be0


	//   ....[4]....
        /*0fd8*/ 	.word	0x0000e940


	//   ....[5]....
        /*0fdc*/ 	.word	0x0000e970


	//   ....[6]....
        /*0fe0*/ 	.word	0x00010600


	//   ....[7]....
        /*0fe4*/ 	.word	0x00011b60


	//----- nvinfo : EIATTR_INDIRECT_BRANCH_TARGETS
	.align		4
.L_51:
        /*0fe8*/ 	.byte	0x04, 0x34
        /*0fea*/ 	.short	(.L_53 - .L_52)


	//   ....[0]....
.L_52:
        /*0fec*/ 	.word	.L_x_303@srel
        /*0ff0*/ 	.short	0x0
        /*0ff2*/ 	.short	0x0
        /*0ff4*/ 	.word	0xa
        /*0ff8*/ 	.word	.L_x_304@srel
        /* <DEDUP_REMOVED lines=9> */


	//----- nvinfo : EIATTR_MAX_THREADS
	.align		4
.L_53:
        /*1020*/ 	.byte	0x04, 0x05
        /*1022*/ 	.short	(.L_55 - .L_54)
.L_54:
        /*1024*/ 	.word	0x00000180
        /*1028*/ 	.word	0x00000001
        /*102c*/ 	.word	0x00000001


	//----- nvinfo : EIATTR_CRS_STACK_SIZE
	.align		4
.L_55:
        /*1030*/ 	.byte	0x04, 0x1e
        /*1032*/ 	.short	(.L_57 - .L_56)
.L_56:
        /*1034*/ 	.word	0x00000000


	//----- nvinfo : EIATTR_CBANK_PARAM_SIZE
	.align		4
.L_57:
        /*1038*/ 	.byte	0x03, 0x19
        /*103a*/ 	.short	0x0900


	//----- nvinfo : EIATTR_PARAM_CBANK
	.align		4
        /*103c*/ 	.byte	0x04, 0x0a
        /*103e*/ 	.short	(.L_59 - .L_58)
	.align		4
.L_58:
        /*1040*/ 	.word	index@(.nv.constant0._ZN7cutlass13device_kernelINS_4gemm6kernel13GemmUniversalINS1_17GroupProblemShapeIN4cute5tupleIJiiiEEEEENS1_10collective13CollectiveMmaINS1_40MainloopSm100ArrayTmaUmmaWarpSpecializedILi7ELi8ELi4ENS6_IJNS5_1CILi2EEENSC_ILi1EEESE_EEEEENS6_IJNSC_ILi256EEENSC_ILi128EEENSC_ILi64EEEEEENS_6half_tEPNS6_IJlSE_NSC_ILi0EEEEEESL_SO_NS5_8TiledMMAINS5_8MMA_AtomIJNS5_26SM100_MMA_F16BF16_2x1SM_SSISL_SL_fLi256ELi128ELNS5_4UMMA5MajorE0ELST_0ELNSS_7ScaleInE0ELSU_0EEEEEENS5_6LayoutINS6_IJSE_SE_SE_EEENS6_IJSM_SM_SM_EEEEENS6_IJNS5_10UnderscoreES11_S11_EEEEENS5_18SM100_TMA_2SM_LOADENS5_14ComposedLayoutINS5_7SwizzleILi3ELi4ELi3EEENS5_18smem_ptr_flag_bitsILi16EEENSX_INS6_IJNSC_ILi8EEESJ_EEENS6_IJSJ_SE_EEEEEEEvNS5_8identityES14_S1E_vS1F_EENS_8epilogue10collective18CollectiveEpilogueINS1H_31Sm100PtrArrayTmaWarpSpecializedILi4ELi2ELi32ELb1ELb0EEEJNS6_IJSI_SI_SJ_EEENS6_IJNSX_ISI_SE_EENSX_INSC_ILi32EEESE_EEEEESL_PNS6_IJSE_lSM_EEESL_S1S_NS1H_6fusion15FusionCallbacksIS1L_NS1T_17LinearCombinationISL_fSL_fLNS_15FloatRoundStyleE2EEES1M_S1Q_JEEENS5_5SM1004TMEM4LOAD26SM100_TMEM_LOAD_16dp256b4xENS5_13SM90_TMA_LOADENS15_IS17_S19_NSX_INS6_IJSJ_S1A_EEENS6_IJSE_SJ_EEEEEEENS5_17SM75_U16x8_LDSM_TENS5_14SM90_TMA_STOREES27_NS5_17SM90_U16x8_STSM_TENS5_39AutoVectorizingCopyWithAssumedAlignmentILi128EEEEEEvvEEEEvNT_6ParamsE)
        /*1044*/ 	.short	0x0380
        /*1046*/ 	.short	0x0900


	//----- nvinfo : EIATTR_SW_WAR
	.align		4
.L_59:
        /*1048*/ 	.byte	0x04, 0x36
        /*104a*/ 	.short	(.L_61 - .L_60)
.L_60:
        /*104c*/ 	.word	0x00000008
.L_61:


//--------------------- .nv.callgraph             --------------------------
	.section	.nv.callgraph,"",@"SHT_CUDA_CALLGRAPH"
	.align	4
	.sectionentsize	8
	.align		4
        /*0000*/ 	.word	0x00000000
	.align		4
        /*0004*/ 	.word	0xffffffff
	.align		4
        /*0008*/ 	.word	index@(_ZN7cutlass13device_kernelINS_4gemm6kernel13GemmUniversalINS1_17GroupProblemShapeIN4cute5tupleIJiiiEEEEENS1_10collective13CollectiveMmaINS1_40MainloopSm100ArrayTmaUmmaWarpSpecializedILi7ELi8ELi4ENS6_IJNS5_1CILi2EEENSC_ILi1EEESE_EEEEENS6_IJNSC_ILi256EEENSC_ILi128EEENSC_ILi64EEEEEENS_6half_tEPNS6_IJlSE_NSC_ILi0EEEEEESL_SO_NS5_8TiledMMAINS5_8MMA_AtomIJNS5_26SM100_MMA_F16BF16_2x1SM_SSISL_SL_fLi256ELi128ELNS5_4UMMA5MajorE0ELST_0ELNSS_7ScaleInE0ELSU_0EEEEEENS5_6LayoutINS6_IJSE_SE_SE_EEENS6_IJSM_SM_SM_EEEEENS6_IJNS5_10UnderscoreES11_S11_EEEEENS5_18SM100_TMA_2SM_LOADENS5_14ComposedLayoutINS5_7SwizzleILi3ELi4ELi3EEENS5_18smem_ptr_flag_bitsILi16EEENSX_INS6_IJNSC_ILi8EEESJ_EEENS6_IJSJ_SE_EEEEEEEvNS5_8identityES14_S1E_vS1F_EENS_8epilogue10collective18CollectiveEpilogueINS1H_31Sm100PtrArrayTmaWarpSpecializedILi4ELi2ELi32ELb1ELb0EEEJNS6_IJSI_SI_SJ_EEENS6_IJNSX_ISI_SE_EENSX_INSC_ILi32EEESE_EEEEESL_PNS6_IJSE_lSM_EEESL_S1S_NS1H_6fusion15FusionCallbacksIS1L_NS1T_17LinearCombinationISL_fSL_fLNS_15FloatRoundStyleE2EEES1M_S1Q_JEEENS5_5SM1004TMEM4LOAD26SM100_TMEM_LOAD_16dp256b4xENS5_13SM90_TMA_LOADENS15_IS17_S19_NSX_INS6_IJSJ_S1A_EEENS6_IJSE_SJ_EEEEEEENS5_17SM75_U16x8_LDSM_TENS5_14SM90_TMA_STOREES27_NS5_17SM90_U16x8_STSM_TENS5_39AutoVectorizingCopyWithAssumedAlignmentILi128EEEEEEvvEEEEvNT_6ParamsE)
	.align		4
        /*000c*/ 	.word	index@(__assertfail)
	.align		4
        /*0010*/ 	.word	0x00000000
	.align		4
        /*0014*/ 	.word	0xfffffffe
	.align		4
        /*0018*/ 	.word	0x00000000
	.align		4
        /*001c*/ 	.word	0xfffffffd
	.align		4
        /*0020*/ 	.word	0x00000000
	.align		4
        /*0024*/ 	.word	0xfffffffc


//--------------------- .nv.constant4             --------------------------
	.section	.nv.constant4,"a",@progbits
	.align	8
	.align		8
.nv.constant4:
        /*0000*/ 	.dword	__assertfail
	.align		8
        /*0008*/ 	.dword	__unnamed_1
	.align		8
        /*0010*/ 	.dword	__unnamed_2
	.align		8
        /*0018*/ 	.dword	_ZN39_INTERNAL_d66e854d_4_k_cu_8007adf3_36544cuda3std3__45__cpo5beginE
	.align		8
        /*0020*/ 	.dword	_ZN39_INTERNAL_d66e854d_4_k_cu_8007adf3_36544cuda3std3__45__cpo3endE
	.align		8
        /*0028*/ 	.dword	_ZN39_INTERNAL_d66e854d_4_k_cu_8007adf3_36544cuda3std3__45__cpo6cbeginE
	.align		8
        /*0030*/ 	.dword	_ZN39_INTERNAL_d66e854d_4_k_cu_8007adf3_36544cuda3std3__45__cpo4cendE
	.align		8
        /*0038*/ 	.dword	_ZN39_INTERNAL_d66e854d_4_k_cu_8007adf3_36544cuda3std3__441_GLOBAL__N__d66e854d_4_k_cu_8007adf3_36546ignoreE
	.align		8
        /*0040*/ 	.dword	_ZN39_INTERNAL_d66e854d_4_k_cu_8007adf3_36544cuda3std3__419piecewise_constructE
	.align		8
        /*0048*/ 	.dword	_ZN39_INTERNAL_d66e854d_4_k_cu_8007adf3_36544cuda3std3__48in_placeE
	.align		8
        /*0050*/ 	.dword	_ZN39_INTERNAL_d66e854d_4_k_cu_8007adf3_36544cuda3std6ranges3__45__cpo4swapE
	.align		8
        /*0058*/ 	.dword	_ZN39_INTERNAL_d66e854d_4_k_cu_8007adf3_36544cuda3std6ranges3__45__cpo9iter_moveE
	.align		8
        /*0060*/ 	.dword	_ZN39_INTERNAL_d66e854d_4_k_cu_8007adf3_36544cute7productE
	.align		8
        /*0068*/ 	.dword	_ZN39_INTERNAL_d66e854d_4_k_cu_8007adf3_36544cute1_E
	.align		8
        /*0070*/ 	.dword	$str$24
	.align		8
        /*0078*/ 	.dword	$str$25
	.align		8
        /*0080*/ 	.dword	$str$26
	.align		8
        /*0088*/ 	.dword	$str$27


//--------------------- .nv.constant2._ZN7cutlass13device_kernelINS_4gemm6kernel13GemmUniversalINS1_17GroupProblemShapeIN4cute5tupleIJiiiEEEEENS1_10collective13CollectiveMmaINS1_40MainloopSm100ArrayTmaUmmaWarpSpecializedILi7ELi8ELi4ENS6_IJNS5_1CILi2EEENSC_ILi1EEESE_EEEEENS6_IJNSC_ILi256EEENSC_ILi128EEENSC_ILi64EEEEEENS_6half_tEPNS6_IJlSE_NSC_ILi0EEEEEESL_SO_NS5_8TiledMMAINS5_8MMA_AtomIJNS5_26SM100_MMA_F16BF16_2x1SM_SSISL_SL_fLi256ELi128ELNS5_4UMMA5MajorE0ELST_0ELNSS_7ScaleInE0ELSU_0EEEEEENS5_6LayoutINS6_IJSE_SE_SE_EEENS6_IJSM_SM_SM_EEEEENS6_IJNS5_10UnderscoreES11_S11_EEEEENS5_18SM100_TMA_2SM_LOADENS5_14ComposedLayoutINS5_7SwizzleILi3ELi4ELi3EEENS5_18smem_ptr_flag_bitsILi16EEENSX_INS6_IJNSC_ILi8EEESJ_EEENS6_IJSJ_SE_EEEEEEEvNS5_8identityES14_S1E_vS1F_EENS_8epilogue10collective18CollectiveEpilogueINS1H_31Sm100PtrArrayTmaWarpSpecializedILi4ELi2ELi32ELb1ELb0EEEJNS6_IJSI_SI_SJ_EEENS6_IJNSX_ISI_SE_EENSX_INSC_ILi32EEESE_EEEEESL_PNS6_IJSE_lSM_EEESL_S1S_NS1H_6fusion15FusionCallbacksIS1L_NS1T_17LinearCombinationISL_fSL_fLNS_15FloatRoundStyleE2EEES1M_S1Q_JEEENS5_5SM1004TMEM4LOAD26SM100_TMEM_LOAD_16dp256b4xENS5_13SM90_TMA_LOADENS15_IS17_S19_NSX_INS6_IJSJ_S1A_EEENS6_IJSE_SJ_EEEEEEENS5_17SM75_U16x8_LDSM_TENS5_14SM90_TMA_STOREES27_NS5_17SM90_U16x8_STSM_TENS5_39AutoVectorizingCopyWithAssumedAlignmentILi128EEEEEEvvEEEEvNT_6ParamsE --------------------------
	.section	.nv.constant2._ZN7cutlass13device_kernelINS_4gemm6kernel13GemmUniversalINS1_17GroupProblemShapeIN4cute5tupleIJiiiEEEEENS1_10collective13CollectiveMmaINS1_40MainloopSm100ArrayTmaUmmaWarpSpecializedILi7ELi8ELi4ENS6_IJNS5_1CILi2EEENSC_ILi1EEESE_EEEEENS6_IJNSC_ILi256EEENSC_ILi128EEENSC_ILi64EEEEEENS_6half_tEPNS6_IJlSE_NSC_ILi0EEEEEESL_SO_NS5_8TiledMMAINS5_8MMA_AtomIJNS5_26SM100_MMA_F16BF16_2x1SM_SSISL_SL_fLi256ELi128ELNS5_4UMMA5MajorE0ELST_0ELNSS_7ScaleInE0ELSU_0EEEEEENS5_6LayoutINS6_IJSE_SE_SE_EEENS6_IJSM_SM_SM_EEEEENS6_IJNS5_10UnderscoreES11_S11_EEEEENS5_18SM100_TMA_2SM_LOADENS5_14ComposedLayoutINS5_7SwizzleILi3ELi4ELi3EEENS5_18smem_ptr_flag_bitsILi16EEENSX_INS6_IJNSC_ILi8EEESJ_EEENS6_IJSJ_SE_EEEEEEEvNS5_8identityES14_S1E_vS1F_EENS_8epilogue10collective18CollectiveEpilogueINS1H_31Sm100PtrArrayTmaWarpSpecializedILi4ELi2ELi32ELb1ELb0EEEJNS6_IJSI_SI_SJ_EEENS6_IJNSX_ISI_SE_EENSX_INSC_ILi32EEESE_EEEEESL_PNS6_IJSE_lSM_EEESL_S1S_NS1H_6fusion15FusionCallbacksIS1L_NS1T_17LinearCombinationISL_fSL_fLNS_15FloatRoundStyleE2EEES1M_S1Q_JEEENS5_5SM1004TMEM4LOAD26SM100_TMEM_LOAD_16dp256b4xENS5_13SM90_TMA_LOADENS15_IS17_S19_NSX_INS6_IJSJ_S1A_EEENS6_IJSE_SJ_EEEEEEENS5_17SM75_U16x8_LDSM_TENS5_14SM90_TMA_STOREES27_NS5_17SM90_U16x8_STSM_TENS5_39AutoVectorizingCopyWithAssumedAlignmentILi128EEEEEEvvEEEEvNT_6ParamsE,"a",@progbits
	.sectionflags	@""
	.align	4
.nv.constant2._ZN7cutlass13device_kernelINS_4gemm6kernel13GemmUniversalINS1_17GroupProblemShapeIN4cute5tupleIJiiiEEEEENS1_10collective13CollectiveMmaINS1_40MainloopSm100ArrayTmaUmmaWarpSpecializedILi7ELi8ELi4ENS6_IJNS5_1CILi2EEENSC_ILi1EEESE_EEEEENS6_IJNSC_ILi256EEENSC_ILi128EEENSC_ILi64EEEEEENS_6half_tEPNS6_IJlSE_NSC_ILi0EEEEEESL_SO_NS5_8TiledMMAINS5_8MMA_AtomIJNS5_26SM100_MMA_F16BF16_2x1SM_SSISL_SL_fLi256ELi128ELNS5_4UMMA5MajorE0ELST_0ELNSS_7ScaleInE0ELSU_0EEEEEENS5_6LayoutINS6_IJSE_SE_SE_EEENS6_IJSM_SM_SM_EEEEENS6_IJNS5_10UnderscoreES11_S11_EEEEENS5_18SM100_TMA_2SM_LOADENS5_14ComposedLayoutINS5_7SwizzleILi3ELi4ELi3EEENS5_18smem_ptr_flag_bitsILi16EEENSX_INS6_IJNSC_ILi8EEESJ_EEENS6_IJSJ_SE_EEEEEEEvNS5_8identityES14_S1E_vS1F_EENS_8epilogue10collective18CollectiveEpilogueINS1H_31Sm100PtrArrayTmaWarpSpecializedILi4ELi2ELi32ELb1ELb0EEEJNS6_IJSI_SI_SJ_EEENS6_IJNSX_ISI_SE_EENSX_INSC_ILi32EEESE_EEEEESL_PNS6_IJSE_lSM_EEESL_S1S_NS1H_6fusion15FusionCallbacksIS1L_NS1T_17LinearCombinationISL_fSL_fLNS_15FloatRoundStyleE2EEES1M_S1Q_JEEENS5_5SM1004TMEM4LOAD26SM100_TMEM_LOAD_16dp256b4xENS5_13SM90_TMA_LOADENS15_IS17_S19_NSX_INS6_IJSJ_S1A_EEENS6_IJSE_SJ_EEEEEEENS5_17SM75_U16x8_LDSM_TENS5_14SM90_TMA_STOREES27_NS5_17SM90_U16x8_STSM_TENS5_39AutoVectorizingCopyWithAssumedAlignmentILi128EEEEEEvvEEEEvNT_6ParamsE:
        /*0000*/ 	.byte	0x20, 0x06, 0x01, 0x00, 0x70, 0x4f, 0x00, 0x00, 0x70, 0x4f, 0x00, 0x00, 0x70, 0x4f, 0x00, 0x00
        /*0010*/ 	.byte	0x70, 0x4f, 0x00, 0x00, 0x70, 0x4f, 0x00, 0x00, 0x70, 0x4f, 0x00, 0x00, 0x70, 0x4f, 0x00, 0x00
        /*0020*/ 	.byte	0x80, 0xe9, 0x00, 0x00, 0x70, 0x4f, 0x00, 0x00


//--------------------- .text._ZN7cutlass13device_kernelINS_4gemm6kernel13GemmUniversalINS1_17GroupProblemShapeIN4cute5tupleIJiiiEEEEENS1_10collective13CollectiveMmaINS1_40MainloopSm100ArrayTmaUmmaWarpSpecializedILi7ELi8ELi4ENS6_IJNS5_1CILi2EEENSC_ILi1EEESE_EEEEENS6_IJNSC_ILi256EEENSC_ILi128EEENSC_ILi64EEEEEENS_6half_tEPNS6_IJlSE_NSC_ILi0EEEEEESL_SO_NS5_8TiledMMAINS5_8MMA_AtomIJNS5_26SM100_MMA_F16BF16_2x1SM_SSISL_SL_fLi256ELi128ELNS5_4UMMA5MajorE0ELST_0ELNSS_7ScaleInE0ELSU_0EEEEEENS5_6LayoutINS6_IJSE_SE_SE_EEENS6_IJSM_SM_SM_EEEEENS6_IJNS5_10UnderscoreES11_S11_EEEEENS5_18SM100_TMA_2SM_LOADENS5_14ComposedLayoutINS5_7SwizzleILi3ELi4ELi3EEENS5_18smem_ptr_flag_bitsILi16EEENSX_INS6_IJNSC_ILi8EEESJ_EEENS6_IJSJ_SE_EEEEEEEvNS5_8identityES14_S1E_vS1F_EENS_8epilogue10collective18CollectiveEpilogueINS1H_31Sm100PtrArrayTmaWarpSpecializedILi4ELi2ELi32ELb1ELb0EEEJNS6_IJSI_SI_SJ_EEENS6_IJNSX_ISI_SE_EENSX_INSC_ILi32EEESE_EEEEESL_PNS6_IJSE_lSM_EEESL_S1S_NS1H_6fusion15FusionCallbacksIS1L_NS1T_17LinearCombinationISL_fSL_fLNS_15FloatRoundStyleE2EEES1M_S1Q_JEEENS5_5SM1004TMEM4LOAD26SM100_TMEM_LOAD_16dp256b4xENS5_13SM90_TMA_LOADENS15_IS17_S19_NSX_INS6_IJSJ_S1A_EEENS6_IJSE_SJ_EEEEEEENS5_17SM75_U16x8_LDSM_TENS5_14SM90_TMA_STOREES27_NS5_17SM90_U16x8_STSM_TENS5_39AutoVectorizingCopyWithAssumedAlignmentILi128EEEEEEvvEEEEvNT_6ParamsE --------------------------
	.section	.text._ZN7cutlass13device_kernelINS_4gemm6kernel13GemmUniversalINS1_17GroupProblemShapeIN4cute5tupleIJiiiEEEEENS1_10collective13CollectiveMmaINS1_40MainloopSm100ArrayTmaUmmaWarpSpecializedILi7ELi8ELi4ENS6_IJNS5_1CILi2EEENSC_ILi1EEESE_EEEEENS6_IJNSC_ILi256EEENSC_ILi128EEENSC_ILi64EEEEEENS_6half_tEPNS6_IJlSE_NSC_ILi0EEEEEESL_SO_NS5_8TiledMMAINS5_8MMA_AtomIJNS5_26SM100_MMA_F16BF16_2x1SM_SSISL_SL_fLi256ELi128ELNS5_4UMMA5MajorE0ELST_0ELNSS_7ScaleInE0ELSU_0EEEEEENS5_6LayoutINS6_IJSE_SE_SE_EEENS6_IJSM_SM_SM_EEEEENS6_IJNS5_10UnderscoreES11_S11_EEEEENS5_18SM100_TMA_2SM_LOADENS5_14ComposedLayoutINS5_7SwizzleILi3ELi4ELi3EEENS5_18smem_ptr_flag_bitsILi16EEENSX_INS6_IJNSC_ILi8EEESJ_EEENS6_IJSJ_SE_EEEEEEEvNS5_8identityES14_S1E_vS1F_EENS_8epilogue10collective18CollectiveEpilogueINS1H_31Sm100PtrArrayTmaWarpSpecializedILi4ELi2ELi32ELb1ELb0EEEJNS6_IJSI_SI_SJ_EEENS6_IJNSX_ISI_SE_EENSX_INSC_ILi32EEESE_EEEEESL_PNS6_IJSE_lSM_EEESL_S1S_NS1H_6fusion15FusionCallbacksIS1L_NS1T_17LinearCombinationISL_fSL_fLNS_15FloatRoundStyleE2EEES1M_S1Q_JEEENS5_5SM1004TMEM4LOAD26SM100_TMEM_LOAD_16dp256b4xENS5_13SM90_TMA_LOADENS15_IS17_S19_NSX_INS6_IJSJ_S1A_EEENS6_IJSE_SJ_EEEEEEENS5_17SM75_U16x8_LDSM_TENS5_14SM90_TMA_STOREES27_NS5_17SM90_U16x8_STSM_TENS5_39AutoVectorizingCopyWithAssumedAlignmentILi128EEEEEEvvEEEEvNT_6ParamsE,"ax",@progbits
	.align	128
.text._ZN7cutlass13device_kernelINS_4gemm6kernel13GemmUniversalINS1_17GroupProblemShapeIN4cute5tupleIJiiiEEEEENS1_10collective13CollectiveMmaINS1_40MainloopSm100ArrayTmaUmmaWarpSpecializedILi7ELi8ELi4ENS6_IJNS5_1CILi2EEENSC_ILi1EEESE_EEEEENS6_IJNSC_ILi256EEENSC_ILi128EEENSC_ILi64EEEEEENS_6half_tEPNS6_IJlSE_NSC_ILi0EEEEEESL_SO_NS5_8TiledMMAINS5_8MMA_AtomIJNS5_26SM100_MMA_F16BF16_2x1SM_SSISL_SL_fLi256ELi128ELNS5_4UMMA5MajorE0ELST_0ELNSS_7ScaleInE0ELSU_0EEEEEENS5_6LayoutINS6_IJSE_SE_SE_EEENS6_IJSM_SM_SM_EEEEENS6_IJNS5_10UnderscoreES11_S11_EEEEENS5_18SM100_TMA_2SM_LOADENS5_14ComposedLayoutINS5_7SwizzleILi3ELi4ELi3EEENS5_18smem_ptr_flag_bitsILi16EEENSX_INS6_IJNSC_ILi8EEESJ_EEENS6_IJSJ_SE_EEEEEEEvNS5_8identityES14_S1E_vS1F_EENS_8epilogue10collective18CollectiveEpilogueINS1H_31Sm100PtrArrayTmaWarpSpecializedILi4ELi2ELi32ELb1ELb0EEEJNS6_IJSI_SI_SJ_EEENS6_IJNSX_ISI_SE_EENSX_INSC_ILi32EEESE_EEEEESL_PNS6_IJSE_lSM_EEESL_S1S_NS1H_6fusion15FusionCallbacksIS1L_NS1T_17LinearCombinationISL_fSL_fLNS_15FloatRoundStyleE2EEES1M_S1Q_JEEENS5_5SM1004TMEM4LOAD26SM100_TMEM_LOAD_16dp256b4xENS5_13SM90_TMA_LOADENS15_IS17_S19_NSX_INS6_IJSJ_S1A_EEENS6_IJSE_SJ_EEEEEEENS5_17SM75_U16x8_LDSM_TENS5_14SM90_TMA_STOREES27_NS5_17SM90_U16x8_STSM_TENS5_39AutoVectorizingCopyWithAssumedAlignmentILi128EEEEEEvvEEEEvNT_6ParamsE:
        .type           _ZN7cutlass13device_kernelINS_4gemm6kernel13GemmUniversalINS1_17GroupProblemShapeIN4cute5tupleIJiiiEEEEENS1_10collective13CollectiveMmaINS1_40MainloopSm100ArrayTmaUmmaWarpSpecializedILi7ELi8ELi4ENS6_IJNS5_1CILi2EEENSC_ILi1EEESE_EEEEENS6_IJNSC_ILi256EEENSC_ILi128EEENSC_ILi64EEEEEENS_6half_tEPNS6_IJlSE_NSC_ILi0EEEEEESL_SO_NS5_8TiledMMAINS5_8MMA_AtomIJNS5_26SM100_MMA_F16BF16_2x1SM_SSISL_SL_fLi256ELi128ELNS5_4UMMA5MajorE0ELST_0ELNSS_7ScaleInE0ELSU_0EEEEEENS5_6LayoutINS6_IJSE_SE_SE_EEENS6_IJSM_SM_SM_EEEEENS6_IJNS5_10UnderscoreES11_S11_EEEEENS5_18SM100_TMA_2SM_LOADENS5_14ComposedLayoutINS5_7SwizzleILi3ELi4ELi3EEENS5_18smem_ptr_flag_bitsILi16EEENSX_INS6_IJNSC_ILi8EEESJ_EEENS6_IJSJ_SE_EEEEEEEvNS5_8identityES14_S1E_vS1F_EENS_8epilogue10collective18CollectiveEpilogueINS1H_31Sm100PtrArrayTmaWarpSpecializedILi4ELi2ELi32ELb1ELb0EEEJNS6_IJSI_SI_SJ_EEENS6_IJNSX_ISI_SE_EENSX_INSC_ILi32EEESE_EEEEESL_PNS6_IJSE_lSM_EEESL_S1S_NS1H_6fusion15FusionCallbacksIS1L_NS1T_17LinearCombinationISL_fSL_fLNS_15FloatRoundStyleE2EEES1M_S1Q_JEEENS5_5SM1004TMEM4LOAD26SM100_TMEM_LOAD_16dp256b4xENS5_13SM90_TMA_LOADENS15_IS17_S19_NSX_INS6_IJSJ_S1A_EEENS6_IJSE_SJ_EEEEEEENS5_17SM75_U16x8_LDSM_TENS5_14SM90_TMA_STOREES27_NS5_17SM90_U16x8_STSM_TENS5_39AutoVectorizingCopyWithAssumedAlignmentILi128EEEEEEvvEEEEvNT_6ParamsE,@function
        .size           _ZN7cutlass13device_kernelINS_4gemm6kernel13GemmUniversalINS1_17GroupProblemShapeIN4cute5tupleIJiiiEEEEENS1_10collective13CollectiveMmaINS1_40MainloopSm100ArrayTmaUmmaWarpSpecializedILi7ELi8ELi4ENS6_IJNS5_1CILi2EEENSC_ILi1EEESE_EEEEENS6_IJNSC_ILi256EEENSC_ILi128EEENSC_ILi64EEEEEENS_6half_tEPNS6_IJlSE_NSC_ILi0EEEEEESL_SO_NS5_8TiledMMAINS5_8MMA_AtomIJNS5_26SM100_MMA_F16BF16_2x1SM_SSISL_SL_fLi256ELi128ELNS5_4UMMA5MajorE0ELST_0ELNSS_7ScaleInE0ELSU_0EEEEEENS5_6LayoutINS6_IJSE_SE_SE_EEENS6_IJSM_SM_SM_EEEEENS6_IJNS5_10UnderscoreES11_S11_EEEEENS5_18SM100_TMA_2SM_LOADENS5_14ComposedLayoutINS5_7SwizzleILi3ELi4ELi3EEENS5_18smem_ptr_flag_bitsILi16EEENSX_INS6_IJNSC_ILi8EEESJ_EEENS6_IJSJ_SE_EEEEEEEvNS5_8identityES14_S1E_vS1F_EENS_8epilogue10collective18CollectiveEpilogueINS1H_31Sm100PtrArrayTmaWarpSpecializedILi4ELi2ELi32ELb1ELb0EEEJNS6_IJSI_SI_SJ_EEENS6_IJNSX_ISI_SE_EENSX_INSC_ILi32EEESE_EEEEESL_PNS6_IJSE_lSM_EEESL_S1S_NS1H_6fusion15FusionCallbacksIS1L_NS1T_17LinearCombinationISL_fSL_fLNS_15FloatRoundStyleE2EEES1M_S1Q_JEEENS5_5SM1004TMEM4LOAD26SM100_TMEM_LOAD_16dp256b4xENS5_13SM90_TMA_LOADENS15_IS17_S19_NSX_INS6_IJSJ_S1A_EEENS6_IJSE_SJ_EEEEEEENS5_17SM75_U16x8_LDSM_TENS5_14SM90_TMA_STOREES27_NS5_17SM90_U16x8_STSM_TENS5_39AutoVectorizingCopyWithAssumedAlignmentILi128EEEEEEvvEEEEvNT_6ParamsE,(.L_x_314 - _ZN7cutlass13device_kernelINS_4gemm6kernel13GemmUniversalINS1_17GroupProblemShapeIN4cute5tupleIJiiiEEEEENS1_10collective13CollectiveMmaINS1_40MainloopSm100ArrayTmaUmmaWarpSpecializedILi7ELi8ELi4ENS6_IJNS5_1CILi2EEENSC_ILi1EEESE_EEEEENS6_IJNSC_ILi256EEENSC_ILi128EEENSC_ILi64EEEEEENS_6half_tEPNS6_IJlSE_NSC_ILi0EEEEEESL_SO_NS5_8TiledMMAINS5_8MMA_AtomIJNS5_26SM100_MMA_F16BF16_2x1SM_SSISL_SL_fLi256ELi128ELNS5_4UMMA5MajorE0ELST_0ELNSS_7ScaleInE0ELSU_0EEEEEENS5_6LayoutINS6_IJSE_SE_SE_EEENS6_IJSM_SM_SM_EEEEENS6_IJNS5_10UnderscoreES11_S11_EEEEENS5_18SM100_TMA_2SM_LOADENS5_14ComposedLayoutINS5_7SwizzleILi3ELi4ELi3EEENS5_18smem_ptr_flag_bitsILi16EEENSX_INS6_IJNSC_ILi8EEESJ_EEENS6_IJSJ_SE_EEEEEEEvNS5_8identityES14_S1E_vS1F_EENS_8epilogue10collective18CollectiveEpilogueINS1H_31Sm100PtrArrayTmaWarpSpecializedILi4ELi2ELi32ELb1ELb0EEEJNS6_IJSI_SI_SJ_EEENS6_IJNSX_ISI_SE_EENSX_INSC_ILi32EEESE_EEEEESL_PNS6_IJSE_lSM_EEESL_S1S_NS1H_6fusion15FusionCallbacksIS1L_NS1T_17LinearCombinationISL_fSL_fLNS_15FloatRoundStyleE2EEES1M_S1Q_JEEENS5_5SM1004TMEM4LOAD26SM100_TMEM_LOAD_16dp256b4xENS5_13SM90_TMA_LOADENS15_IS17_S19_NSX_INS6_IJSJ_S1A_EEENS6_IJSE_SJ_EEEEEEENS5_17SM75_U16x8_LDSM_TENS5_14SM90_TMA_STOREES27_NS5_17SM90_U16x8_STSM_TENS5_39AutoVectorizingCopyWithAssumedAlignmentILi128EEEEEEvvEEEEvNT_6ParamsE)
        .other          _ZN7cutlass13device_kernelINS_4gemm6kernel13GemmUniversalINS1_17GroupProblemShapeIN4cute5tupleIJiiiEEEEENS1_10collective13CollectiveMmaINS1_40MainloopSm100ArrayTmaUmmaWarpSpecializedILi7ELi8ELi4ENS6_IJNS5_1CILi2EEENSC_ILi1EEESE_EEEEENS6_IJNSC_ILi256EEENSC_ILi128EEENSC_ILi64EEEEEENS_6half_tEPNS6_IJlSE_NSC_ILi0EEEEEESL_SO_NS5_8TiledMMAINS5_8MMA_AtomIJNS5_26SM100_MMA_F16BF16_2x1SM_SSISL_SL_fLi256ELi128ELNS5_4UMMA5MajorE0ELST_0ELNSS_7ScaleInE0ELSU_0EEEEEENS5_6LayoutINS6_IJSE_SE_SE_EEENS6_IJSM_SM_SM_EEEEENS6_IJNS5_10UnderscoreES11_S11_EEEEENS5_18SM100_TMA_2SM_LOADENS5_14ComposedLayoutINS5_7SwizzleILi3ELi4ELi3EEENS5_18smem_ptr_flag_bitsILi16EEENSX_INS6_IJNSC_ILi8EEESJ_EEENS6_IJSJ_SE_EEEEEEEvNS5_8identityES14_S1E_vS1F_EENS_8epilogue10collective18CollectiveEpilogueINS1H_31Sm100PtrArrayTmaWarpSpecializedILi4ELi2ELi32ELb1ELb0EEEJNS6_IJSI_SI_SJ_EEENS6_IJNSX_ISI_SE_EENSX_INSC_ILi32EEESE_EEEEESL_PNS6_IJSE_lSM_EEESL_S1S_NS1H_6fusion15FusionCallbacksIS1L_NS1T_17LinearCombinationISL_fSL_fLNS_15FloatRoundStyleE2EEES1M_S1Q_JEEENS5_5SM1004TMEM4LOAD26SM100_TMEM_LOAD_16dp256b4xENS5_13SM90_TMA_LOADENS15_IS17_S19_NSX_INS6_IJSJ_S1A_EEENS6_IJSE_SJ_EEEEEEENS5_17SM75_U16x8_LDSM_TENS5_14SM90_TMA_STOREES27_NS5_17SM90_U16x8_STSM_TENS5_39AutoVectorizingCopyWithAssumedAlignmentILi128EEEEEEvvEEEEvNT_6ParamsE,@"STO_CUDA_ENTRY STV_DEFAULT"
_ZN7cutlass13device_kernelINS_4gemm6kernel13GemmUniversalINS1_17GroupProblemShapeIN4cute5tupleIJiiiEEEEENS1_10collective13CollectiveMmaINS1_40MainloopSm100ArrayTmaUmmaWarpSpecializedILi7ELi8ELi4ENS6_IJNS5_1CILi2EEENSC_ILi1EEESE_EEEEENS6_IJNSC_ILi256EEENSC_ILi128EEENSC_ILi64EEEEEENS_6half_tEPNS6_IJlSE_NSC_ILi0EEEEEESL_SO_NS5_8TiledMMAINS5_8MMA_AtomIJNS5_26SM100_MMA_F16BF16_2x1SM_SSISL_SL_fLi256ELi128ELNS5_4UMMA5MajorE0ELST_0ELNSS_7ScaleInE0ELSU_0EEEEEENS5_6LayoutINS6_IJSE_SE_SE_EEENS6_IJSM_SM_SM_EEEEENS6_IJNS5_10UnderscoreES11_S11_EEEEENS5_18SM100_TMA_2SM_LOADENS5_14ComposedLayoutINS5_7SwizzleILi3ELi4ELi3EEENS5_18smem_ptr_flag_bitsILi16EEENSX_INS6_IJNSC_ILi8EEESJ_EEENS6_IJSJ_SE_EEEEEEEvNS5_8identityES14_S1E_vS1F_EENS_8epilogue10collective18CollectiveEpilogueINS1H_31Sm100PtrArrayTmaWarpSpecializedILi4ELi2ELi32ELb1ELb0EEEJNS6_IJSI_SI_SJ_EEENS6_IJNSX_ISI_SE_EENSX_INSC_ILi32EEESE_EEEEESL_PNS6_IJSE_lSM_EEESL_S1S_NS1H_6fusion15FusionCallbacksIS1L_NS1T_17LinearCombinationISL_fSL_fLNS_15FloatRoundStyleE2EEES1M_S1Q_JEEENS5_5SM1004TMEM4LOAD26SM100_TMEM_LOAD_16dp256b4xENS5_13SM90_TMA_LOADENS15_IS17_S19_NSX_INS6_IJSJ_S1A_EEENS6_IJSE_SJ_EEEEEEENS5_17SM75_U16x8_LDSM_TENS5_14SM90_TMA_STOREES27_NS5_17SM90_U16x8_STSM_TENS5_39AutoVectorizingCopyWithAssumedAlignmentILi128EEEEEEvvEEEEvNT_6ParamsE:
[----:B------:R-:W1:Y:S01]  /*0000*/  LDC R1, c[0x0][0x37c] ;  /* 0x0000df00ff017b82 */ /* 0x000e620000000800 */
[----:B------:R-:W2:Y:S07]  /*0010*/  S2R R0, SR_TID.X ;  /* 0x0000000000007919 */ /* 0x000eae0000002100 */
[----:B------:R-:W3:Y:S01]  /*0020*/  S2UR UR31, SR_CgaCtaId ;  /* 0x00000000001f79c3 */ /* 0x000ee20000008800 */
[----:B------:R-:W-:Y:S01]  /*0030*/  UMOV UR37, 0x4 ;  /* 0x0000000400257882 */ /* 0x000fe20000000000 */
[----:B------:R-:W4:Y:S01]  /*0040*/  LDCU UR30, c[0x0][0x370] ;  /* 0x00006e00ff1e77ac */ /* 0x000f220008000800 */
[----:B------:R-:W-:-:S05]  /*0050*/  ELECT P2, URZ, PT ;  /* 0x0000000000ff782f */ /* 0x000fca0003840000 */
[----:B------:R-:W-:Y:S08]  /*0060*/  S2UR UR42, SR_CTAID.X ;  /* 0x00000000002a79c3 */ /* 0x000ff00000002500 */
[----:B------:R-:W4:Y:S01]  /*0070*/  S2UR UR58, SR_CTAID.Y ;  /* 0x00000000003a79c3 */ /* 0x000f220000002600 */
[----:B---3--:R-:W-:Y:S02]  /*0080*/  ULOP3.LUT UR44, UR31, 0x1, URZ, 0xc0, !UPT ;  /* 0x000000011f2c7892 */ /* 0x008fe4000f8ec0ff */
[----:B------:R-:W-:Y:S01]  /*0090*/  ULOP3.LUT UR43, UR31, 0x1, URZ, 0x3c, !UPT ;  /* 0x000000011f2b7892 */ /* 0x000fe2000f8e3cff */
[----:B--2---:R-:W-:-:S05]  /*00a0*/  SHF.R.U32.HI R80, RZ, 0x5, R0 ;  /* 0x00000005ff507819 */ /* 0x004fca0000011600 */
[----:B------:R-:W2:Y:S01]  /*00b0*/  SHFL.IDX PT, R2, R80, RZ, 0x1f ;  /* 0x00001fff50027589 */ /* 0x000ea200000e0000 */
[----:B----4-:R-:W-:Y:S01]  /*00c0*/  UIMAD UR28, UR58, UR30, UR42 ;  /* 0x0000001e3a1c72a4 */ /* 0x010fe2000f8e022a */
[----:B--2---:R-:W-:-:S13]  /*00d0*/  R2UR UR21, R2 ;  /* 0x00000000021572ca */ /* 0x004fda00000e0000 */
[----:B------:R-:W-:Y:S02]  /*00e0*/  UISETP.GE.AND UP0, UPT, UR21, 0x8, UPT ;  /* 0x000000081500788c */ /* 0x000fe4000bf06270 */
[----:B------:R-:W-:Y:S02]  /*00f0*/  UISETP.GT.AND UP1, UPT, UR21, 0x3, UPT ;  /* 0x000000031500788c */ /* 0x000fe4000bf24270 */
[----:B------:R-:W-:-:S04]  /*0100*/  USEL UR37, UR37, 0x8, !UP0 ;  /* 0x0000000825257887 */ /* 0x000fc8000c000000 */
[----:B------:R-:W-:Y:S02]  /*0110*/  USEL UR37, UR37, UR21, UP1 ;  /* 0x0000001525257287 */ /* 0x000fe40008800000 */
[----:B------:R-:W-:Y:S02]  /*0120*/  ULOP3.LUT UR21, UR21, 0xfffffffc, URZ, 0xc0, !UPT ;  /* 0xfffffffc15157892 */ /* 0x000fe4000f8ec0ff */
[----:B------:R-:W-:-:S09]  /*0130*/  UISETP.NE.AND UP0, UPT, UR37, 0x2, UPT ;  /* 0x000000022500788c */ /* 0x000fd2000bf05270 */
[----:B-1----:R-:W-:Y:S05]  /*0140*/  BRA.U UP0, `(.L_x_0) ;  /* 0x0000000100f87547 */ /* 0x002fea000b800000 */
[----:B------:R-:W1:Y:S01]  /*0150*/  LDCU UR34, c[0x0][0xc1c] ;  /* 0x00018380ff2277ac */ /* 0x000e620008000800 */
[----:B------:R-:W-:Y:S01]  /*0160*/  BSSY.RECONVERGENT B0, `(.L_x_1) ;  /* 0x000003b000007945 */ /* 0x000fe20003800200 */
[----:B------:R-:W2:Y:S01]  /*0170*/  LDCU.64 UR4, c[0x0][0x820] ;  /* 0x00010400ff0477ac */ /* 0x000ea20008000a00 */
[----:B------:R-:W-:Y:S01]  /*0180*/  ELECT P0, URZ, PT ;  /* 0x0000000000ff782f */ /* 0x000fe20003800000 */
[----:B------:R-:W-:Y:S02]  /*0190*/  UIMAD UR38, UR28, 0x11, URZ ;  /* 0x000000111c2678a4 */ /* 0x000fe4000f8e02ff */
[----:B-1----:R-:W-:-:S04]  /*01a0*/  UIADD3 UR34, UPT, UPT, UR28, UR34, URZ ;  /* 0x000000221c227290 */ /* 0x002fc8000fffe0ff */
[----:B------:R-:W-:Y:S02]  /*01b0*/  UIMAD UR34, UR34, 0x11, URZ ;  /* 0x00000011222278a4 */ /* 0x000fe4000f8e02ff */
[----:B--2---:R-:W-:Y:S02]  /*01c0*/  UIMAD.WIDE.U32 UR38, UR38, 0x80, UR4 ;  /* 0x00000080262678a5 */ /* 0x004fe4000f8e0004 */
[----:B------:R-:W-:Y:S02]  /*01d0*/  UIMAD.WIDE.U32 UR34, UR34, 0x80, UR4 ;  /* 0x00000080222278a5 */ /* 0x000fe4000f8e0004 */
[----:B------:R-:W-:Y:S10]  /*01e0*/  @!P0 BRA `(.L_x_2) ;  /* 0x0000000000c88947 */ /* 0x000ff40003800000 */
[----:B------:R-:W1:Y:S01]  /*01f0*/  LDC.64 R64, c[0x0][0x400] ;  /* 0x00010000ff407b82 */ /* 0x000e620000000a00 */
[----:B------:R-:W-:Y:S02]  /*0200*/  UMOV UR4, 0x400 ;  /* 0x0000040000047882 */ /* 0x000fe40000000000 */
[----:B------:R-:W-:-:S05]  /*0210*/  ULEA UR4, UR31, UR4, 0x18 ;  /* 0x000000041f047291 */ /* 0x000fca000f8ec0ff */
[----:B------:R-:W1:Y:S08]  /*0220*/  LDC.64 R66, c[0x0][0x408] ;  /* 0x00010200ff427b82 */ /* 0x000e700000000a00 */
[----:B------:R-:W2:Y:S08]  /*0230*/  LDC.64 R60, c[0x0][0x410] ;  /* 0x00010400ff3c7b82 */ /* 0x000eb00000000a00 */
[----:B------:R-:W2:Y:S08]  /*0240*/  LDC.64 R62, c[0x0][0x418] ;  /* 0x00010600ff3e7b82 */ /* 0x000eb00000000a00 */
[----:B------:R-:W3:Y:S01]  /*0250*/  LDC.64 R56, c[0x0][0x420] ;  /* 0x00010800ff387b82 */ /* 0x000ee20000000a00 */
[----:B-1----:R1:W-:Y:S07]  /*0260*/  STS.128 [UR4+0x480], R64 ;  /* 0x00048040ff007988 */ /* 0x0023ee0008000c04 */
[----:B------:R-:W3:Y:S08]  /*0270*/  LDC.64 R58, c[0x0][0x428] ;  /* 0x00010a00ff3a7b82 */ /* 0x000ef00000000a00 */
[----:B------:R-:W4:Y:S01]  /*0280*/  LDC.64 R52, c[0x0][0x430] ;  /* 0x00010c00ff347b82 */ /* 0x000f220000000a00 */
[----:B--2---:R1:W-:Y:S07]  /*0290*/  STS.128 [UR4+0x490], R60 ;  /* 0x0004903cff007988 */ /* 0x0043ee0008000c04 */
[----:B------:R-:W4:Y:S08]  /*02a0*/  LDC.64 R54, c[0x0][0x438] ;  /* 0x00010e00ff367b82 */ /* 0x000f300000000a00 */
[----:B------:R-:W2:Y:S01]  /*02b0*/  LDC.64 R48, c[0x0][0x440] ;  /* 0x00011000ff307b82 */ /* 0x000ea20000000a00 */
[----:B---3--:R1:W-:Y:S07]  /*02c0*/  STS.128 [UR4+0x4a0], R56 ;  /* 0x0004a038ff007988 */ /* 0x0083ee0008000c04 */
[----:B------:R-:W2:Y:S08]  /*02d0*/  LDC.64 R50, c[0x0][0x448] ;  /* 0x00011200ff327b82 */ /* 0x000eb00000000a00 */
[----:B------:R-:W3:Y:S01]  /*02e0*/  LDC.64 R44, c[0x0][0x450] ;  /* 0x00011400ff2c7b82 */ /* 0x000ee20000000a00 */
[----:B----4-:R1:W-:Y:S07]  /*02f0*/  STS.128 [UR4+0x4b0], R52 ;  /* 0x0004b034ff007988 */ /* 0x0103ee0008000c04 */
        /* <DEDUP_REMOVED lines=30> */
[----:B------:R-:W4:Y:S01]  /*04e0*/  LDC.64 R6, c[0x0][0x578] ;  /* 0x00015e00ff067b82 */ /* 0x000f220000000a00 */
[----:B---3--:R1:W-:Y:S04]  /*04f0*/  STS.128 [UR4+0x560], R8 ;  /* 0x00056008ff007988 */ /* 0x0083e80008000c04 */
[----:B----4-:R1:W-:Y:S02]  /*0500*/  STS.128 [UR4+0x570], R4 ;  /* 0x00057004ff007988 */ /* 0x0103e40008000c04 */
.L_x_2:
[----:B------:R-:W-:Y:S05]  /*0510*/  BSYNC.RECONVERGENT B0 ;  /* 0x0000000000007941 */ /* 0x000fea0003800200 */
.L_x_1:
[----:B------:R-:W-:Y:S01]  /*0520*/  NOP ;  /* 0x0000000000007918 */ /* 0x000fe20000000000 */
.L_x_0:
[----:B------:R-:W-:-:S09]  /*0530*/  UISETP.NE.AND UP0, UPT, UR37, 0x3, UPT ;  /* 0x000000032500788c */ /* 0x000fd2000bf05270 */
[----:B------:R-:W-:Y:S05]  /*0540*/  BRA.U UP0, `(.L_x_3) ;  /* 0x00000001007c7547 */ /* 0x000fea000b800000 */
[----:B-1----:R-:W1:Y:S01]  /*0550*/  LDC.64 R32, c[0x0][0x900] ;  /* 0x00024000ff207b82 */ /* 0x002e620000000a00 */
[----:B------:R-:W2:Y:S01]  /*0560*/  LDCU.64 UR6, c[0x0][0xb00] ;  /* 0x00016000ff0677ac */ /* 0x000ea20008000a00 */
[----:B------:R-:W-:Y:S01]  /*0570*/  ELECT P0, URZ, PT ;  /* 0x0000000000ff782f */ /* 0x000fe20003800000 */
[----:B------:R-:W-:-:S05]  /*0580*/  UMOV UR4, 0x400 ;  /* 0x0000040000047882 */ /* 0x000fca0000000000 */
[----:B------:R-:W1:Y:S01]  /*0590*/  LDC.64 R34, c[0x0][0x908] ;  /* 0x00024200ff227b82 */ /* 0x000e620000000a00 */
[----:B------:R-:W-:Y:S02]  /*05a0*/  ULEA UR4, UR31, UR4, 0x18 ;  /* 0x000000041f047291 */ /* 0x000fe4000f8ec0ff */
[----:B------:R-:W-:-:S05]  /*05b0*/  UIMAD UR22, UR28, 0xe, URZ ;  /* 0x0000000e1c1678a4 */ /* 0x000fca000f8e02ff */
[----:B------:R-:W3:Y:S01]  /*05c0*/  LDC.64 R28, c[0x0][0x910] ;  /* 0x00024400ff1c7b82 */ /* 0x000ee20000000a00 */
[----:B--2---:R-:W-:-:S07]  /*05d0*/  UIMAD.WIDE.U32 UR22, UR22, 0x80, UR6 ;  /* 0x00000080161678a5 */ /* 0x004fce000f8e0006 */
[----:B------:R-:W3:Y:S08]  /*05e0*/  LDC.64 R30, c[0x0][0x918] ;  /* 0x00024600ff1e7b82 */ /* 0x000ef00000000a00 */
[----:B------:R-:W2:Y:S01]  /*05f0*/  LDC.64 R24, c[0x0][0x920] ;  /* 0x00024800ff187b82 */ /* 0x000ea20000000a00 */
[----:B-1----:R4:W-:Y:S07]  /*0600*/  @P0 STS.128 [UR4+0x380], R32 ;  /* 0x00038020ff000988 */ /* 0x0029ee0008000c04 */
[----:B------:R-:W2:Y:S08]  /*0610*/  LDC.64 R26, c[0x0][0x928] ;  /* 0x00024a00ff1a7b82 */ /* 0x000eb00000000a00 */
[----:B------:R-:W1:Y:S01]  /*0620*/  LDC.64 R20, c[0x0][0x930] ;  /* 0x00024c00ff147b82 */ /* 0x000e620000000a00 */
[----:B---3--:R4:W-:Y:S07]  /*0630*/  @P0 STS.128 [UR4+0x390], R28 ;  /* 0x0003901cff000988 */ /* 0x0089ee0008000c04 */
[----:B------:R-:W1:Y:S08]  /*0640*/  LDC.64 R22, c[0x0][0x938] ;  /* 0x00024e00ff167b82 */ /* 0x000e700000000a00 */
[----:B------:R-:W3:Y:S01]  /*0650*/  LDC.64 R16, c[0x0][0x940] ;  /* 0x00025000ff107b82 */ /* 0x000ee20000000a00 */
[----:B--2---:R4:W-:Y:S07]  /*0660*/  @P0 STS.128 [UR4+0x3a0], R24 ;  /* 0x0003a018ff000988 */ /* 0x0049ee0008000c04 */
        /* <DEDUP_REMOVED lines=9> */
[----:B------:R-:W3:Y:S01]  /*0700*/  LDC.64 R6, c[0x0][0x978] ;  /* 0x00025e00ff067b82 */ /* 0x000ee20000000a00 */
[----:B-1----:R4:W-:Y:S04]  /*0710*/  @P0 STS.128 [UR4+0x3e0], R8 ;  /* 0x0003e008ff000988 */ /* 0x0029e80008000c04 */
[----:B---3--:R4:W-:Y:S01]  /*0720*/  @P0 STS.128 [UR4+0x3f0], R4 ;  /* 0x0003f004ff000988 */ /* 0x0089e20008000c04 */
[----:B------:R-:W-:Y:S01]  /*0730*/  NOP ;  /* 0x0000000000007918 */ /* 0x000fe20000000000 */
.L_x_3:
[----:B------:R-:W2:Y:S02]  /*0740*/  SHFL.IDX PT, R2, R80, RZ, 0x1f ;  /* 0x00001fff50027589 */ /* 0x000ea400000e0000 */
[----:B--2---:R-:W-:-:S13]  /*0750*/  ISETP.NE.AND P0, PT, R2, RZ, PT ;  /* 0x000000ff0200720c */ /* 0x004fda0003f05270 */
[----:B------:R-:W-:Y:S05]  /*0760*/  @P0 BRA `(.L_x_4) ;  /* 0x00000000005c0947 */ /* 0x000fea0003800000 */
[----:B------:R-:W-:Y:S01]  /*0770*/  UMOV UR5, 0x400 ;  /* 0x0000040000057882 */ /* 0x000fe20000000000 */
[----:B------:R-:W-:Y:S01]  /*0780*/  UMOV UR4, 0x1 ;  /* 0x0000000100047882 */ /* 0x000fe20000000000 */
[----:B------:R-:W-:Y:S02]  /*0790*/  ULEA UR5, UR31, UR5, 0x18 ;  /* 0x000000051f057291 */ /* 0x000fe4000f8ec0ff */
[----:B------:R-:W-:-:S04]  /*07a0*/  UIADD3 UR6, UPT, UPT, -UR4, 0x100000, URZ ;  /* 0x0010000004067890 */ /* 0x000fc8000fffe1ff */
[----:B------:R-:W-:Y:S02]  /*07b0*/  USHF.L.U32 UR7, UR6, 0xb, URZ ;  /* 0x0000000b06077899 */ /* 0x000fe400080006ff */
[----:B------:R-:W-:Y:S01]  /*07c0*/  USHF.L.U32 UR6, UR6, 0x1, URZ ;  /* 0x0000000106067899 */ /* 0x000fe200080006ff */
[----:B------:R-:W-:Y:S01]  /*07d0*/  ELECT P0, URZ, PT ;  /* 0x0000000000ff782f */ /* 0x000fe20003800000 */
[----:B------:R-:W2:Y:S10]  /*07e0*/  FENCE.VIEW.ASYNC.S ;  /* 0x00000000000073c6 */ /* 0x000eb40000000000 */
[----:B--2---:R2:W3:Y:S01]  /*07f0*/  SYNCS.EXCH.64 URZ, [UR5], UR6 ;  /* 0x0000000605ff75b2 */ /* 0x0044e20008000100 */
[----:B------:R2:W1:Y:S01]  /*0800*/  SYNCS.EXCH.64 URZ, [UR5+0x38], UR6 ;  /* 0x0000380605ff75b2 */ /* 0x0004620008000100 */
        /* <DEDUP_REMOVED lines=11> */
[----:B------:R2:W1:Y:S02]  /*08c0*/  SYNCS.EXCH.64 URZ, [UR5+0x68], UR6 ;  /* 0x0000680605ff75b2 */ /* 0x0004640008000100 */
[----:B--2---:R-:W-:Y:S01]  /*08d0*/  NOP ;  /* 0x0000000000007918 */ /* 0x004fe20000000000 */
.L_x_4:
[----:B------:R-:W2:Y:S01]  /*08e0*/  SHFL.IDX PT, R2, R80, RZ, 0x1f ;  /* 0x00001fff50027589 */ /* 0x000ea200000e0000 */
[----:B------:R-:W-:Y:S01]  /*08f0*/  NOP ;  /* 0x0000000000007918 */ /* 0x000fe20000000000 */
[----:B--2---:R-:W-:-:S13]  /*0900*/  ISETP.NE.AND P0, PT, R2, 0x1, PT ;  /* 0x000000010200780c */ /* 0x004fda0003f05270 */
[----:B------:R-:W-:Y:S05]  /*0910*/  @P0 BRA `(.L_x_5) ;  /* 0x0000000000540947 */ /* 0x000fea0003800000 */
[----:B------:R-:W-:Y:S01]  /*0920*/  UMOV UR6, 0x400 ;  /* 0x0000040000067882 */ /* 0x000fe20000000000 */
[----:B------:R-:W-:Y:S01]  /*0930*/  UMOV UR5, 0x20 ;  /* 0x0000002000057882 */ /* 0x000fe20000000000 */
[----:B------:R-:W-:Y:S01]  /*0940*/  UMOV UR4, 0x80 ;  /* 0x0000008000047882 */ /* 0x000fe20000000000 */
[----:B------:R-:W-:Y:S02]  /*0950*/  ULEA UR6, UR31, UR6, 0x18 ;  /* 0x000000061f067291 */ /* 0x000fe4000f8ec0ff */
[----:B------:R-:W-:-:S04]  /*0960*/  UIADD3 UR8, UPT, UPT, -UR5, 0x100000, URZ ;  /* 0x0010000005087890 */ /* 0x000fc8000fffe1ff */
[----:B------:R-:W-:Y:S02]  /*0970*/  USHF.L.U32 UR9, UR8, 0xb, URZ ;  /* 0x0000000b08097899 */ /* 0x000fe400080006ff */
[----:B------:R-:W-:Y:S02]  /*0980*/  USHF.L.U32 UR8, UR8, 0x1, URZ ;  /* 0x0000000108087899 */ /* 0x000fe400080006ff */
[----:B------:R-:W-:-:S04]  /*0990*/  UIADD3 UR4, UPT, UPT, -UR4, 0x100000, URZ ;  /* 0x0010000004047890 */ /* 0x000fc8000fffe1ff */
[----:B------:R-:W-:Y:S02]  /*09a0*/  USHF.L.U32 UR5, UR4, 0xb, URZ ;  /* 0x0000000b04057899 */ /* 0x000fe400080006ff */
[----:B------:R-:W-:Y:S01]  /*09b0*/  USHF.L.U32 UR4, UR4, 0x1, URZ ;  /* 0x0000000104047899 */ /* 0x000fe200080006ff */
[----:B------:R-:W-:Y:S01]  /*09c0*/  ELECT P0, URZ, PT ;  /* 0x0000000000ff782f */ /* 0x000fe20003800000 */
[----:B------:R-:W2:Y:S02]  /*09d0*/  FENCE.VIEW.ASYNC.S ;  /* 0x00000000000073c6 */ /* 0x000ea40000000000 */
[----:B--2---:R2:W1:Y:S08]  /*09e0*/  SYNCS.EXCH.64 URZ, [UR6+0x70], UR8 ;  /* 0x0000700806ff75b2 */ /* 0x0044700008000100 */
[----:B------:R2:W1:Y:S01]  /*09f0*/  SYNCS.EXCH.64 URZ, [UR6+0x90], UR4 ;  /* 0x0000900406ff75b2 */ /* 0x0004620008000100 */
[----:B------:R2:W1:Y:S01]  /*0a00*/  SYNCS.EXCH.64 URZ, [UR6+0x78], UR8 ;  /* 0x0000780806ff75b2 */ /* 0x0004620008000100 */
[----:B------:R2:W1:Y:S01]  /*0a10*/  SYNCS.EXCH.64 URZ, [UR6+0x98], UR4 ;  /* 0x0000980406ff75b2 */ /* 0x0004620008000100 */
[----:B------:R2:W1:Y:S01]  /*0a20*/  SYNCS.EXCH.64 URZ, [UR6+0x80], UR8 ;  /* 0x0000800806ff75b2 */ /* 0x0004620008000100 */
[----:B------:R2:W1:Y:S01]  /*0a30*/  SYNCS.EXCH.64 URZ, [UR6+0xa0], UR4 ;  /* 0x0000a00406ff75b2 */ /* 0x0004620008000100 */
[----:B------:R2:W1:Y:S01]  /*0a40*/  SYNCS.EXCH.64 URZ, [UR6+0x88], UR8 ;  /* 0x0000880806ff75b2 */ /* 0x0004620008000100 */
[----:B------:R2:W1:Y:S01]  /*0a50*/  SYNCS.EXCH.64 URZ, [UR6+0xa8], UR4 ;  /* 0x0000a80406ff75b2 */ /* 0x0004620008000100 */
[----:B------:R-:W-:Y:S01]  /*0a60*/  NOP ;  /* 0x0000000000007918 */ /* 0x000fe20000000000 */
.L_x_5:
[----:B------:R-:W5:Y:S01]  /*0a70*/  SHFL.IDX PT, R2, R80, RZ, 0x1f ;  /* 0x00001fff50027589 */ /* 0x000f6200000e0000 */
[----:B------:R-:W-:Y:S01]  /*0a80*/  NOP ;  /* 0x0000000000007918 */ /* 0x000fe20000000000 */
[----:B-----5:R-:W-:-:S13]  /*0a90*/  ISETP.NE.AND P0, PT, R2, 0x3, PT ;  /* 0x000000030200780c */ /* 0x020fda0003f05270 */
[----:B------:R-:W-:Y:S05]  /*0aa0*/  @P0 BRA `(.L_x_6) ;  /* 0x00000000002c0947 */ /* 0x000fea0003800000 */
[----:B--2---:R-:W-:Y:S01]  /*0ab0*/  UMOV UR5, 0x400 ;  /* 0x0000040000057882 */ /* 0x004fe20000000000 */
[----:B------:R-:W-:Y:S01]  /*0ac0*/  UMOV UR4, 0x20 ;  /* 0x0000002000047882 */ /* 0x000fe20000000000 */
[----:B------:R-:W-:Y:S02]  /*0ad0*/  ULEA UR5, UR31, UR5, 0x18 ;  /* 0x000000051f057291 */ /* 0x000fe4000f8ec0ff */
[----:B------:R-:W-:-:S04]  /*0ae0*/  UIADD3 UR6, UPT, UPT, -UR4, 0x100000, URZ ;  /* 0x0010000004067890 */ /* 0x000fc8000fffe1ff */
[----:B------:R-:W-:Y:S02]  /*0af0*/  USHF.L.U32 UR7, UR6, 0xb, URZ ;  /* 0x0000000b06077899 */ /* 0x000fe400080006ff */
[----:B------:R-:W-:Y:S01]  /*0b00*/  USHF.L.U32 UR6, UR6, 0x1, URZ ;  /* 0x0000000106067899 */ /* 0x000fe200080006ff */
[----:B------:R-:W-:Y:S01]  /*0b10*/  ELECT P0, URZ, PT ;  /* 0x0000000000ff782f */ /* 0x000fe20003800000 */
[----:B------:R-:W2:Y:S10]  /*0b20*/  FENCE.VIEW.ASYNC.S ;  /* 0x00000000000073c6 */ /* 0x000eb40000000000 */
[----:B--2---:R2:W1:Y:S01]  /*0b30*/  SYNCS.EXCH.64 URZ, [UR5+0xb0], UR6 ;  /* 0x0000b00605ff75b2 */ /* 0x0044620008000100 */
[----:B------:R2:W1:Y:S01]  /*0b40*/  SYNCS.EXCH.64 URZ, [UR5+0xb8], UR6 ;  /* 0x0000b80605ff75b2 */ /* 0x0004620008000100 */
[----:B------:R-:W-:Y:S01]  /*0b50*/  NOP ;  /* 0x0000000000007918 */ /* 0x000fe20000000000 */
.L_x_6:
[----:B------:R-:W5:Y:S01]  /*0b60*/  SHFL.IDX PT, R2, R80, RZ, 0x1f ;  /* 0x00001fff50027589 */ /* 0x000f6200000e0000 */
[----:B------:R-:W-:Y:S01]  /*0b70*/  NOP ;  /* 0x0000000000007918 */ /* 0x000fe20000000000 */
[----:B-----5:R-:W-:-:S13]  /*0b80*/  ISETP.NE.AND P0, PT, R2, 0x4, PT ;  /* 0x000000040200780c */ /* 0x020fda0003f05270 */
[----:B------:R-:W-:Y:S05]  /*0b90*/  @P0 BRA `(.L_x_7) ;  /* 0x0000000000740947 */ /* 0x000fea0003800000 */
[----:B--2---:R-:W-:Y:S01]  /*0ba0*/  UMOV UR6, 0x400 ;  /* 0x0000040000067882 */ /* 0x004fe20000000000 */
        /* <DEDUP_REMOVED lines=28> */
.L_x_7:
        /* <DEDUP_REMOVED lines=33> */
.L_x_8:
[----:B------:R-:W5:Y:S01]  /*0f80*/  SHFL.IDX PT, R2, R80, RZ, 0x1f ;  /* 0x00001fff50027589 */ /* 0x000f6200000e0000 */
[----:B------:R-:W-:Y:S01]  /*0f90*/  ISETP.NE.OR P0, PT, RZ, UR37, !P2 ;  /* 0x00000025ff007c0c */ /* 0x000fe2000d705670 */
        /* <DEDUP_REMOVED lines=24> */
.L_x_9:
[----:B------:R-:W-:Y:S01]  /*1120*/  VOTEU.ALL UP0, P0 ;  /* 0x0000000000ff7886 */ /* 0x000fe20000000000 */
[----:B--2---:R-:W-:Y:S01]  /*1130*/  UMOV UR4, 0x20 ;  /* 0x0000002000047882 */ /* 0x004fe20000000000 */
[----:B------:R-:W-:Y:S01]  /*1140*/  UISETP.NE.AND UP1, UPT, UR37, 0x2, UPT ;  /* 0x000000022500788c */ /* 0x000fe2000bf25270 */
[----:B------:R-:W-:Y:S02]  /*1150*/  NOP ;  /* 0x0000000000007918 */ /* 0x000fe40000000000 */
[----:B------:R-:W-:Y:S01]  /*1160*/  @!UP0 UMOV UR5, 0x400 ;  /* 0x0000040000058882 */ /* 0x000fe20000000000 */
[----:B------:R-:W-:-:S04]  /*1170*/  @!UP0 UIADD3 UR6, UPT, UPT, -UR4, 0x100000, URZ ;  /* 0x0010000004068890 */ /* 0x000fc8000fffe1ff */
[----:B------:R-:W-:Y:S02]  /*1180*/  @!UP0 USHF.L.U32 UR7, UR6, 0xb, URZ ;  /* 0x0000000b06078899 */ /* 0x000fe400080006ff */
[----:B------:R-:W-:Y:S02]  /*1190*/  @!UP0 USHF.L.U32 UR6, UR6, 0x1, URZ ;  /* 0x0000000106068899 */ /* 0x000fe400080006ff */
[----:B------:R-:W-:Y:S01]  /*11a0*/  @!UP0 ULEA UR5, UR31, UR5, 0x18 ;  /* 0x000000051f058291 */ /* 0x000fe2000f8ec0ff */
[----:B------:R-:W2:Y:S01]  /*11b0*/  LDCU UR4, c[0x0][0x36c] ;  /* 0x00006d80ff0477ac */ /* 0x000ea20008000800 */
[----:B------:R-:W-:Y:S01]  /*11c0*/  VOTEU.ALL UP0, P0 ;  /* 0x0000000000ff7886 */ /* 0x000fe20000000000 */
[----:B------:R-:W-:Y:S02]  /*11d0*/  USEL UR20, URZ, 0x1, UP1 ;  /* 0x00000001ff147887 */ /* 0x000fe40008800000 */
[----:B------:R-:W-:Y:S01]  /*11e0*/  UISETP.EQ.AND UP2, UPT, UR44, URZ, !UP1 ;  /* 0x000000ff2c00728c */ /* 0x000fe2000cf42270 */
[----:B------:R-:W5:Y:S06]  /*11f0*/  FENCE.VIEW.ASYNC.S ;  /* 0x00000000000073c6 */ /* 0x000f6c0000000000 */
[----:B-----5:R1:W1:Y:S01]  /*1200*/  @!UP0 SYNCS.EXCH.64 URZ, [UR5+0x190], UR6 ;  /* 0x0001900605ff85b2 */ /* 0x0202620008000100 */
[----:B------:R-:W-:Y:S01]  /*1210*/  UISETP.NE.AND UP0, UPT, UR37, URZ, UPT ;  /* 0x000000ff2500728c */ /* 0x000fe2000bf05270 */
[----:B------:R-:W-:-:S03]  /*1220*/  PLOP3.LUT P2, PT, P2, PT, UP2, 0x80, 0x8 ;  /* 0x000000000008781c */ /* 0x000fc6000174f028 */
[----:B------:R-:W-:Y:S02]  /*1230*/  USEL UR29, UR20, 0x2, UP0 ;  /* 0x00000002141d7887 */ /* 0x000fe40008000000 */
[----:B--2---:R-:W-:-:S09]  /*1240*/  UISETP.EQ.U32.AND UP0, UPT, UR4, 0x1, UPT ;  /* 0x000000010400788c */ /* 0x004fd2000bf02070 */
[----:B------:R-:W-:Y:S05]  /*1250*/  BRA.U !UP0, `(.L_x_10) ;  /* 0x0000000108087547 */ /* 0x000fea000b800000 */
[----:B-1-3--:R-:W-:Y:S01]  /*1260*/  UCGABAR_ARV ;  /* 0x00000000000079c7 */ /* 0x00afe20008000000 */
[----:B------:R-:W-:Y:S05]  /*1270*/  BRA `(.L_x_11) ;  /* 0x0000000000047947 */ /* 0x000fea0003800000 */
.L_x_10:
[----:B-1-3--:R-:W-:Y:S01]  /*1280*/  NOP ;  /* 0x0000000000007918 */ /* 0x00afe20000000000 */
.L_x_11:
[----:B----4-:R-:W1:Y:S01]  /*1290*/  LDC.64 R4, c[0x0][0xbf0] ;  /* 0x0002fc00ff047b82 */ /* 0x010e620000000a00 */
[----:B------:R-:W1:Y:S01]  /*12a0*/  LDCU.64 UR50, c[0x0][0x358] ;  /* 0x00006b00ff3277ac */ /* 0x000e620008000a00 */
[----:B------:R-:W2:Y:S01]  /*12b0*/  LDCU UR27, c[0x0][0xc0c] ;  /* 0x00018180ff1b77ac */ /* 0x000ea20008000800 */
[----:B------:R-:W2:Y:S01]  /*12c0*/  LDCU UR4, c[0x0][0xbdc] ;  /* 0x00017b80ff0477ac */ /* 0x000ea20008000800 */
[----:B------:R-:W3:Y:S01]  /*12d0*/  LDCU UR26, c[0x0][0xc10] ;  /* 0x00018200ff1a77ac */ /* 0x000ee20008000800 */
[----:B------:R-:W4:Y:S01]  /*12e0*/  LDCU.128 UR12, c[0x0][0xba0] ;  /* 0x00017400ff0c77ac */ /* 0x000f220008000c00 */
[----:B------:R-:W4:Y:S01]  /*12f0*/  LDCU.128 UR8, c[0x0][0xbb0] ;  /* 0x00017600ff0877ac */ /* 0x000f220008000c00 */
[----:B-1----:R-:W4:Y:S01]  /*1300*/  LDG.E R9, desc[UR50][R4.64] ;  /* 0x0000003204097981 */ /* 0x002f22000c1e1900 */
[----:B------:R-:W1:Y:S03]  /*1310*/  LDCU UR45, c[0x0][0xbe8] ;  /* 0x00017d00ff2d77ac */ /* 0x000e660008000800 */
[----:B------:R1:W4:Y:S01]  /*1320*/  LDG.E R3, desc[UR50][R4.64+0x4] ;  /* 0x0000043204037981 */ /* 0x000322000c1e1900 */
[----:B--2---:R-:W-:Y:S01]  /*1330*/  USHF.L.U32 UR27, UR27, UR4, URZ ;  /* 0x000000041b1b7299 */ /* 0x004fe200080006ff */
[----:B------:R-:W-:Y:S01]  /*1340*/  LOP3.LUT R8, R0, 0x1f, RZ, 0xc0, !PT ;  /* 0x0000001f00087812 */ /* 0x000fe200078ec0ff */
[----:B---3--:R-:W-:Y:S01]  /*1350*/  USHF.L.U32 UR26, UR26, UR4, URZ ;  /* 0x000000041a1a7299 */ /* 0x008fe200080006ff */
[----:B------:R-:W-:Y:S01]  /*1360*/  CS2R R6, SRZ ;  /* 0x0000000000067805 */ /* 0x000fe2000001ff00 */
[----:B------:R-:W2:Y:S01]  /*1370*/  LDCU.128 UR4, c[0x0][0xbc0] ;  /* 0x00017800ff0477ac */ /* 0x000ea20008000c00 */
[----:B----4-:R-:W-:Y:S01]  /*1380*/  UISETP.NE.U32.AND UP3, UPT, UR14, URZ, UPT ;  /* 0x000000ff0e00728c */ /* 0x010fe2000bf65070 */
[----:B------:R-:W-:Y:S01]  /*1390*/  UMOV UR36, 0x400 ;  /* 0x0000040000247882 */ /* 0x000fe20000000000 */
[----:B------:R-:W-:Y:S01]  /*13a0*/  UISETP.NE.AND UP5, UPT, UR37, 0x8, UPT ;  /* 0x000000082500788c */ /* 0x000fe2000bfa5270 */
[----:B------:R-:W3:Y:S01]  /*13b0*/  LDCU UR40, c[0x0][0xbe0] ;  /* 0x00017c00ff2877ac */ /* 0x000ee20008000800 */
[----:B-1----:R-:W-:Y:S01]  /*13c0*/  ISETP.GE.AND P0, PT, R8, UR45, PT ;  /* 0x0000002d08007c0c */ /* 0x002fe2000bf06270 */
[----:B------:R-:W-:Y:S01]  /*13d0*/  UISETP.NE.AND UP1, UPT, UR37, 0x1, UPT ;  /* 0x000000012500788c */ /* 0x000fe2000bf25270 */
[----:B------:R-:W-:-:S05]  /*13e0*/  CS2R.32 R21, SR_CgaSize ;  /* 0x0000000000157805 */ /* 0x000fca0000008a00 */
[----:B------:R-:W-:-:S05]  /*13f0*/  IMAD R21, R21, -0xa0, RZ ;  /* 0xffffff6015157824 */ /* 0x000fca00078e02ff */
[----:B------:R-:W-:-:S14]  /*1400*/  R2UR UR33, R21 ;  /* 0x00000000152172ca */ /* 0x000fdc00000e0000 */
[----:B------:R-:W1:Y:S01]  /*1410*/  LDCU UR33, c[0x0][UR33+0x2b0] ;  /* 0x00005600212177ac */ /* 0x000e620008000800 */
[----:B------:R-:W-:-:S05]  /*1420*/  CS2R.32 R21, SR_CgaSize ;  /* 0x0000000000157805 */ /* 0x000fca0000008a00 */
[----:B------:R-:W-:-:S05]  /*1430*/  IMAD R21, R21, -0xa0, RZ ;  /* 0xffffff6015157824 */ /* 0x000fca00078e02ff */
[----:B------:R-:W-:-:S14]  /*1440*/  R2UR UR24, R21 ;  /* 0x00000000151872ca */ /* 0x000fdc00000e0000 */
[----:B------:R-:W4:Y:S01]  /*1450*/  LDCU UR24, c[0x0][UR24+0x2b4] ;  /* 0x00005680181877ac */ /* 0x000f220008000800 */
[----:B------:R-:W-:Y:S02]  /*1460*/  IMAD.U32 R5, RZ, RZ, UR27 ;  /* 0x0000001bff057e24 */ /* 0x000fe4000f8e00ff */
[----:B------:R-:W-:Y:S01]  /*1470*/  IMAD.U32 R4, RZ, RZ, UR26 ;  /* 0x0000001aff047e24 */ /* 0x000fe2000f8e00ff */
[----:B------:R-:W-:Y:S01]  /*1480*/  UISETP.NE.AND.EX UP3, UPT, UR15, URZ, UPT, UP3 ;  /* 0x000000ff0f00728c */ /* 0x000fe2000bf65330 */
[----:B------:R-:W2:Y:S01]  /*1490*/  @!P0 LDC.64 R12, c[0x0][0xbf0] ;  /* 0x0002fc00ff0c8b82 */ /* 0x000ea20000000a00 */
[----:B------:R-:W-:Y:S01]  /*14a0*/  IABS R2, R5 ;  /* 0x0000000500027213 */ /* 0x000fe20000000000 */
[----:B------:R-:W3:Y:S03]  /*14b0*/  LDCU UR17, c[0x0][0x374] ;  /* 0x00006e80ff1177ac */ /* 0x000ee60008000800 */
[----:B------:R-:W-:Y:S01]  /*14c0*/  R2UR UR48, R2 ;  /* 0x00000000023072ca */ /* 0x000fe200000e0000 */
[----:B------:R-:W3:Y:S01]  /*14d0*/  LDCU.U8 UR16, c[0x0][0xbd8] ;  /* 0x00017b00ff1077ac */ /* 0x000ee20008000000 */
[----:B------:R-:W-:-:S04]  /*14e0*/  IABS R2, R4 ;  /* 0x0000000400027213 */ /* 0x000fc80000000000 */
[----:B------:R-:W-:-:S07]  /*14f0*/  R2UR UR47, R2 ;  /* 0x00000000022f72ca */ /* 0x000fce00000e0000 */
[----:B------:R-:W1:Y:S01]  /*1500*/  I2F.RP R2, UR48 ;  /* 0x0000003000027d06 */ /* 0x000e620008209400 */
[----:B------:R-:W-:Y:S01]  /*1510*/  ULEA UR36, UR31, UR36, 0x18 ;  /* 0x000000241f247291 */ /* 0x000fe2000f8ec0ff */
[----:B------:R-:W-:Y:S01]  /*1520*/  I2FP.F32.U32 R10, UR42 ;  /* 0x0000002a000a7c45 */ /* 0x000fe20008201000 */
[----:B--2---:R-:W-:-:S05]  /*1530*/  @!P0 IMAD.WIDE.U32 R12, R8, 0xc, R12 ;  /* 0x0000000c080c8825 */ /* 0x004fca00078e000c */
[----:B-1----:R-:W1:Y:S01]  /*1540*/  MUFU.RCP R2, R2 ;  /* 0x0000000200027308 */ /* 0x002e620000001000 */
[----:B------:R-:W-:Y:S01]  /*1550*/  FMUL R10, R10, UR33 ;  /* 0x000000210a0a7c20 */ /* 0x000fe20008400000 */
[----:B------:R2:W5:Y:S04]  /*1560*/  @!P0 LDG.E R6, desc[UR50][R12.64] ;  /* 0x000000320c068981 */ /* 0x000568000c1e1900 */
[----:B------:R2:W5:Y:S01]  /*1570*/  @!P0 LDG.E R7, desc[UR50][R12.64+0x4] ;  /* 0x000004320c078981 */ /* 0x000562000c1e1900 */
[----:B------:R-:W-:Y:S01]  /*1580*/  UMOV UR33, URZ ;  /* 0x000000ff00217c82 */ /* 0x000fe20008000000 */
[----:B------:R-:W-:Y:S01]  /*1590*/  F2I.U32.TRUNC.NTZ R10, R10 ;  /* 0x0000000a000a7305 */ /* 0x000fe2000020f000 */
[----:B------:R-:W-:-:S05]  /*15a0*/  CS2R.32 R21, SR_CgaSize ;  /* 0x0000000000157805 */ /* 0x000fca0000008a00 */
[----:B------:R-:W-:-:S05]  /*15b0*/  IMAD R21, R21, -0xa0, RZ ;  /* 0xffffff6015157824 */ /* 0x000fca00078e02ff */
[----:B------:R-:W-:-:S14]  /*15c0*/  R2UR UR56, R21 ;  /* 0x00000000153872ca */ /* 0x000fdc00000e0000 */
[----:B------:R-:W2:Y:S01]  /*15d0*/  LDCU UR56, c[0x0][UR56+0x2a0] ;  /* 0x00005400383877ac */ /* 0x000ea20008000800 */
[----:B------:R-:W-:Y:S01]  /*15e0*/  LOP3.LUT R11, R11, 0xfffffffd, RZ, 0xc0, !PT ;  /* 0xfffffffd0b0b7812 */ /* 0x000fe200078ec0ff */
[----:B------:R-:W-:Y:S01]  /*15f0*/  IMAD.MOV.U32 R21, RZ, RZ, RZ ;  /* 0x000000ffff157224 */ /* 0x000fe200078e00ff */
[----:B---3--:R-:W-:Y:S02]  /*1600*/  ISETP.NE.AND P3, PT, RZ, UR16, PT ;  /* 0x00000010ff007c0c */ /* 0x008fe4000bf65270 */
[----:B------:R-:W-:-:S05]  /*1610*/  CS2R.32 R17, SR_CgaSize ;  /* 0x0000000000117805 */ /* 0x000fca0000008a00 */
[----:B------:R-:W-:-:S05]  /*1620*/  IMAD R17, R17, -0xa0, RZ ;  /* 0xffffff6011117824 */ /* 0x000fca00078e02ff */
[----:B------:R-:W-:-:S14]  /*1630*/  R2UR UR54, R17 ;  /* 0x00000000113672ca */ /* 0x000fdc00000e0000 */
[----:B------:R-:W3:Y:S01]  /*1640*/  LDCU UR54, c[0x0][UR54+0x2a4] ;  /* 0x00005480363677ac */ /* 0x000ee20008000800 */
[----:B------:R-:W-:Y:S02]  /*1650*/  IMAD.MOV.U32 R17, RZ, RZ, -0x1 ;  /* 0xffffffffff117424 */ /* 0x000fe400078e00ff */
[----:B-1----:R-:W-:Y:S01]  /*1660*/  VIADD R2, R2, 0xffffffe ;  /* 0x0ffffffe02027836 */ /* 0x002fe20000000000 */
[----:B------:R-:W-:-:S05]  /*1670*/  UISETP.NE.AND UP0, UPT, UR37, URZ, UPT ;  /* 0x000000ff2500728c */ /* 0x000fca000bf05270 */
[----:B------:R-:W-:Y:S01]  /*1680*/  F2I.FTZ.U32.TRUNC.NTZ R2, R2 ;  /* 0x0000000200027305 */ /* 0x000fe2000021f000 */
[----:B------:R-:W-:Y:S02]  /*1690*/  R2UR UR59, R9 ;  /* 0x00000000093b72ca */ /* 0x000fe400000e0000 */
[----:B------:R-:W-:Y:S02]  /*16a0*/  I2FP.F32.U32 R9, UR58 ;  /* 0x0000003a00097c45 */ /* 0x000fe40008201000 */
[----:B------:R-:W-:-:S03]  /*16b0*/  R2UR UR19, R3 ;  /* 0x00000000031372ca */ /* 0x000fc600000e0000 */
[----:B------:R-:W1:Y:S01]  /*16c0*/  I2F.RP R3, UR47 ;  /* 0x0000002f00037d06 */ /* 0x000e620008209400 */
[----:B----4-:R-:W-:-:S05]  /*16d0*/  FMUL R9, R9, UR24 ;  /* 0x0000001809097c20 */ /* 0x010fca0008400000 */
[----:B------:R-:W-:Y:S02]  /*16e0*/  UIADD3 UR32, UP2, UPT, UR59, UR12, URZ ;  /* 0x0000000c3b207290 */ /* 0x000fe4000ff5e0ff */
[----:B------:R-:W-:Y:S02]  /*16f0*/  F2I.U32.TRUNC.NTZ R9, R9 ;  /* 0x0000000900097305 */ /* 0x000fe4000020f000 */
[----:B------:R-:W-:Y:S02]  /*1700*/  ULEA.HI.X.SX32 UR59, UR59, UR13, 0x1, UP2 ;  /* 0x0000000d3b3b7291 */ /* 0x000fe400090f0eff */
[----:B------:R-:W-:Y:S02]  /*1710*/  UIADD3 UR32, UP2, UPT, UR32, -0x1, URZ ;  /* 0xffffffff20207890 */ /* 0x000fe4000ff5e0ff */
[----:B------:R-:W-:Y:S02]  /*1720*/  UIADD3 UR25, UP4, UPT, UR19, UR10, URZ ;  /* 0x0000000a13197290 */ /* 0x000fe4000ff9e0ff */
[----:B-1----:R-:W1:Y:S01]  /*1730*/  MUFU.RCP R3, R3 ;  /* 0x0000000300037308 */ /* 0x002e620000001000 */
[----:B------:R-:W-:-:S02]  /*1740*/  UIADD3.X UR59, UPT, UPT, UR59, -0x1, URZ, UP2, !UPT ;  /* 0xffffffff3b3b7890 */ /* 0x000fc400097fe4ff */
[----:B------:R-:W-:Y:S02]  /*1750*/  UIADD3 UR18, UP6, UPT, UR32, UR9, URZ ;  /* 0x0000000920127290 */ /* 0x000fe4000ffde0ff */
[----:B------:R-:W-:Y:S02]  /*1760*/  ULEA.HI.X.SX32 UR19, UR19, UR11, 0x1, UP4 ;  /* 0x0000000b13137291 */ /* 0x000fe4000a0f0eff */
[----:B------:R-:W-:Y:S02]  /*1770*/  UIADD3.X UR41, UPT, UPT, URZ, UR59, URZ, UP6, !UPT ;  /* 0x0000003bff297290 */ /* 0x000fe4000b7fe4ff */
[----:B------:R-:W-:Y:S02]  /*1780*/  UIADD3 UR25, UP4, UPT, UR25, -0x1, URZ ;  /* 0xffffffff19197890 */ /* 0x000fe4000ff9e0ff */
[----:B------:R-:W-:Y:S02]  /*1790*/  UIMAD.WIDE.U32 UR62, UR41, UR14, URZ ;  /* 0x0000000e293e72a5 */ /* 0x000fe4000f8e00ff */
[----:B------:R-:W-:-:S02]  /*17a0*/  UIADD3.X UR19, UPT, UPT, UR19, -0x1, URZ, UP4, !UPT ;  /* 0xffffffff13137890 */ /* 0x000fc4000a7fe4ff */
[----:B------:R-:W-:Y:S02]  /*17b0*/  UIADD3 UR46, UP4, UPT, UR25, UR7, URZ ;  /* 0x00000007192e7290 */ /* 0x000fe4000ff9e0ff */
[----:B------:R-:W-:Y:S01]  /*17c0*/  UIMAD.WIDE.U32 UR52, UR18, UR14, URZ ;  /* 0x0000000e123472a5 */ /* 0x000fe2000f8e00ff */
[----:B-1----:R-:W-:Y:S01]  /*17d0*/  VIADD R3, R3, 0xffffffe ;  /* 0x0ffffffe03037836 */ /* 0x002fe20000000000 */
[----:B------:R-:W-:Y:S02]  /*17e0*/  UIMAD.WIDE.U32 UR62, UP6, UR18, UR15, UR62 ;  /* 0x0000000f123e72a5 */ /* 0x000fe4000f8c003e */
[----:B------:R-:W-:Y:S02]  /*17f0*/  UIADD3.X UR18, UPT, UPT, URZ, UR19, URZ, UP4, !UPT ;  /* 0x00000013ff127290 */ /* 0x000fe4000a7fe4ff */
[----:B------:R-:W-:Y:S01]  /*1800*/  UIADD3.X UR61, UPT, UPT, URZ, URZ, URZ, UP6, !UPT ;  /* 0x000000ffff3d7290 */ /* 0x000fe2000b7fe4ff */
[----:B------:R-:W1:Y:S01]  /*1810*/  F2I.FTZ.U32.TRUNC.NTZ R3, R3 ;  /* 0x0000000300037305 */ /* 0x000e62000021f000 */
[----:B------:R-:W-:-:S02]  /*1820*/  UIMAD.WIDE.U32 UR64, UR18, UR4, URZ ;  /* 0x00000004124072a5 */ /* 0x000fc4000f8e00ff */
[----:B------:R-:W-:Y:S01]  /*1830*/  UIADD3 URZ, UP6, UPT, UR53, UR62, URZ ;  /* 0x0000003e35ff7290 */ /* 0x000fe2000ffde0ff */
[----:B------:R-:W-:Y:S01]  /*1840*/  UMOV UR60, UR63 ;  /* 0x0000003f003c7c82 */ /* 0x000fe20008000000 */
[----:B------:R-:W-:Y:S02]  /*1850*/  UIMAD.WIDE.U32 UR52, UP4, UR46, UR5, UR64 ;  /* 0x000000052e3472a5 */ /* 0x000fe4000f880040 */
[----:B------:R-:W-:Y:S02]  /*1860*/  UIMAD.WIDE.U32.X UR64, UR41, UR15, UR60, UP6 ;  /* 0x0000000f294072a5 */ /* 0x000fe4000b0e043c */
[----:B------:R-:W-:Y:S02]  /*1870*/  UIMAD.WIDE.U32 UR62, UR46, UR4, URZ ;  /* 0x000000042e3e72a5 */ /* 0x000fe4000f8e00ff */
[----:B------:R-:W-:Y:S02]  /*1880*/  USEL UR32, UR32, UR64, !UP3 ;  /* 0x0000004020207287 */ /* 0x000fe4000d800000 */
[----:B------:R-:W-:Y:S01]  /*1890*/  USEL UR59, UR59, UR65, !UP3 ;  /* 0x000000413b3b7287 */ /* 0x000fe2000d800000 */
[----:B------:R-:W-:Y:S01]  /*18a0*/  R2UR UR65, R2 ;  /* 0x00000000024172ca */ /* 0x000fe200000e0000 */
[----:B------:R-:W-:Y:S01]  /*18b0*/  UIADD3.X UR61, UPT, UPT, URZ, URZ, URZ, UP4, !UPT ;  /* 0x000000ffff3d7290 */ /* 0x000fe2000a7fe4ff */
[----:B------:R-:W-:Y:S01]  /*18c0*/  IABS R2, R5 ;  /* 0x0000000500027213 */ /* 0x000fe20000000000 */
[----:B------:R-:W-:-:S02]  /*18d0*/  UISETP.NE.U32.AND UP2, UPT, UR4, URZ, UPT ;  /* 0x000000ff0400728c */ /* 0x000fc4000bf45070 */
[----:B------:R-:W-:Y:S02]  /*18e0*/  UIADD3 URZ, UP4, UPT, UR63, UR52, URZ ;  /* 0x000000343fff7290 */ /* 0x000fe4000ff9e0ff */
[----:B------:R-:W-:Y:S01]  /*18f0*/  USHF.R.U64 UR59, UR32, UR8, UR59 ;  /* 0x00000008203b7299 */ /* 0x000fe2000800123b */
[----:B------:R-:W-:Y:S01]  /*1900*/  IMAD.MOV R2, RZ, RZ, -R2 ;  /* 0x000000ffff027224 */ /* 0x000fe200078e0a02 */
[----:B------:R-:W-:Y:S01]  /*1910*/  UMOV UR60, UR53 ;  /* 0x00000035003c7c82 */ /* 0x000fe20008000000 */
[----:B------:R-:W-:Y:S01]  /*1920*/  UISETP.NE.AND.EX UP2, UPT, UR5, URZ, UPT, UP2 ;  /* 0x000000ff0500728c */ /* 0x000fe2000bf45320 */
[----:B-1----:R-:W-:Y:S01]  /*1930*/  R2UR UR53, R3 ;  /* 0x00000000033572ca */ /* 0x002fe200000e0000 */
[----:B------:R-:W-:Y:S02]  /*1940*/  UIMAD.WIDE.U32.X UR60, UR18, UR5, UR60, UP4 ;  /* 0x00000005123c72a5 */ /* 0x000fe4000a0e043c */
[----:B------:R-:W-:Y:S02]  /*1950*/  UIADD3 UR59, UPT, UPT, UR27, -0x1, UR59 ;  /* 0xffffffff1b3b7890 */ /* 0x000fe4000fffe03b */
[----:B------:R-:W-:-:S02]  /*1960*/  USEL UR25, UR25, UR60, !UP2 ;  /* 0x0000003c19197287 */ /* 0x000fc4000d000000 */
[----:B------:R-:W-:Y:S01]  /*1970*/  USEL UR19, UR19, UR61, !UP2 ;  /* 0x0000003d13137287 */ /* 0x000fe2000d000000 */
[----:B------:R-:W-:Y:S01]  /*1980*/  R2UR UR60, R2 ;  /* 0x00000000023c72ca */ /* 0x000fe200000e0000 */
[----:B------:R-:W-:Y:S01]  /*1990*/  IMAD.U32 R3, RZ, RZ, UR59 ;  /* 0x0000003bff037e24 */ /* 0x000fe2000f8e00ff */
[----:B------:R-:W-:Y:S01]  /*19a0*/  UIADD3 UR32, UPT, UPT, URZ, -UR65, URZ ;  /* 0x80000041ff207290 */ /* 0x000fe2000fffe0ff */
[----:B------:R-:W-:Y:S01]  /*19b0*/  IABS R2, R4 ;  /* 0x0000000400027213 */ /* 0x000fe20000000000 */
[----:B------:R-:W-:Y:S02]  /*19c0*/  USHF.R.U64 UR19, UR25, UR6, UR19 ;  /* 0x0000000619137299 */ /* 0x000fe40008001213 */
[----:B------:R-:W-:Y:S01]  /*19d0*/  IABS R3, R3 ;  /* 0x0000000300037213 */ /* 0x000fe20000000000 */
[----:B------:R-:W-:Y:S01]  /*19e0*/  UIMAD UR32, UR32, UR48, URZ ;  /* 0x00000030202072a4 */ /* 0x000fe2000f8e02ff */
[----:B------:R-:W-:Y:S01]  /*19f0*/  IMAD.MOV R2, RZ, RZ, -R2 ;  /* 0x000000ffff027224 */ /* 0x000fe200078e0a02 */
[----:B------:R-:W-:Y:S01]  /*1a00*/  UIADD3 UR57, UPT, UPT, UR26, -0x1, UR19 ;  /* 0xffffffff1a397890 */ /* 0x000fe2000fffe013 */
[----:B------:R-:W-:Y:S01]  /*1a10*/  R2UR UR25, R3 ;  /* 0x00000000031972ca */ /* 0x000fe200000e0000 */
[----:B------:R-:W-:Y:S01]  /*1a20*/  UMOV UR64, URZ ;  /* 0x000000ff00407c82 */ /* 0x000fe20008000000 */
[----:B------:R-:W-:Y:S01]  /*1a30*/  UIADD3 UR19, UPT, UPT, URZ, -UR53, URZ ;  /* 0x80000035ff137290 */ /* 0x000fe2000fffe0ff */
[----:B------:R-:W-:Y:S01]  /*1a40*/  R2UR UR46, R2 ;  /* 0x00000000022e72ca */ /* 0x000fe200000e0000 */
[----:B------:R-:W-:Y:S01]  /*1a50*/  UIMAD.WIDE.U32 UR62, UR65, UR32, UR64 ;  /* 0x00000020413e72a5 */ /* 0x000fe2000f8e0040 */
[----:B------:R-:W-:Y:S01]  /*1a60*/  IMAD.U32 R3, RZ, RZ, UR57 ;  /* 0x00000039ff037e24 */ /* 0x000fe2000f8e00ff */
[----:B------:R-:W-:Y:S01]  /*1a70*/  UIMAD UR19, UR19, UR47, URZ ;  /* 0x0000002f131372a4 */ /* 0x000fe2000f8e02ff */
[----:B------:R-:W-:Y:S01]  /*1a80*/  UMOV UR52, URZ ;  /* 0x000000ff00347c82 */ /* 0x000fe20008000000 */
[----:B------:R-:W-:-:S02]  /*1a90*/  UISETP.NE.AND UP4, UPT, UR40, 0x1, UPT ;  /* 0x000000012800788c */ /* 0x000fc4000bf85270 */
[----:B------:R-:W-:Y:S01]  /*1aa0*/  IABS R3, R3 ;  /* 0x0000000300037213 */ /* 0x000fe20000000000 */
[----:B------:R-:W-:Y:S01]  /*1ab0*/  UMOV UR49, UR63 ;  /* 0x0000003f00317c82 */ /* 0x000fe20008000000 */
[----:B------:R-:W-:Y:S01]  /*1ac0*/  UIMAD.WIDE.U32 UR52, UR53, UR19, UR52 ;  /* 0x00000013353472a5 */ /* 0x000fe2000f8e0034 */
[----:B------:R-:W-:Y:S01]  /*1ad0*/  R2UR UR40, R10 ;  /* 0x000000000a2872ca */ /* 0x000fe200000e0000 */
[----:B------:R-:W-:Y:S01]  /*1ae0*/  UIMAD.WIDE.U32 UR62, UR49, UR25, URZ ;  /* 0x00000019313e72a5 */ /* 0x000fe2000f8e00ff */
[----:B------:R-:W-:Y:S01]  /*1af0*/  R2UR UR55, R3 ;  /* 0x00000000033772ca */ /* 0x000fe200000e0000 */
[----:B------:R-:W-:Y:S01]  /*1b00*/  USEL UR32, UR42, UR58, !UP4 ;  /* 0x0000003a2a207287 */ /* 0x000fe2000e000000 */
[----:B------:R-:W1:Y:S01]  /*1b10*/  LDC.64 R2, c[0x0][0xbd0] ;  /* 0x0002f400ff027b82 */ /* 0x000e620000000a00 */
[----:B------:R-:W-:Y:S01]  /*1b20*/  ULOP3.LUT UR52, URZ, UR27, URZ, 0x33, !UPT ;  /* 0x0000001bff347292 */ /* 0x000fe2000f8e33ff */
[----:B------:R-:W-:Y:S01]  /*1b30*/  PRMT R10, RZ, 0x7610, R10 ;  /* 0x00007610ff0a7816 */ /* 0x000fe2000000000a */
[----:B------:R-:W-:Y:S01]  /*1b40*/  ULOP3.LUT UR49, URZ, UR26, URZ, 0x33, !UPT ;  /* 0x0000001aff317292 */ /* 0x000fe2000f8e33ff */
[----:B------:R-:W-:Y:S01]  /*1b50*/  UMOV UR19, UR63 ;  /* 0x0000003f00137c82 */ /* 0x000fe20008000000 */
[----:B------:R-:W-:-:S02]  /*1b60*/  UIMAD.WIDE.U32 UR62, UR30, UR17, URZ ;  /* 0x000000111e3e72a5 */ /* 0x000fc4000f8e00ff */
[----:B------:R-:W-:Y:S02]  /*1b70*/  UIMAD UR60, UR19, UR60, UR25 ;  /* 0x0000003c133c72a4 */ /* 0x000fe4000f8e0219 */
[----:B------:R-:W-:Y:S02]  /*1b80*/  UIADD3 UR19, UPT, UPT, UR36, 0x2c0, URZ ;  /* 0x000002c024137890 */ /* 0x000fe4000fffe0ff */
[----:B------:R-:W-:Y:S02]  /*1b90*/  UIMAD.WIDE.U32 UR66, UR53, UR55, URZ ;  /* 0x00000037354272a5 */ /* 0x000fe4000f8e00ff */
[----:B------:R-:W-:Y:S02]  /*1ba0*/  UISETP.GT.U32.AND UP6, UPT, UR48, UR60, UPT ;  /* 0x0000003c3000728c */ /* 0x000fe4000bfc4070 */
[----:B------:R-:W-:Y:S01]  /*1bb0*/  UIADD3 UR36, UPT, UPT, UR36, 0x220, URZ ;  /* 0x0000022024247890 */ /* 0x000fe2000fffe0ff */
[----:B------:R-:W4:Y:S03]  /*1bc0*/  LDCU UR25, c[0x0][0x378] ;  /* 0x00006f00ff1977ac */ /* 0x000f260008000800 */
[----:B------:R-:W-:-:S02]  /*1bd0*/  @UP5 USEL UR36, UR36, UR19, !UP1 ;  /* 0x0000001324245287 */ /* 0x000fc4000c800000 */
[----:B------:R-:W-:Y:S01]  /*1be0*/  UISETP.GE.AND UP1, UPT, UR59, URZ, UPT ;  /* 0x000000ff3b00728c */ /* 0x000fe2000bf26270 */
[----:B------:R-:W-:Y:S02]  /*1bf0*/  UMOV UR19, UR67 ;  /* 0x0000004300137c82 */ /* 0x000fe40008000000 */
[----:B------:R-:W-:Y:S02]  /*1c00*/  @!UP6 UIADD3 UR60, UPT, UPT, UR60, -UR48, URZ ;  /* 0x800000303c3ce290 */ /* 0x000fe4000fffe0ff */
[----:B------:R-:W-:Y:S02]  /*1c10*/  UIMAD UR55, UR19, UR46, UR55 ;  /* 0x0000002e133772a4 */ /* 0x000fe4000f8e0237 */
[----:B------:R-:W-:Y:S02]  /*1c20*/  UISETP.GT.U32.AND UP6, UPT, UR48, UR60, UPT ;  /* 0x0000003c3000728c */ /* 0x000fe4000bfc4070 */
[----:B------:R-:W-:Y:S02]  /*1c30*/  UISETP.GT.U32.AND UP5, UPT, UR47, UR55, UPT ;  /* 0x000000372f00728c */ /* 0x000fe4000bfa4070 */
[----:B------:R-:W-:-:S02]  /*1c40*/  USEL UR19, UR58, UR42, !UP4 ;  /* 0x0000002a3a137287 */ /* 0x000fc4000e000000 */
[----:B------:R-:W-:Y:S02]  /*1c50*/  USEL UR17, UR30, UR17, !UP4 ;  /* 0x000000111e117287 */ /* 0x000fe4000e000000 */
[----:B----4-:R-:W-:Y:S02]  /*1c60*/  UIMAD.WIDE.U32 UR30, UR62, UR25, URZ ;  /* 0x000000193e1e72a5 */ /* 0x010fe4000f8e00ff */
[----:B------:R-:W-:Y:S02]  /*1c70*/  UIMAD UR25, UR63, UR25, URZ ;  /* 0x000000193f1972a4 */ /* 0x000fe4000f8e02ff */
[----:B------:R-:W-:Y:S02]  /*1c80*/  @!UP6 UIADD3 UR60, UPT, UPT, UR60, -UR48, URZ ;  /* 0x800000303c3ce290 */ /* 0x000fe4000fffe0ff */
[----:B------:R-:W-:Y:S02]  /*1c90*/  @!UP5 UIADD3 UR55, UPT, UPT, UR55, -UR47, URZ ;  /* 0x8000002f3737d290 */ /* 0x000fe4000fffe0ff */
[----:B------:R-:W-:Y:S01]  /*1ca0*/  UIMAD.WIDE.U32 UR62, UR19, UR17, UR32 ;  /* 0x00000011133e72a5 */ /* 0x000fe2000f8e0020 */
[----:B------:R-:W-:Y:S01]  /*1cb0*/  R2UR UR19, R9 ;  /* 0x00000000091372ca */ /* 0x000fe200000e0000 */
[----:B------:R-:W-:Y:S01]  /*1cc0*/  UISETP.GT.U32.AND UP5, UPT, UR47, UR55, UPT ;  /* 0x000000372f00728c */ /* 0x000fe2000bfa4070 */
[----:B------:R-:W-:Y:S01]  /*1cd0*/  PRMT R9, RZ, 0x7610, R9 ;  /* 0x00007610ff097816 */ /* 0x000fe20000000009 */
[----:B------:R-:W-:-:S02]  /*1ce0*/  @!UP1 UIADD3 UR60, UPT, UPT, -UR60, URZ, URZ ;  /* 0x000000ff3c3c9290 */ /* 0x000fc4000fffe1ff */
[----:B------:R-:W-:Y:S01]  /*1cf0*/  UISETP.GE.AND UP1, UPT, UR57, URZ, UPT ;  /* 0x000000ff3900728c */ /* 0x000fe2000bf26270 */
[----:B------:R-:W-:Y:S01]  /*1d00*/  UMOV UR24, UR62 ;  /* 0x0000003e00187c82 */ /* 0x000fe20008000000 */
[----:B------:R-:W-:Y:S01]  /*1d10*/  UMOV UR17, UR63 ;  /* 0x0000003f00117c82 */ /* 0x000fe20008000000 */
[----:B-1----:R-:W-:Y:S01]  /*1d20*/  ISETP.LE.U32.AND P0, PT, R2, UR24, PT ;  /* 0x0000001802007c0c */ /* 0x002fe2000bf03070 */
[----:B------:R-:W-:Y:S01]  /*1d30*/  IMAD.U32 R2, RZ, RZ, UR17 ;  /* 0x00000011ff027e24 */ /* 0x000fe2000f8e00ff */
[----:B------:R-:W-:Y:S02]  /*1d40*/  UISETP.NE.AND UP6, UPT, UR27, URZ, UPT ;  /* 0x000000ff1b00728c */ /* 0x000fe4000bfc5270 */
[----:B------:R-:W-:Y:S02]  /*1d50*/  @!UP5 UIADD3 UR55, UPT, UPT, UR55, -UR47, URZ ;  /* 0x8000002f3737d290 */ /* 0x000fe4000fffe0ff */
[----:B------:R-:W-:Y:S01]  /*1d60*/  UISETP.NE.AND UP5, UPT, UR26, URZ, UPT ;  /* 0x000000ff1a00728c */ /* 0x000fe2000bfa5270 */
[----:B------:R-:W-:Y:S01]  /*1d70*/  ISETP.GE.U32.AND.EX P1, PT, R2, R3, PT, P0 ;  /* 0x000000030200720c */ /* 0x000fe20003f26100 */
[----:B------:R-:W-:Y:S01]  /*1d80*/  @!UP1 UIADD3 UR55, UPT, UPT, -UR55, URZ, URZ ;  /* 0x000000ff37379290 */ /* 0x000fe2000fffe1ff */
[----:B------:R-:W-:Y:S01]  /*1d90*/  PLOP3.LUT P0, PT, PT, PT, PT, 0x80, 0x8 ;  /* 0x000000000008781c */ /* 0x000fe20003f0f070 */
[----:B------:R-:W-:-:S02]  /*1da0*/  USEL UR60, UR52, UR60, !UP6 ;  /* 0x0000003c343c7287 */ /* 0x000fc4000f000000 */
[----:B------:R-:W-:Y:S02]  /*1db0*/  USEL UR55, UR49, UR55, !UP5 ;  /* 0x0000003731377287 */ /* 0x000fe4000e800000 */
[----:B------:R-:W-:Y:S02]  /*1dc0*/  UIADD3 UR60, UPT, UPT, UR59, -UR60, URZ ;  /* 0x8000003c3b3c7290 */ /* 0x000fe4000fffe0ff */
[----:B------:R-:W-:Y:S02]  /*1dd0*/  UIADD3 UR55, UPT, UPT, UR57, -UR55, URZ ;  /* 0x8000003739377290 */ /* 0x000fe4000fffe0ff */
[----:B------:R-:W-:Y:S02]  /*1de0*/  UIADD3 UR40, UPT, UPT, -UR40, URZ, URZ ;  /* 0x000000ff28287290 */ /* 0x000fe4000fffe1ff */
[----:B------:R-:W-:Y:S02]  /*1df0*/  UIMAD UR62, UR60, UR55, URZ ;  /* 0x000000373c3e72a4 */ /* 0x000fe4000f8e02ff */
[----:B------:R-:W-:Y:S01]  /*1e00*/  USEL UR60, UR55, UR60, !UP4 ;  /* 0x0000003c373c7287 */ /* 0x000fe2000e000000 */
[----:B------:R-:W-:Y:S01]  /*1e10*/  @P0 LOP3.LUT R11, R11, 0x2, RZ, 0xfc, !PT ;  /* 0x000000020b0b0812 */ /* 0x000fe200078efcff */
[----:B------:R-:W-:Y:S01]  /*1e20*/  UIADD3 UR19, UPT, UPT, -UR19, URZ, URZ ;  /* 0x000000ff13137290 */ /* 0x000fe2000fffe1ff */
[----:B------:R-:W-:Y:S01]  /*1e30*/  UMOV UR18, 0xffffffff ;  /* 0xffffffff00127882 */ /* 0x000fe20000000000 */
[----:B------:R-:W-:Y:S01]  /*1e40*/  UMOV UR41, URZ ;  /* 0x000000ff00297c82 */ /* 0x000fe20008000000 */
[----:B------:R-:W-:-:S02]  /*1e50*/  UIADD3 UR25, UPT, UPT, UR31, UR25, URZ ;  /* 0x000000191f197290 */ /* 0x000fc4000fffe0ff */
[----:B------:R-:W-:Y:S02]  /*1e60*/  USHF.R.S32.HI UR57, URZ, 0x1f, UR62 ;  /* 0x0000001fff397899 */ /* 0x000fe4000801143e */
[----:B------:R-:W-:Y:S02]  /*1e70*/  USHF.R.S32.HI UR55, URZ, 0x1f, UR60 ;  /* 0x0000001fff377899 */ /* 0x000fe4000801143c */
[----:B--2---:R-:W-:Y:S02]  /*1e80*/  UIMAD UR40, UR56, UR40, UR42 ;  /* 0x00000028382872a4 */ /* 0x004fe4000f8e022a */
[----:B---3--:R-:W-:Y:S01]  /*1e90*/  UIMAD UR19, UR54, UR19, UR58 ;  /* 0x00000013361372a4 */ /* 0x008fe2000f8e023a */
[----:B------:R-:W-:Y:S11]  /*1ea0*/  BRA.U UP0, `(.L_x_12) ;  /* 0x0000000100347547 */ /* 0x000ff6000b800000 */
[----:B------:R-:W-:Y:S02]  /*1eb0*/  UISETP.NE.AND UP0, UPT, UR21, 0x4, UPT ;  /* 0x000000041500788c */ /* 0x000fe4000bf05270 */
[----:B------:R-:W-:-:S04]  /*1ec0*/  UISETP.NE.AND UP1, UPT, UR19, URZ, UPT ;  /* 0x000000ff1300728c */ /* 0x000fc8000bf25270 */
[----:B------:R-:W-:Y:S01]  /*1ed0*/  PLOP3.LUT P0, PT, PT, PT, UP0, 0x80, 0x8 ;  /* 0x000000000008781c */ /* 0x000fe20003f0f008 */
[----:B------:R-:W-:-:S04]  /*1ee0*/  UISETP.LT.U32.OR UP1, UPT, UR40, 0x2, !UP1 ;  /* 0x000000022800788c */ /* 0x000fc8000cf21470 */
[----:B------:R-:W-:Y:S01]  /*1ef0*/  @UP0 ULOP3.LUT UR40, UR40, 0xfffffffe, URZ, 0xc0, !UPT ;  /* 0xfffffffe28280892 */ /* 0x000fe2000f8ec0ff */
[----:B------:R-:W-:Y:S01]  /*1f00*/  @UP0 UMOV UR19, 0x3 ;  /* 0x0000000300130882 */ /* 0x000fe20000000000 */
[----:B------:R-:W-:Y:S02]  /*1f10*/  USEL UR56, URZ, 0x1, !UP1 ;  /* 0x00000001ff387887 */ /* 0x000fe4000c800000 */
[----:B------:R-:W-:Y:S02]  /*1f20*/  @UP0 USHF.L.U32 UR19, UR19, UR40, URZ ;  /* 0x0000002813130299 */ /* 0x000fe400080006ff */
[----:B------:R-:W-:-:S04]  /*1f30*/  USEL UR54, URZ, 0x2, !UP1 ;  /* 0x00000002ff367887 */ /* 0x000fc8000c800000 */
[----:B------:R-:W-:Y:S01]  /*1f40*/  UIADD3 UR54, UPT, UPT, UR56, UR54, URZ ;  /* 0x0000003638367290 */ /* 0x000fe2000fffe0ff */
[----:B------:R-:W-:-:S05]  /*1f50*/  @P0 IMAD.U32 R2, RZ, RZ, UR19 ;  /* 0x00000013ff020e24 */ /* 0x000fca000f8e00ff */
[----:B------:R-:W-:Y:S01]  /*1f60*/  IMAD.U32 R10, RZ, RZ, UR54 ;  /* 0x00000036ff0a7e24 */ /* 0x000fe2000f8e00ff */
[----:B------:R-:W-:-:S07]  /*1f70*/  @P0 PRMT R9, R2, 0x7610, R9 ;  /* 0x0000761002090816 */ /* 0x000fce0000000009 */
.L_x_12:
[----:B------:R-:W-:Y:S01]  /*1f80*/  UMOV UR63, UR57 ;  /* 0x00000039003f7c82 */ /* 0x000fe20008000000 */
[----:B------:R-:W-:Y:S01]  /*1f90*/  UMOV UR61, UR55 ;  /* 0x00000037003d7c82 */ /* 0x000fe20008000000 */
[----:B------:R-:W-:Y:S01]  /*1fa0*/  IMAD.U32 R14, RZ, RZ, UR62 ;  /* 0x0000003eff0e7e24 */ /* 0x000fe2000f8e00ff */
[----:B------:R-:W-:Y:S01]  /*1fb0*/  MOV R12, UR60 ;  /* 0x0000003c000c7c02 */ /* 0x000fe20008000f00 */
[----:B------:R-:W-:Y:S01]  /*1fc0*/  IMAD.U32 R15, RZ, RZ, UR63 ;  /* 0x0000003fff0f7e24 */ /* 0x000fe2000f8e00ff */
[----:B------:R-:W-:Y:S01]  /*1fd0*/  MOV R13, UR61 ;  /* 0x0000003d000d7c02 */ /* 0x000fe20008000f00 */
[----:B------:R-:W-:Y:S01]  /*1fe0*/  UMOV UR40, URZ ;  /* 0x000000ff00287c82 */ /* 0x000fe20008000000 */
[----:B------:R-:W-:Y:S01]  /*1ff0*/  UMOV UR19, 0xffffffff ;  /* 0xffffffff00137882 */ /* 0x000fe20000000000 */
[----:B------:R-:W-:Y:S05]  /*2000*/  @P1 BRA P3, `(.L_x_13) ;  /* 0x0000001400f01947 */ /* 0x000fea0001800000 */
[----:B------:R-:W-:Y:S01]  /*2010*/  IMAD.U32 R3, RZ, RZ, UR17 ;  /* 0x00000011ff037e24 */ /* 0x000fe2000f8e00ff */
[----:B------:R-:W-:Y:S01]  /*2020*/  ISETP.LE.U32.AND P0, PT, R14, UR24, PT ;  /* 0x000000180e007c0c */ /* 0x000fe2000bf03070 */
[----:B------:R-:W-:Y:S01]  /*2030*/  UMOV UR41, URZ ;  /* 0x000000ff00297c82 */ /* 0x000fe20008000000 */
[----:B------:R-:W-:Y:S01]  /*2040*/  UMOV UR40, URZ ;  /* 0x000000ff00287c82 */ /* 0x000fe20008000000 */
[----:B------:R-:W-:Y:S01]  /*2050*/  IMAD.MOV.U32 R21, RZ, RZ, RZ ;  /* 0x000000ffff157224 */ /* 0x000fe200078e00ff */
[----:B------:R-:W-:-:S13]  /*2060*/  ISETP.GE.U32.AND.EX P0, PT, R3, R15, PT, P0 ;  /* 0x0000000f0300720c */ /* 0x000fda0003f06100 */
[----:B------:R-:W-:Y:S05]  /*2070*/  @!P0 BRA `(.L_x_14) ;  /* 0x0000001000b48947 */ /* 0x000fea0003800000 */
[----:B------:R-:W-:Y:S02]  /*2080*/  VIADD R2, R8, 0x20 ;  /* 0x0000002008027836 */ /* 0x000fe40000000000 */
[----:B------:R-:W-:Y:S02]  /*2090*/  IMAD.MOV.U32 R15, RZ, RZ, R8 ;  /* 0x000000ffff0f7224 */ /* 0x000fe400078e0008 */
[----:B-----5:R-:W-:Y:S01]  /*20a0*/  IMAD.MOV.U32 R16, RZ, RZ, R7 ;  /* 0x000000ffff107224 */ /* 0x020fe200078e0007 */
[----:B------:R-:W-:Y:S02]  /*20b0*/  ISETP.GE.AND P0, PT, R2, UR45, PT ;  /* 0x0000002d02007c0c */ /* 0x000fe4000bf06270 */
[----:B------:R-:W-:-:S11]  /*20c0*/  MOV R2, R6 ;  /* 0x0000000600027202 */ /* 0x000fd60000000f00 */
[----:B------:R-:W1:Y:S01]  /*20d0*/  @!P0 LDC.64 R20, c[0x0][0xbf0] ;  /* 0x0002fc00ff148b82 */ /* 0x000e620000000a00 */
[----:B------:R-:W-:Y:S02]  /*20e0*/  UIADD3 UR19, UP1, UPT, UR10, -0x1, URZ ;  /* 0xffffffff0a137890 */ /* 0x000fe4000ff3e0ff */
[----:B------:R-:W-:Y:S01]  /*20f0*/  UIADD3 UR12, UP0, UPT, UR12, -0x1, URZ ;  /* 0xffffffff0c0c7890 */ /* 0x000fe2000ff1e0ff */
[----:B------:R-:W-:Y:S01]  /*2100*/  BSSY.RECONVERGENT B0, `(.L_x_15) ;  /* 0x0000051000007945 */ /* 0x000fe20003800200 */
[----:B------:R-:W-:Y:S01]  /*2110*/  UIADD3.X UR40, UPT, UPT, UR11, -0x1, URZ, UP1, !UPT ;  /* 0xffffffff0b287890 */ /* 0x000fe20008ffe4ff */
[----:B-1----:R-:W-:-:S05]  /*2120*/  @!P0 IMAD.WIDE.U32 R20, R15, 0xc, R20 ;  /* 0x0000000c0f148825 */ /* 0x002fca00078e0014 */
[----:B------:R1:W5:Y:S04]  /*2130*/  @!P0 LDG.E R6, desc[UR50][R20.64+0x180] ;  /* 0x0001803214068981 */ /* 0x000368000c1e1900 */
[----:B------:R1:W5:Y:S01]  /*2140*/  @!P0 LDG.E R7, desc[UR50][R20.64+0x184] ;  /* 0x0001843214078981 */ /* 0x000362000c1e1900 */
[----:B------:R-:W-:Y:S01]  /*2150*/  ISETP.GE.AND P0, PT, R15, UR45, PT ;  /* 0x0000002d0f007c0c */ /* 0x000fe2000bf06270 */
[----:B------:R-:W-:Y:S01]  /*2160*/  UIADD3.X UR13, UPT, UPT, UR13, -0x1, URZ, UP0, !UPT ;  /* 0xffffffff0d0d7890 */ /* 0x000fe200087fe4ff */
[----:B------:R-:W-:Y:S01]  /*2170*/  HFMA2 R17, -RZ, RZ, 0, 0 ;  /* 0x00000000ff117431 */ /* 0x000fe200000001ff */
[----:B------:R-:W-:-:S10]  /*2180*/  MOV R18, 0x7fffffff ;  /* 0x7fffffff00127802 */ /* 0x000fd40000000f00 */
[----:B------:R-:W-:Y:S05]  /*2190*/  @P0 BRA `(.L_x_16) ;  /* 0x00000004001c0947 */ /* 0x000fea0003800000 */
[----:B------:R-:W-:Y:S01]  /*21a0*/  IADD3 R3, P1, PT, R2, UR12, RZ ;  /* 0x0000000c02037c10 */ /* 0x000fe2000ff3e0ff */
[----:B------:R-:W-:Y:S01]  /*21b0*/  UIADD3 UR10, UPT, UPT, URZ, -UR65, URZ ;  /* 0x80000041ff0a7290 */ /* 0x000fe2000fffe0ff */
[----:B------:R-:W-:Y:S01]  /*21c0*/  IADD3 R14, P0, PT, R16, UR19, RZ ;  /* 0x00000013100e7c10 */ /* 0x000fe2000ff1e0ff */
[----:B------:R-:W-:Y:S01]  /*21d0*/  UMOV UR54, URZ ;  /* 0x000000ff00367c82 */ /* 0x000fe20008000000 */
[----:B------:R-:W-:Y:S01]  /*21e0*/  LEA.HI.X.SX32 R2, R2, UR13, 0x1, P1 ;  /* 0x0000000d02027c11 */ /* 0x000fe200088f0eff */
[----:B------:R-:W-:Y:S01]  /*21f0*/  UIMAD UR10, UR10, UR48, URZ ;  /* 0x000000300a0a72a4 */ /* 0x000fe2000f8e02ff */
[----:B------:R-:W-:Y:S01]  /*2200*/  IADD3 R22, P1, PT, R3, UR9, RZ ;  /* 0x0000000903167c10 */ /* 0x000fe2000ff3e0ff */
[----:B------:R-:W-:Y:S01]  /*2210*/  UMOV UR55, UR65 ;  /* 0x0000004100377c82 */ /* 0x000fe20008000000 */
[----:B------:R-:W-:Y:S01]  /*2220*/  LEA.HI.X.SX32 R13, R16, UR40, 0x1, P0 ;  /* 0x00000028100d7c11 */ /* 0x000fe200080f0eff */
[----:B------:R-:W-:Y:S01]  /*2230*/  UIMAD.WIDE.U32 UR10, UR65, UR10, UR54 ;  /* 0x0000000a410a72a5 */ /* 0x000fe2000f8e0036 */
[----:B------:R-:W-:Y:S01]  /*2240*/  IADD3 R17, P0, PT, R14, UR7, RZ ;  /* 0x000000070e117c10 */ /* 0x000fe2000ff1e0ff */
[----:B------:R-:W-:-:S04]  /*2250*/  IMAD.X R12, RZ, RZ, R2, P1 ;  /* 0x000000ffff0c7224 */ /* 0x000fc800008e0602 */
[----:B-1----:R-:W-:-:S04]  /*2260*/  IMAD.WIDE.U32 R20, R12, UR14, RZ ;  /* 0x0000000e0c147c25 */ /* 0x002fc8000f8e00ff */
[----:B------:R-:W-:Y:S02]  /*2270*/  IMAD.X R16, RZ, RZ, R13, P0 ;  /* 0x000000ffff107224 */ /* 0x000fe400000e060d */
[----:B------:R-:W-:-:S04]  /*2280*/  IMAD.WIDE.U32 R20, P1, R22, UR15, R20 ;  /* 0x0000000f16147c25 */ /* 0x000fc8000f820014 */
[----:B------:R-:W-:-:S04]  /*2290*/  IMAD.WIDE.U32 R18, R16, UR4, RZ ;  /* 0x0000000410127c25 */ /* 0x000fc8000f8e00ff */
[----:B------:R-:W-:-:S04]  /*22a0*/  IMAD.WIDE.U32 R22, R22, UR14, RZ ;  /* 0x0000000e16167c25 */ /* 0x000fc8000f8e00ff */
[----:B------:R-:W-:-:S04]  /*22b0*/  IMAD.WIDE.U32 R18, P0, R17, UR5, R18 ;  /* 0x0000000511127c25 */ /* 0x000fc8000f800012 */
[----:B------:R-:W-:-:S04]  /*22c0*/  IMAD.WIDE.U32 R24, R17, UR4, RZ ;  /* 0x0000000411187c25 */ /* 0x000fc8000f8e00ff */
[----:B------:R-:W-:Y:S01]  /*22d0*/  IMAD.X R27, RZ, RZ, RZ, P1 ;  /* 0x000000ffff1b7224 */ /* 0x000fe200008e06ff */
[----:B------:R-:W-:Y:S01]  /*22e0*/  IADD3 RZ, P1, PT, R23, R20, RZ ;  /* 0x0000001417ff7210 */ /* 0x000fe20007f3e0ff */
[----:B------:R-:W-:Y:S02]  /*22f0*/  IMAD.MOV.U32 R26, RZ, RZ, R21 ;  /* 0x000000ffff1a7224 */ /* 0x000fe400078e0015 */
[----:B------:R-:W-:Y:S01]  /*2300*/  IMAD.X R23, RZ, RZ, RZ, P0 ;  /* 0x000000ffff177224 */ /* 0x000fe200000e06ff */
[----:B------:R-:W-:Y:S01]  /*2310*/  IADD3 RZ, P0, PT, R25, R18, RZ ;  /* 0x0000001219ff7210 */ /* 0x000fe20007f1e0ff */
[----:B------:R-:W-:Y:S01]  /*2320*/  IMAD.WIDE.U32.X R26, R12, UR15, R26, P1 ;  /* 0x0000000f0c1a7c25 */ /* 0x000fe200088e041a */
[----:B------:R-:W-:-:S03]  /*2330*/  PLOP3.LUT P1, PT, PT, PT, UP3, 0x80, 0x8 ;  /* 0x000000000008781c */ /* 0x000fc60003f2f038 */
[----:B------:R-:W-:Y:S01]  /*2340*/  IMAD.MOV.U32 R22, RZ, RZ, R19 ;  /* 0x000000ffff167224 */ /* 0x000fe200078e0013 */
[----:B------:R-:W-:Y:S02]  /*2350*/  SEL R3, R3, R26, !P1 ;  /* 0x0000001a03037207 */ /* 0x000fe40004800000 */
[----:B------:R-:W-:Y:S01]  /*2360*/  SEL R2, R2, R27, !P1 ;  /* 0x0000001b02027207 */ /* 0x000fe20004800000 */
[----:B------:R-:W-:Y:S01]  /*2370*/  IMAD.WIDE.U32.X R16, R16, UR5, R22, P0 ;  /* 0x0000000510107c25 */ /* 0x000fe200080e0416 */
[----:B------:R-:W-:Y:S02]  /*2380*/  PLOP3.LUT P0, PT, PT, PT, UP2, 0x80, 0x8 ;  /* 0x000000000008781c */ /* 0x000fe40003f0f028 */
[----:B------:R-:W-:Y:S02]  /*2390*/  SHF.R.U64 R2, R3, UR8, R2 ;  /* 0x0000000803027c19 */ /* 0x000fe40008001202 */
[----:B------:R-:W-:Y:S02]  /*23a0*/  SEL R14, R14, R16, !P0 ;  /* 0x000000100e0e7207 */ /* 0x000fe40004000000 */
[----:B------:R-:W-:-:S02]  /*23b0*/  SEL R13, R13, R17, !P0 ;  /* 0x000000110d0d7207 */ /* 0x000fc40004000000 */
[----:B------:R-:W-:Y:S02]  /*23c0*/  IADD3 R12, PT, PT, R5, -0x1, R2 ;  /* 0xffffffff050c7810 */ /* 0x000fe40007ffe002 */
[----:B------:R-:W-:Y:S02]  /*23d0*/  SHF.R.U64 R3, R14, UR6, R13 ;  /* 0x000000060e037c19 */ /* 0x000fe4000800120d */
[----:B------:R-:W-:Y:S02]  /*23e0*/  IABS R2, R5 ;  /* 0x0000000500027213 */ /* 0x000fe40000000000 */
[----:B------:R-:W-:Y:S02]  /*23f0*/  IADD3 R3, PT, PT, R4, -0x1, R3 ;  /* 0xffffffff04037810 */ /* 0x000fe40007ffe003 */
[----:B------:R-:W-:Y:S01]  /*2400*/  IABS R17, R12 ;  /* 0x0000000c00117213 */ /* 0x000fe20000000000 */
[----:B------:R-:W-:Y:S01]  /*2410*/  IMAD.MOV R2, RZ, RZ, -R2 ;  /* 0x000000ffff027224 */ /* 0x000fe200078e0a02 */
[----:B------:R-:W-:-:S02]  /*2420*/  IABS R13, R3 ;  /* 0x00000003000d7213 */ /* 0x000fc40000000000 */
[----:B------:R-:W-:Y:S01]  /*2430*/  ISETP.GE.AND P4, PT, R12, RZ, PT ;  /* 0x000000ff0c00720c */ /* 0x000fe20003f86270 */
[----:B------:R-:W-:Y:S01]  /*2440*/  IMAD.HI.U32 R16, R17, UR11, RZ ;  /* 0x0000000b11107c27 */ /* 0x000fe2000f8e00ff */
[----:B------:R-:W-:-:S03]  /*2450*/  ISETP.GE.AND P3, PT, R3, RZ, PT ;  /* 0x000000ff0300720c */ /* 0x000fc60003f66270 */
[----:B------:R-:W-:-:S04]  /*2460*/  IMAD.HI.U32 R14, R13, UR53, RZ ;  /* 0x000000350d0e7c27 */ /* 0x000fc8000f8e00ff */
[----:B------:R-:W-:Y:S02]  /*2470*/  IMAD R2, R16, R2, R17 ;  /* 0x0000000210027224 */ /* 0x000fe400078e0211 */
[----:B------:R-:W-:Y:S02]  /*2480*/  IMAD R17, R14, UR46, R13 ;  /* 0x0000002e0e117c24 */ /* 0x000fe4000f8e020d */
[----:B------:R-:W-:Y:S01]  /*2490*/  IMAD.U32 R13, RZ, RZ, UR52 ;  /* 0x00000034ff0d7e24 */ /* 0x000fe2000f8e00ff */
[----:B------:R-:W-:Y:S02]  /*24a0*/  ISETP.LT.U32.AND P1, PT, R2, UR48, PT ;  /* 0x0000003002007c0c */ /* 0x000fe4000bf21070 */
[----:B------:R-:W-:-:S11]  /*24b0*/  ISETP.LT.U32.AND P0, PT, R17, UR47, PT ;  /* 0x0000002f11007c0c */ /* 0x000fd6000bf01070 */
[----:B------:R-:W-:Y:S02]  /*24c0*/  @!P1 VIADD R2, R2, -UR48 ;  /* 0x8000003002029c36 */ /* 0x000fe40008000000 */
[----:B------:R-:W-:-:S03]  /*24d0*/  @!P0 VIADD R17, R17, -UR47 ;  /* 0x8000002f11118c36 */ /* 0x000fc60008000000 */
[----:B------:R-:W-:Y:S02]  /*24e0*/  ISETP.LT.U32.AND P1, PT, R2, UR48, PT ;  /* 0x0000003002007c0c */ /* 0x000fe4000bf21070 */
[----:B------:R-:W-:-:S11]  /*24f0*/  ISETP.LT.U32.AND P0, PT, R17, UR47, PT ;  /* 0x0000002f11007c0c */ /* 0x000fd6000bf01070 */
[----:B------:R-:W-:Y:S01]  /*2500*/  @!P1 VIADD R2, R2, -UR48 ;  /* 0x8000003002029c36 */ /* 0x000fe20008000000 */
[----:B------:R-:W-:Y:S01]  /*2510*/  PLOP3.LUT P1, PT, PT, PT, UP6, 0x80, 0x8 ;  /* 0x000000000008781c */ /* 0x000fe20003f2f068 */
[----:B------:R-:W-:Y:S01]  /*2520*/  @!P0 VIADD R17, R17, -UR47 ;  /* 0x8000002f11118c36 */ /* 0x000fe20008000000 */
[----:B------:R-:W-:Y:S01]  /*2530*/  PLOP3.LUT P0, PT, PT, PT, UP5, 0x80, 0x8 ;  /* 0x000000000008781c */ /* 0x000fe20003f0f058 */
[----:B------:R-:W-:Y:S02]  /*2540*/  IMAD.MOV.U32 R14, RZ, RZ, R2 ;  /* 0x000000ffff0e7224 */ /* 0x000fe400078e0002 */
[----:B------:R-:W-:Y:S02]  /*2550*/  IMAD.U32 R2, RZ, RZ, UR49 ;  /* 0x00000031ff027e24 */ /* 0x000fe4000f8e00ff */
[----:B------:R-:W-:Y:S02]  /*2560*/  @!P4 IMAD.MOV R14, RZ, RZ, -R14 ;  /* 0x000000ffff0ec224 */ /* 0x000fe400078e0a0e */
[----:B------:R-:W-:-:S03]  /*2570*/  @!P3 IMAD.MOV R17, RZ, RZ, -R17 ;  /* 0x000000ffff11b224 */ /* 0x000fc600078e0a11 */
[----:B------:R-:W-:Y:S02]  /*2580*/  SEL R13, R13, R14, !P1 ;  /* 0x0000000e0d0d7207 */ /* 0x000fe40004800000 */
[----:B------:R-:W-:Y:S02]  /*2590*/  SEL R2, R2, R17, !P0 ;  /* 0x0000001102027207 */ /* 0x000fe40004000000 */
[----:B------:R-:W-:Y:S01]  /*25a0*/  PLOP3.LUT P0, PT, PT, PT, UP4, 0x80, 0x8 ;  /* 0x000000000008781c */ /* 0x000fe20003f0f048 */
[----:B------:R-:W-:Y:S02]  /*25b0*/  IMAD.IADD R13, R12, 0x1, -R13 ;  /* 0x000000010c0d7824 */ /* 0x000fe400078e0a0d */
[----:B------:R-:W-:-:S04]  /*25c0*/  IMAD.IADD R2, R3, 0x1, -R2 ;  /* 0x0000000103027824 */ /* 0x000fc800078e0a02 */
[----:B------:R-:W-:Y:S01]  /*25d0*/  IMAD R18, R13, R2, RZ ;  /* 0x000000020d127224 */ /* 0x000fe200078e02ff */
[----:B------:R-:W-:-:S04]  /*25e0*/  SEL R12, R2, R13, !P0 ;  /* 0x0000000d020c7207 */ /* 0x000fc80004000000 */
[----:B------:R-:W-:Y:S02]  /*25f0*/  SHF.R.S32.HI R13, RZ, 0x1f, R12 ;  /* 0x0000001fff0d7819 */ /* 0x000fe4000001140c */
[----:B------:R-:W-:Y:S02]  /*2600*/  SHF.R.S32.HI R17, RZ, 0x1f, R18 ;  /* 0x0000001fff117819 */ /* 0x000fe40000011412 */
.L_x_16:
[----:B------:R-:W-:Y:S05]  /*2610*/  BSYNC.RECONVERGENT B0 ;  /* 0x0000000000007941 */ /* 0x000fea0003800200 */
.L_x_15:
[----:B------:R-:W2:Y:S01]  /*2620*/  SHFL.UP PT, R3, R18, 0x1, RZ ;  /* 0x0420000012037989 */ /* 0x000ea200000e00ff */
[C---:B------:R-:W-:Y:S02]  /*2630*/  ISETP.NE.AND P6, PT, R8.reuse, RZ, PT ;  /* 0x000000ff0800720c */ /* 0x040fe40003fc5270 */
[C---:B------:R-:W-:Y:S01]  /*2640*/  ISETP.GE.U32.AND P1, PT, R8.reuse, 0x2, PT ;  /* 0x000000020800780c */ /* 0x040fe20003f26070 */
[----:B------:R-:W3:Y:S01]  /*2650*/  SHFL.UP PT, R2, R17, 0x1, RZ ;  /* 0x0420000011027989 */ /* 0x000ee200000e00ff */
[C---:B------:R-:W-:Y:S02]  /*2660*/  ISETP.GE.U32.AND P3, PT, R8.reuse, 0x4, PT ;  /* 0x000000040800780c */ /* 0x040fe40003f66070 */
[C---:B------:R-:W-:Y:S02]  /*2670*/  ISETP.GE.U32.AND P4, PT, R8.reuse, 0x8, PT ;  /* 0x000000080800780c */ /* 0x040fe40003f86070 */
[----:B------:R-:W-:Y:S02]  /*2680*/  ISETP.GE.U32.AND P5, PT, R8, 0x10, PT ;  /* 0x000000100800780c */ /* 0x000fe40003fa6070 */
[----:B--2---:R-:W-:-:S02]  /*2690*/  SEL R3, R3, RZ, P6 ;  /* 0x000000ff03037207 */ /* 0x004fc40003000000 */
[----:B---3--:R-:W-:Y:S02]  /*26a0*/  SEL R2, R2, RZ, P6 ;  /* 0x000000ff02027207 */ /* 0x008fe40003000000 */
[----:B------:R-:W-:-:S05]  /*26b0*/  IADD3 R3, P0, PT, R3, R18, RZ ;  /* 0x0000001203037210 */ /* 0x000fca0007f1e0ff */
[----:B------:R-:W-:Y:S01]  /*26c0*/  IMAD.X R2, R2, 0x1, R17, P0 ;  /* 0x0000000102027824 */ /* 0x000fe200000e0611 */
[----:B------:R-:W2:Y:S04]  /*26d0*/  SHFL.UP PT, R14, R3, 0x2, RZ ;  /* 0x04400000030e7989 */ /* 0x000ea800000e00ff */
[----:B------:R-:W3:Y:S01]  /*26e0*/  SHFL.UP PT, R16, R2, 0x2, RZ ;  /* 0x0440000002107989 */ /* 0x000ee200000e00ff */
[----:B--2---:R-:W-:-:S04]  /*26f0*/  SEL R14, R14, RZ, P1 ;  /* 0x000000ff0e0e7207 */ /* 0x004fc80000800000 */
[----:B------:R-:W-:Y:S02]  /*2700*/  IADD3 R14, P0, PT, R14, R3, RZ ;  /* 0x000000030e0e7210 */ /* 0x000fe40007f1e0ff */
[----:B---3--:R-:W-:-:S05]  /*2710*/  SEL R19, R16, RZ, P1 ;  /* 0x000000ff10137207 */ /* 0x008fca0000800000 */
[----:B------:R-:W-:Y:S02]  /*2720*/  IMAD.X R16, R19, 0x1, R2, P0 ;  /* 0x0000000113107824 */ /* 0x000fe400000e0602 */
[----:B------:R-:W2:Y:S04]  /*2730*/  SHFL.UP PT, R19, R14, 0x4, RZ ;  /* 0x048000000e137989 */ /* 0x000ea800000e00ff */
[----:B-1----:R-:W1:Y:S01]  /*2740*/  SHFL.UP PT, R20, R16, 0x4, RZ ;  /* 0x0480000010147989 */ /* 0x002e6200000e00ff */
[----:B--2---:R-:W-:-:S04]  /*2750*/  SEL R19, R19, RZ, P3 ;  /* 0x000000ff13137207 */ /* 0x004fc80001800000 */
[----:B------:R-:W-:Y:S02]  /*2760*/  IADD3 R19, P0, PT, R19, R14, RZ ;  /* 0x0000000e13137210 */ /* 0x000fe40007f1e0ff */
[----:B-1----:R-:W-:-:S03]  /*2770*/  SEL R3, R20, RZ, P3 ;  /* 0x000000ff14037207 */ /* 0x002fc60001800000 */
[----:B------:R-:W1:Y:S02]  /*2780*/  SHFL.UP PT, R20, R19, 0x8, RZ ;  /* 0x0500000013147989 */ /* 0x000e6400000e00ff */
[----:B------:R-:W-:-:S05]  /*2790*/  IMAD.X R2, R3, 0x1, R16, P0 ;  /* 0x0000000103027824 */ /* 0x000fca00000e0610 */
[----:B------:R-:W2:Y:S01]  /*27a0*/  SHFL.UP PT, R3, R2, 0x8, RZ ;  /* 0x0500000002037989 */ /* 0x000ea200000e00ff */
[----:B-1----:R-:W-:-:S04]  /*27b0*/  SEL R20, R20, RZ, P4 ;  /* 0x000000ff14147207 */ /* 0x002fc80002000000 */
[----:B------:R-:W-:Y:S02]  /*27c0*/  IADD3 R14, P0, PT, R20, R19, RZ ;  /* 0x00000013140e7210 */ /* 0x000fe40007f1e0ff */
[----:B--2---:R-:W-:-:S03]  /*27d0*/  SEL R3, R3, RZ, P4 ;  /* 0x000000ff03037207 */ /* 0x004fc60002000000 */
[----:B------:R-:W1:Y:S02]  /*27e0*/  SHFL.UP PT, R21, R14, 0x10, RZ ;  /* 0x060000000e157989 */ /* 0x000e6400000e00ff */
[----:B------:R-:W-:-:S05]  /*27f0*/  IMAD.X R16, R3, 0x1, R2, P0 ;  /* 0x0000000103107824 */ /* 0x000fca00000e0602 */
[----:B------:R-:W2:Y:S01]  /*2800*/  SHFL.UP PT, R3, R16, 0x10, RZ ;  /* 0x0600000010037989 */ /* 0x000ea200000e00ff */
[----:B-1----:R-:W-:-:S04]  /*2810*/  SEL R21, R21, RZ, P5 ;  /* 0x000000ff15157207 */ /* 0x002fc80002800000 */
[----:B------:R-:W-:Y:S02]  /*2820*/  IADD3 R21, P0, PT, R21, R14, RZ ;  /* 0x0000000e15157210 */ /* 0x000fe40007f1e0ff */
[----:B--2---:R-:W-:-:S05]  /*2830*/  SEL R3, R3, RZ, P5 ;  /* 0x000000ff03037207 */ /* 0x004fca0002800000 */
[----:B------:R-:W-:Y:S01]  /*2840*/  IMAD.X R20, R3, 0x1, R16, P0 ;  /* 0x0000000103147824 */ /* 0x000fe200000e0610 */
[----:B------:R-:W-:Y:S01]  /*2850*/  ISETP.LE.U32.AND P0, PT, R21, UR24, PT ;  /* 0x0000001815007c0c */ /* 0x000fe2000bf03070 */
[----:B------:R-:W-:Y:S02]  /*2860*/  IMAD.U32 R3, RZ, RZ, UR17 ;  /* 0x00000011ff037e24 */ /* 0x000fe4000f8e00ff */
[----:B------:R-:W-:Y:S02]  /*2870*/  IMAD.MOV.U32 R16, RZ, RZ, R21 ;  /* 0x000000ffff107224 */ /* 0x000fe400078e0015 */
[----:B------:R-:W-:Y:S01]  /*2880*/  IMAD.MOV.U32 R19, RZ, RZ, R20 ;  /* 0x000000ffff137224 */ /* 0x000fe200078e0014 */
[----:B------:R-:W-:Y:S02]  /*2890*/  ISETP.GE.U32.AND.EX P0, PT, R3, R20, PT, P0 ;  /* 0x000000140300720c */ /* 0x000fe40003f06100 */
[----:B------:R-:W-:-:S11]  /*28a0*/  CS2R R2, SRZ ;  /* 0x0000000000027805 */ /* 0x000fd6000001ff00 */
[----:B------:R-:W-:-:S04]  /*28b0*/  VOTE.ANY R22, PT, !P0 ;  /* 0x0000000000167806 */ /* 0x000fc800040e0100 */
[----:B------:R-:W-:-:S13]  /*28c0*/  ISETP.NE.AND P0, PT, R22, RZ, PT ;  /* 0x000000ff1600720c */ /* 0x000fda0003f05270 */
[----:B------:R-:W-:Y:S05]  /*28d0*/  @P0 BRA `(.L_x_17) ;  /* 0x0000000800500947 */ /* 0x000fea0003800000 */
[----:B------:R-:W1:Y:S01]  /*28e0*/  LDC R14, c[0x0][0xbe0] ;  /* 0x0002f800ff0e7b82 */ /* 0x000e620000000800 */
[----:B------:R-:W-:Y:S01]  /*28f0*/  LOP3.LUT R11, R11, 0xfffffffe, RZ, 0xc0, !PT ;  /* 0xfffffffe0b0b7812 */ /* 0x000fe200078ec0ff */
[----:B------:R-:W2:Y:S01]  /*2900*/  LDCU UR45, c[0x0][0xbe8] ;  /* 0x00017d00ff2d77ac */ /* 0x000ea20008000800 */
[----:B------:R-:W3:Y:S01]  /*2910*/  LDCU.64 UR10, c[0x0][0xba8] ;  /* 0x00017500ff0a77ac */ /* 0x000ee20008000a00 */
[----:B------:R-:W4:Y:S01]  /*2920*/  LDCU.64 UR8, c[0x0][0xbb0] ;  /* 0x00017600ff0877ac */ /* 0x000f220008000a00 */
[----:B------:R-:W1:Y:S02]  /*2930*/  LDCU.128 UR4, c[0x0][0xbc0] ;  /* 0x00017800ff0477ac */ /* 0x000e640008000c00 */
[----:B-1----:R-:W-:-:S13]  /*2940*/  ISETP.NE.AND P0, PT, R14, 0x1, PT ;  /* 0x000000010e00780c */ /* 0x002fda0003f05270 */
[----:B--234-:R-:W-:-:S07]  /*2950*/  @P0 LOP3.LUT R11, R11, 0x1, RZ, 0xfc, !PT ;  /* 0x000000010b0b0812 */ /* 0x01cfce00078efcff */
.L_x_20:
[C---:B------:R-:W-:Y:S01]  /*2960*/  VIADD R2, R15.reuse, 0x40 ;  /* 0x000000400f027836 */ /* 0x040fe20000000000 */
[----:B-----5:R-:W-:Y:S01]  /*2970*/  MOV R19, R6 ;  /* 0x0000000600137202 */ /* 0x020fe20000000f00 */
[----:B------:R-:W-:Y:S02]  /*2980*/  VIADD R15, R15, 0x20 ;  /* 0x000000200f0f7836 */ /* 0x000fe40000000000 */
[----:B------:R-:W-:Y:S01]  /*2990*/  IMAD.MOV.U32 R16, RZ, RZ, R7 ;  /* 0x000000ffff107224 */ /* 0x000fe200078e0007 */
[----:B------:R-:W-:-:S13]  /*29a0*/  ISETP.GE.AND P0, PT, R2, UR45, PT ;  /* 0x0000002d02007c0c */ /* 0x000fda000bf06270 */
[----:B------:R-:W1:Y:S01]  /*29b0*/  @!P0 LDC.64 R22, c[0x0][0xbf0] ;  /* 0x0002fc00ff168b82 */ /* 0x000e620000000a00 */
[----:B------:R2:W3:Y:S01]  /*29c0*/  SHFL.IDX PT, R2, R20, 0x1f, 0x1f ;  /* 0x03e01f0014027f89 */ /* 0x0004e200000e0000 */
[----:B------:R-:W-:Y:S01]  /*29d0*/  BSSY.RECONVERGENT B0, `(.L_x_18) ;  /* 0x000005e000007945 */ /* 0x000fe20003800200 */
[----:B------:R-:W-:Y:S02]  /*29e0*/  HFMA2 R17, -RZ, RZ, 0, 0 ;  /* 0x00000000ff117431 */ /* 0x000fe400000001ff */
[----:B------:R2:W4:Y:S01]  /*29f0*/  SHFL.IDX PT, R3, R21, 0x1f, 0x1f ;  /* 0x03e01f0015037f89 */ /* 0x00052200000e0000 */
[----:B-1----:R-:W-:-:S05]  /*2a00*/  @!P0 IMAD.WIDE.U32 R22, R15, 0xc, R22 ;  /* 0x0000000c0f168825 */ /* 0x002fca00078e0016 */
[----:B------:R2:W5:Y:S04]  /*2a10*/  @!P0 LDG.E R6, desc[UR50][R22.64+0x180] ;  /* 0x0001803216068981 */ /* 0x000568000c1e1900 */
[----:B------:R2:W5:Y:S01]  /*2a20*/  @!P0 LDG.E R7, desc[UR50][R22.64+0x184] ;  /* 0x0001843216078981 */ /* 0x000562000c1e1900 */
[----:B------:R-:W-:Y:S02]  /*2a30*/  ISETP.GE.AND P0, PT, R15, UR45, PT ;  /* 0x0000002d0f007c0c */ /* 0x000fe4000bf06270 */
[----:B------:R-:W-:-:S11]  /*2a40*/  MOV R18, 0x7fffffff ;  /* 0x7fffffff00127802 */ /* 0x000fd60000000f00 */
[----:B---34-:R-:W-:Y:S05]  /*2a50*/  @P0 BRA `(.L_x_19) ;  /* 0x0000000400540947 */ /* 0x018fea0003800000 */
[----:B------:R-:W-:-:S04]  /*2a60*/  IADD3 R13, P0, PT, R19, UR12, RZ ;  /* 0x0000000c130d7c10 */ /* 0x000fc8000ff1e0ff */
[----:B------:R-:W-:Y:S02]  /*2a70*/  LEA.HI.X.SX32 R12, R19, UR13, 0x1, P0 ;  /* 0x0000000d130c7c11 */ /* 0x000fe400080f0eff */
[----:B------:R-:W-:-:S04]  /*2a80*/  IADD3 R19, P0, PT, R16, UR19, RZ ;  /* 0x0000001310137c10 */ /* 0x000fc8000ff1e0ff */
[----:B------:R-:W-:Y:S02]  /*2a90*/  LEA.HI.X.SX32 R18, R16, UR40, 0x1, P0 ;  /* 0x0000002810127c11 */ /* 0x000fe400080f0eff */
[----:B------:R-:W-:-:S05]  /*2aa0*/  IADD3 R17, P0, PT, R13, UR9, RZ ;  /* 0x000000090d117c10 */ /* 0x000fca000ff1e0ff */
[----:B------:R-:W-:Y:S01]  /*2ab0*/  IMAD.X R16, RZ, RZ, R12, P0 ;  /* 0x000000ffff107224 */ /* 0x000fe200000e060c */
[----:B--2---:R-:W-:Y:S01]  /*2ac0*/  IADD3 R21, P0, PT, R19, UR7, RZ ;  /* 0x0000000713157c10 */ /* 0x004fe2000ff1e0ff */
[----:B------:R-:W-:-:S04]  /*2ad0*/  IMAD.WIDE.U32 R30, R17, UR10, RZ ;  /* 0x0000000a111e7c25 */ /* 0x000fc8000f8e00ff */
[----:B------:R-:W-:-:S04]  /*2ae0*/  IMAD.WIDE.U32 R28, R16, UR10, RZ ;  /* 0x0000000a101c7c25 */ /* 0x000fc8000f8e00ff */
[----:B------:R-:W-:Y:S02]  /*2af0*/  IMAD.X R20, RZ, RZ, R18, P0 ;  /* 0x000000ffff147224 */ /* 0x000fe400000e0612 */
[----:B------:R-:W-:-:S04]  /*2b00*/  IMAD.WIDE.U32 R28, P0, R17, UR11, R28 ;  /* 0x0000000b111c7c25 */ /* 0x000fc8000f80001c */
[----:B------:R-:W-:-:S04]  /*2b10*/  IMAD.WIDE.U32 R24, R20, UR4, RZ ;  /* 0x0000000414187c25 */ /* 0x000fc8000f8e00ff */
[----:B------:R-:W-:Y:S02]  /*2b20*/  IMAD.X R27, RZ, RZ, RZ, P0 ;  /* 0x000000ffff1b7224 */ /* 0x000fe400000e06ff */
[----:B------:R-:W-:-:S04]  /*2b30*/  IMAD.WIDE.U32 R24, P0, R21, UR5, R24 ;  /* 0x0000000515187c25 */ /* 0x000fc8000f800018 */
[----:B------:R-:W-:Y:S01]  /*2b40*/  IMAD.X R23, RZ, RZ, RZ, P0 ;  /* 0x000000ffff177224 */ /* 0x000fe200000e06ff */
[----:B------:R-:W-:Y:S01]  /*2b50*/  IADD3 RZ, P0, PT, R31, R28, RZ ;  /* 0x0000001c1fff7210 */ /* 0x000fe20007f1e0ff */
[----:B------:R-:W-:Y:S02]  /*2b60*/  IMAD.MOV.U32 R26, RZ, RZ, R29 ;  /* 0x000000ffff1a7224 */ /* 0x000fe400078e001d */
[----:B------:R-:W-:Y:S02]  /*2b70*/  IMAD.MOV.U32 R22, RZ, RZ, R25 ;  /* 0x000000ffff167224 */ /* 0x000fe400078e0019 */
[----:B------:R-:W-:-:S04]  /*2b80*/  IMAD.WIDE.U32.X R16, R16, UR11, R26, P0 ;  /* 0x0000000b10107c25 */ /* 0x000fc800080e041a */
[----:B------:R-:W-:-:S05]  /*2b90*/  IMAD.WIDE.U32 R26, R21, UR4, RZ ;  /* 0x00000004151a7c25 */ /* 0x000fca000f8e00ff */
[----:B------:R-:W-:-:S05]  /*2ba0*/  IADD3 RZ, P0, PT, R27, R24, RZ ;  /* 0x000000181bff7210 */ /* 0x000fca0007f1e0ff */
[----:B------:R-:W-:Y:S01]  /*2bb0*/  IMAD.WIDE.U32.X R20, R20, UR5, R22, P0 ;  /* 0x0000000514147c25 */ /* 0x000fe200080e0416 */
[----:B------:R-:W-:-:S04]  /*2bc0*/  ISETP.NE.U32.AND P0, PT, RZ, UR10, PT ;  /* 0x0000000aff007c0c */ /* 0x000fc8000bf05070 */
[----:B------:R-:W-:-:S04]  /*2bd0*/  ISETP.NE.AND.EX P0, PT, RZ, UR11, PT, P0 ;  /* 0x0000000bff007c0c */ /* 0x000fc8000bf05300 */
[----:B------:R-:W-:Y:S02]  /*2be0*/  SEL R13, R13, R16, !P0 ;  /* 0x000000100d0d7207 */ /* 0x000fe40004000000 */
[----:B------:R-:W-:Y:S02]  /*2bf0*/  SEL R12, R12, R17, !P0 ;  /* 0x000000110c0c7207 */ /* 0x000fe40004000000 */
[----:B------:R-:W-:Y:S02]  /*2c00*/  ISETP.NE.U32.AND P0, PT, RZ, UR4, PT ;  /* 0x00000004ff007c0c */ /* 0x000fe4000bf05070 */
[----:B------:R-:W-:Y:S02]  /*2c10*/  SHF.R.U64 R12, R13, UR8, R12 ;  /* 0x000000080d0c7c19 */ /* 0x000fe4000800120c */
[----:B------:R-:W-:-:S04]  /*2c20*/  ISETP.NE.AND.EX P0, PT, RZ, UR5, PT, P0 ;  /* 0x00000005ff007c0c */ /* 0x000fc8000bf05300 */
[----:B------:R-:W-:Y:S02]  /*2c30*/  SEL R16, R18, R21, !P0 ;  /* 0x0000001512107207 */ /* 0x000fe40004000000 */
[-C--:B------:R-:W-:Y:S02]  /*2c40*/  IABS R18, R5.reuse ;  /* 0x0000000500127213 */ /* 0x080fe40000000000 */
[----:B------:R-:W-:Y:S02]  /*2c50*/  SEL R19, R19, R20, !P0 ;  /* 0x0000001413137207 */ /* 0x000fe40004000000 */
[----:B------:R-:W1:Y:S01]  /*2c60*/  I2F.RP R21, R18 ;  /* 0x0000001200157306 */ /* 0x000e620000209400 */
[----:B------:R-:W-:Y:S02]  /*2c70*/  IADD3 R20, PT, PT, R5, -0x1, R12 ;  /* 0xffffffff05147810 */ /* 0x000fe40007ffe00c */
[----:B------:R-:W-:Y:S02]  /*2c80*/  IABS R12, R5 ;  /* 0x00000005000c7213 */ /* 0x000fe40000000000 */
[----:B------:R-:W-:-:S02]  /*2c90*/  IABS R13, R20 ;  /* 0x00000014000d7213 */ /* 0x000fc40000000000 */
[----:B------:R-:W-:Y:S01]  /*2ca0*/  SHF.R.U64 R19, R19, UR6, R16 ;  /* 0x0000000613137c19 */ /* 0x000fe20008001210 */
[----:B------:R-:W-:-:S03]  /*2cb0*/  IMAD.MOV R12, RZ, RZ, -R12 ;  /* 0x000000ffff0c7224 */ /* 0x000fc600078e0a0c */
[----:B------:R-:W-:Y:S01]  /*2cc0*/  IADD3 R19, PT, PT, R4, -0x1, R19 ;  /* 0xffffffff04137810 */ /* 0x000fe20007ffe013 */
[----:B-1----:R-:W1:Y:S02]  /*2cd0*/  MUFU.RCP R22, R21 ;  /* 0x0000001500167308 */ /* 0x002e640000001000 */
[----:B-1----:R-:W-:-:S06]  /*2ce0*/  VIADD R22, R22, 0xffffffe ;  /* 0x0ffffffe16167836 */ /* 0x002fcc0000000000 */
[----:B------:R-:W1:Y:S02]  /*2cf0*/  F2I.FTZ.U32.TRUNC.NTZ R23, R22 ;  /* 0x0000001600177305 */ /* 0x000e64000021f000 */
[----:B-1----:R-:W-:Y:S02]  /*2d00*/  IMAD.MOV R17, RZ, RZ, -R23 ;  /* 0x000000ffff117224 */ /* 0x002fe400078e0a17 */
[----:B------:R-:W-:Y:S02]  /*2d10*/  IMAD.MOV.U32 R22, RZ, RZ, RZ ;  /* 0x000000ffff167224 */ /* 0x000fe400078e00ff */
[----:B------:R-:W-:-:S04]  /*2d20*/  IMAD R17, R17, R18, RZ ;  /* 0x0000001211117224 */ /* 0x000fc800078e02ff */
[----:B------:R-:W-:-:S06]  /*2d30*/  IMAD.HI.U32 R17, R23, R17, R22 ;  /* 0x0000001117117227 */ /* 0x000fcc00078e0016 */
[----:B------:R-:W-:-:S04]  /*2d40*/  IMAD.HI.U32 R17, R17, R13, RZ ;  /* 0x0000000d11117227 */ /* 0x000fc800078e00ff */
[----:B------:R-:W-:Y:S01]  /*2d50*/  IMAD R21, R17, R12, R13 ;  /* 0x0000000c11157224 */ /* 0x000fe200078e020d */
[----:B------:R-:W-:Y:S02]  /*2d60*/  IABS R17, R4 ;  /* 0x0000000400117213 */ /* 0x000fe40000000000 */
[----:B------:R-:W-:Y:S02]  /*2d70*/  IABS R13, R19 ;  /* 0x00000013000d7213 */ /* 0x000fe40000000000 */
[----:B------:R-:W1:Y:S01]  /*2d80*/  I2F.RP R24, R17 ;  /* 0x0000001100187306 */ /* 0x000e620000209400 */
[----:B------:R-:W-:-:S13]  /*2d90*/  ISETP.GT.U32.AND P0, PT, R18, R21, PT ;  /* 0x000000151200720c */ /* 0x000fda0003f04070 */
[----:B------:R-:W-:Y:S01]  /*2da0*/  @!P0 IMAD.IADD R21, R21, 0x1, -R18 ;  /* 0x0000000115158824 */ /* 0x000fe200078e0a12 */
[----:B-1----:R-:W1:Y:S02]  /*2db0*/  MUFU.RCP R22, R24 ;  /* 0x0000001800167308 */ /* 0x002e640000001000 */
[----:B-1----:R-:W-:-:S06]  /*2dc0*/  VIADD R22, R22, 0xffffffe ;  /* 0x0ffffffe16167836 */ /* 0x002fcc0000000000 */
[----:B------:R-:W1:Y:S02]  /*2dd0*/  F2I.FTZ.U32.TRUNC.NTZ R23, R22 ;  /* 0x0000001600177305 */ /* 0x000e64000021f000 */
[----:B-1----:R-:W-:Y:S02]  /*2de0*/  IMAD.MOV R12, RZ, RZ, -R23 ;  /* 0x000000ffff0c7224 */ /* 0x002fe400078e0a17 */
[----:B------:R-:W-:Y:S02]  /*2df0*/  IMAD.MOV.U32 R22, RZ, RZ, RZ ;  /* 0x000000ffff167224 */ /* 0x000fe400078e00ff */
[----:B------:R-:W-:Y:S01]  /*2e00*/  IMAD R16, R12, R17, RZ ;  /* 0x000000110c107224 */ /* 0x000fe200078e02ff */
[----:B------:R-:W-:-:S03]  /*2e10*/  IABS R12, R4 ;  /* 0x00000004000c7213 */ /* 0x000fc60000000000 */
[----:B------:R-:W-:-:S04]  /*2e20*/  IMAD.HI.U32 R16, R23, R16, R22 ;  /* 0x0000001017107227 */ /* 0x000fc800078e0016 */
[----:B------:R-:W-:Y:S02]  /*2e30*/  IMAD.MOV R12, RZ, RZ, -R12 ;  /* 0x000000ffff0c7224 */ /* 0x000fe400078e0a0c */
[----:B------:R-:W-:-:S04]  /*2e40*/  IMAD.HI.U32 R16, R16, R13, RZ ;  /* 0x0000000d10107227 */ /* 0x000fc800078e00ff */
[----:B------:R-:W-:-:S05]  /*2e50*/  IMAD R12, R16, R12, R13 ;  /* 0x0000000c100c7224 */ /* 0x000fca00078e020d */
[----:B------:R-:W-:-:S13]  /*2e60*/  ISETP.GT.U32.AND P0, PT, R17, R12, PT ;  /* 0x0000000c1100720c */ /* 0x000fda0003f04070 */
[----:B------:R-:W-:Y:S01]  /*2e70*/  @!P0 IMAD.IADD R12, R12, 0x1, -R17 ;  /* 0x000000010c0c8824 */ /* 0x000fe200078e0a11 */
[----:B------:R-:W-:-:S13]  /*2e80*/  ISETP.GT.U32.AND P0, PT, R18, R21, PT ;  /* 0x000000151200720c */ /* 0x000fda0003f04070 */
[----:B------:R-:W-:Y:S01]  /*2e90*/  @!P0 IMAD.IADD R21, R21, 0x1, -R18 ;  /* 0x0000000115158824 */ /* 0x000fe200078e0a12 */
[----:B------:R-:W-:-:S13]  /*2ea0*/  ISETP.GT.U32.AND P0, PT, R17, R12, PT ;  /* 0x0000000c1100720c */ /* 0x000fda0003f04070 */
[----:B------:R-:W-:Y:S01]  /*2eb0*/  @!P0 IMAD.IADD R12, R12, 0x1, -R17 ;  /* 0x000000010c0c8824 */ /* 0x000fe200078e0a11 */
[----:B------:R-:W-:-:S13]  /*2ec0*/  ISETP.GE.AND P0, PT, R20, RZ, PT ;  /* 0x000000ff1400720c */ /* 0x000fda0003f06270 */
[----:B------:R-:W-:Y:S01]  /*2ed0*/  @!P0 IMAD.MOV R21, RZ, RZ, -R21 ;  /* 0x000000ffff158224 */ /* 0x000fe200078e0a15 */
[----:B------:R-:W-:-:S13]  /*2ee0*/  ISETP.GE.AND P0, PT, R19, RZ, PT ;  /* 0x000000ff1300720c */ /* 0x000fda0003f06270 */
[----:B------:R-:W-:Y:S01]  /*2ef0*/  @!P0 IMAD.MOV R12, RZ, RZ, -R12 ;  /* 0x000000ffff0c8224 */ /* 0x000fe200078e0a0c */
[----:B------:R-:W-:-:S13]  /*2f00*/  ISETP.NE.AND P0, PT, RZ, UR27, PT ;  /* 0x0000001bff007c0c */ /* 0x000fda000bf05270 */
[----:B------:R-:W-:Y:S02]  /*2f10*/  @!P0 LOP3.LUT R21, RZ, UR27, RZ, 0x33, !PT ;  /* 0x0000001bff158c12 */ /* 0x000fe4000f8e33ff */
[----:B------:R-:W-:-:S03]  /*2f20*/  ISETP.NE.AND P0, PT, RZ, UR26, PT ;  /* 0x0000001aff007c0c */ /* 0x000fc6000bf05270 */
[----:B------:R-:W-:-:S10]  /*2f30*/  IMAD.IADD R18, R20, 0x1, -R21 ;  /* 0x0000000114127824 */ /* 0x000fd400078e0a15 */
[----:B------:R-:W-:Y:S02]  /*2f40*/  @!P0 LOP3.LUT R12, RZ, UR26, RZ, 0x33, !PT ;  /* 0x0000001aff0c8c12 */ /* 0x000fe4000f8e33ff */
[----:B------:R-:W-:-:S03]  /*2f50*/  ISETP.NE.AND P0, PT, R14, 0x1, PT ;  /* 0x000000010e00780c */ /* 0x000fc60003f05270 */
[----:B------:R-:W-:-:S05]  /*2f60*/  IMAD.IADD R19, R19, 0x1, -R12 ;  /* 0x0000000113137824 */ /* 0x000fca00078e0a0c */
[CC--:B------:R-:W-:Y:S01]  /*2f70*/  SEL R12, R19.reuse, R18.reuse, !P0 ;  /* 0x00000012130c7207 */ /* 0x0c0fe20004000000 */
[----:B------:R-:W-:-:S03]  /*2f80*/  IMAD R18, R19, R18, RZ ;  /* 0x0000001213127224 */ /* 0x000fc600078e02ff */
[----:B------:R-:W-:Y:S02]  /*2f90*/  SHF.R.S32.HI R13, RZ, 0x1f, R12 ;  /* 0x0000001fff0d7819 */ /* 0x000fe4000001140c */
[----:B------:R-:W-:Y:S02]  /*2fa0*/  SHF.R.S32.HI R17, RZ, 0x1f, R18 ;  /* 0x0000001fff117819 */ /* 0x000fe40000011412 */
.L_x_19:
[----:B------:R-:W-:Y:S05]  /*2fb0*/  BSYNC.RECONVERGENT B0 ;  /* 0x0000000000007941 */ /* 0x000fea0003800200 */
.L_x_18:
[----:B------:R-:W1:Y:S04]  /*2fc0*/  SHFL.UP PT, R19, R18, 0x1, RZ ;  /* 0x0420000012137989 */ /* 0x000e6800000e00ff */
[----:B------:R-:W3:Y:S01]  /*2fd0*/  SHFL.UP PT, R16, R17, 0x1, RZ ;  /* 0x0420000011107989 */ /* 0x000ee200000e00ff */
[----:B-1----:R-:W-:Y:S02]  /*2fe0*/  SEL R19, R19, RZ, P6 ;  /* 0x000000ff13137207 */ /* 0x002fe40003000000 */
[----:B---3--:R-:W-:Y:S02]  /*2ff0*/  SEL R16, R16, RZ, P6 ;  /* 0x000000ff10107207 */ /* 0x008fe40003000000 */
[----:B------:R-:W-:-:S05]  /*3000*/  IADD3 R19, P0, PT, R19, R18, RZ ;  /* 0x0000001213137210 */ /* 0x000fca0007f1e0ff */
[----:B------:R-:W-:Y:S01]  /*3010*/  IMAD.X R16, R16, 0x1, R17, P0 ;  /* 0x0000000110107824 */ /* 0x000fe200000e0611 */
[----:B--2---:R-:W1:Y:S04]  /*3020*/  SHFL.UP PT, R20, R19, 0x2, RZ ;  /* 0x0440000013147989 */ /* 0x004e6800000e00ff */
[----:B------:R-:W2:Y:S01]  /*3030*/  SHFL.UP PT, R21, R16, 0x2, RZ ;  /* 0x0440000010157989 */ /* 0x000ea200000e00ff */
[----:B-1----:R-:W-:Y:S02]  /*3040*/  SEL R20, R20, RZ, P1 ;  /* 0x000000ff14147207 */ /* 0x002fe40000800000 */
[----:B--2---:R-:W-:Y:S02]  /*3050*/  SEL R21, R21, RZ, P1 ;  /* 0x000000ff15157207 */ /* 0x004fe40000800000 */
[----:B------:R-:W-:-:S05]  /*3060*/  IADD3 R20, P0, PT, R20, R19, RZ ;  /* 0x0000001314147210 */ /* 0x000fca0007f1e0ff */
[----:B------:R-:W-:Y:S01]  /*3070*/  IMAD.X R21, R21, 0x1, R16, P0 ;  /* 0x0000000115157824 */ /* 0x000fe200000e0610 */
[----:B------:R-:W1:Y:S04]  /*3080*/  SHFL.UP PT, R23, R20, 0x4, RZ ;  /* 0x0480000014177989 */ /* 0x000e6800000e00ff */
        /* <DEDUP_REMOVED lines=9> */
[----:B------:R-:W-:Y:S01]  /*3120*/  IADD3 R24, P0, PT, R16, R23, RZ ;  /* 0x0000001710187210 */ /* 0x000fe20007f1e0ff */
[----:B------:R-:W-:-:S04]  /*3130*/  IMAD.U32 R23, RZ, RZ, UR17 ;  /* 0x00000011ff177e24 */ /* 0x000fc8000f8e00ff */
[----:B------:R-:W-:Y:S02]  /*3140*/  IMAD.X R25, R19, 0x1, R22, P0 ;  /* 0x0000000113197824 */ /* 0x000fe400000e0616 */
[----:B------:R-:W1:Y:S04]  /*3150*/  SHFL.UP PT, R19, R24, 0x10, RZ ;  /* 0x0600000018137989 */ /* 0x000e6800000e00ff */
[----:B------:R-:W2:Y:S01]  /*3160*/  SHFL.UP PT, R20, R25, 0x10, RZ ;  /* 0x0600000019147989 */ /* 0x000ea200000e00ff */
[----:B-1----:R-:W-:Y:S02]  /*3170*/  SEL R19, R19, RZ, P5 ;  /* 0x000000ff13137207 */ /* 0x002fe40002800000 */
[----:B--2---:R-:W-:Y:S02]  /*3180*/  SEL R20, R20, RZ, P5 ;  /* 0x000000ff14147207 */ /* 0x004fe40002800000 */
[----:B------:R-:W-:-:S05]  /*3190*/  IADD3 R16, P0, PT, R19, R24, RZ ;  /* 0x0000001813107210 */ /* 0x000fca0007f1e0ff */
[----:B------:R-:W-:Y:S01]  /*31a0*/  IMAD.X R19, R20, 0x1, R25, P0 ;  /* 0x0000000114137824 */ /* 0x000fe200000e0619 */
[----:B------:R-:W-:-:S05]  /*31b0*/  IADD3 R21, P0, PT, R16, R3, RZ ;  /* 0x0000000310157210 */ /* 0x000fca0007f1e0ff */
[----:B------:R-:W-:Y:S01]  /*31c0*/  IMAD.X R20, R19, 0x1, R2, P0 ;  /* 0x0000000113147824 */ /* 0x000fe200000e0602 */
[----:B------:R-:W-:-:S04]  /*31d0*/  ISETP.LE.U32.AND P0, PT, R21, UR24, PT ;  /* 0x0000001815007c0c */ /* 0x000fc8000bf03070 */
[----:B------:R-:W-:-:S13]  /*31e0*/  ISETP.GE.U32.AND.EX P0, PT, R23, R20, PT, P0 ;  /* 0x000000141700720c */ /* 0x000fda0003f06100 */
[----:B------:R-:W-:-:S04]  /*31f0*/  VOTE.ANY R22, PT, !P0 ;  /* 0x0000000000167806 */ /* 0x000fc800040e0100 */
[----:B------:R-:W-:-:S13]  /*3200*/  ISETP.NE.AND P0, PT, R22, RZ, PT ;  /* 0x000000ff1600720c */ /* 0x000fda0003f05270 */
[----:B------:R-:W-:Y:S05]  /*3210*/  @!P0 BRA `(.L_x_20) ;  /* 0xfffffff400d08947 */ /* 0x000fea000383ffff */
.L_x_17:
[----:B------:R-:W1:Y:S08]  /*3220*/  BREV R23, R22 ;  /* 0x0000001600177301 */ /* 0x000e700000000000 */
[----:B-1----:R-:W1:Y:S02]  /*3230*/  FLO.U32.SH R23, R23 ;  /* 0x0000001700177300 */ /* 0x002e6400000e0400 */
[----:B-1----:R-:W1:Y:S02]  /*3240*/  SHFL.IDX PT, R21, R15, R23, 0x1f ;  /* 0x00001f170f157589 */ /* 0x002e6400000e0000 */
[----:B-1----:R-:W-:-:S05]  /*3250*/  IMAD.IADD R14, R8, 0x1, R21 ;  /* 0x00000001080e7824 */ /* 0x002fca00078e0215 */
[----:B------:R-:W-:-:S13]  /*3260*/  ISETP.GE.AND P0, PT, R14, UR45, PT ;  /* 0x0000002d0e007c0c */ /* 0x000fda000bf06270 */
[----:B------:R-:W1:Y:S02]  /*3270*/  @!P0 LDC.64 R24, c[0x0][0xbf0] ;  /* 0x0002fc00ff188b82 */ /* 0x000e640000000a00 */
[----:B-1----:R-:W-:-:S05]  /*3280*/  @!P0 IMAD.WIDE R24, R14, 0xc, R24 ;  /* 0x0000000c0e188825 */ /* 0x002fca00078e0218 */
[----:B-----5:R1:W5:Y:S04]  /*3290*/  @!P0 LDG.E R6, desc[UR50][R24.64] ;  /* 0x0000003218068981 */ /* 0x020368000c1e1900 */
[----:B------:R1:W5:Y:S01]  /*32a0*/  @!P0 LDG.E R7, desc[UR50][R24.64+0x4] ;  /* 0x0000043218078981 */ /* 0x000362000c1e1900 */
[----:B------:R-:W-:-:S03]  /*32b0*/  IADD3 R16, P1, P0, R3, R16, -R18 ;  /* 0x0000001003107210 */ /* 0x000fc6000783e812 */
[----:B------:R-:W-:Y:S01]  /*32c0*/  SHFL.IDX PT, R15, R17, R23, 0x1f ;  /* 0x00001f17110f7589 */ /* 0x000fe200000e0000 */
[----:B------:R-:W-:-:S03]  /*32d0*/  IADD3.X R2, PT, PT, R2, R19, ~R17, P1, P0 ;  /* 0x0000001302027210 */ /* 0x000fc60000fe0c11 */
[----:B------:R-:W2:Y:S04]  /*32e0*/  SHFL.IDX PT, R16, R16, R23, 0x1f ;  /* 0x00001f1710107589 */ /* 0x000ea800000e0000 */
[----:B------:R-:W3:Y:S04]  /*32f0*/  SHFL.IDX PT, R2, R2, R23, 0x1f ;  /* 0x00001f1702027589 */ /* 0x000ee800000e0000 */
[----:B------:R1:W4:Y:S04]  /*3300*/  SHFL.IDX PT, R14, R18, R23, 0x1f ;  /* 0x00001f17120e7589 */ /* 0x00032800000e0000 */
[----:B------:R1:W1:Y:S04]  /*3310*/  SHFL.IDX PT, R13, R13, R23, 0x1f ;  /* 0x00001f170d0d7589 */ /* 0x00026800000e0000 */
[----:B------:R1:W1:Y:S01]  /*3320*/  SHFL.IDX PT, R12, R12, R23, 0x1f ;  /* 0x00001f170c0c7589 */ /* 0x00026200000e0000 */
[----:B--2---:R-:W-:-:S02]  /*3330*/  R2UR UR41, R16 ;  /* 0x00000000102972ca */ /* 0x004fc400000e0000 */
[----:B---3--:R-:W-:-:S15]  /*3340*/  R2UR UR40, R2 ;  /* 0x00000000022872ca */ /* 0x008fde00000e0000 */
.L_x_14:
[----:B------:R-:W-:Y:S01]  /*3350*/  ISETP.GE.AND P0, PT, R21, UR45, PT ;  /* 0x0000002d15007c0c */ /* 0x000fe2000bf06270 */
[----:B------:R-:W-:Y:S01]  /*3360*/  UMOV UR19, 0xffffffff ;  /* 0xffffffff00137882 */ /* 0x000fe20000000000 */
[----:B------:R-:W-:-:S11]  /*3370*/  MOV R17, 0xffffffff ;  /* 0xffffffff00117802 */ /* 0x000fd60000000f00 */
[----:B------:R-:W-:Y:S05]  /*3380*/  @P0 BRA `(.L_x_13) ;  /* 0x0000000400100947 */ /* 0x000fea0003800000 */
[----:B------:R-:W2:Y:S01]  /*3390*/  LDCU UR8, c[0x0][0xb98] ;  /* 0x00017300ff0877ac */ /* 0x000ea20008000800 */
[----:B-1----:R-:W-:Y:S02]  /*33a0*/  R2UR UR4, R12 ;  /* 0x000000000c0472ca */ /* 0x002fe400000e0000 */
[----:B------:R-:W-:Y:S01]  /*33b0*/  R2UR UR5, R13 ;  /* 0x000000000d0572ca */ /* 0x000fe200000e0000 */
[----:B------:R-:W1:Y:S01]  /*33c0*/  LDCU UR7, c[0x0][0xb88] ;  /* 0x00017100ff0777ac */ /* 0x000e620008000800 */
[----:B------:R-:W3:Y:S01]  /*33d0*/  LDCU UR6, c[0x0][0xbdc] ;  /* 0x00017b80ff0677ac */ /* 0x000ee20008000800 */
[----:B------:R-:W-:-:S04]  /*33e0*/  UIADD3 UR10, UP0, UPT, -UR41, UR24, URZ ;  /* 0x00000018290a7290 */ /* 0x000fc8000ff1e1ff */
[----:B------:R-:W-:-:S04]  /*33f0*/  UIADD3.X UR9, UPT, UPT, ~UR40, UR17, URZ, UP0, !UPT ;  /* 0x0000001128097290 */ /* 0x000fc800087fe5ff */
[----:B--2---:R-:W-:Y:S02]  /*3400*/  USHF.R.U32.HI UR4, URZ, UR8, UR9 ;  /* 0x00000008ff047299 */ /* 0x004fe40008011609 */
[----:B------:R-:W-:Y:S01]  /*3410*/  USHF.R.U64 UR8, UR10, UR8, UR9 ;  /* 0x000000080a087299 */ /* 0x000fe20008001209 */
[----:B-1----:R-:W-:Y:S01]  /*3420*/  SHF.R.U64 R2, R12, UR7, R13 ;  /* 0x000000070c027c19 */ /* 0x002fe2000800120d */
[----:B------:R-:W-:Y:S02]  /*3430*/  USHF.R.U32.HI UR11, URZ, UR7, UR4 ;  /* 0x00000007ff0b7299 */ /* 0x000fe40008011604 */
[----:B------:R-:W-:Y:S02]  /*3440*/  USHF.R.U32.HI UR5, URZ, UR7, UR5 ;  /* 0x00000007ff057299 */ /* 0x000fe40008011605 */
[----:B---3--:R-:W-:Y:S02]  /*3450*/  USHF.R.U32.HI UR9, URZ, UR6, UR11 ;  /* 0x00000006ff097299 */ /* 0x008fe4000801160b */
[----:B------:R-:W-:Y:S01]  /*3460*/  USHF.R.U64 UR7, UR8, UR7, UR4 ;  /* 0x0000000708077299 */ /* 0x000fe20008001204 */
[----:B------:R-:W-:Y:S01]  /*3470*/  R2UR UR4, R2 ;  /* 0x00000000020472ca */ /* 0x000fe200000e0000 */
[----:B------:R-:W-:-:S02]  /*3480*/  ULOP3.LUT UR10, UR9, UR5, URZ, 0xfc, !UPT ;  /* 0x00000005090a7292 */ /* 0x000fc4000f8efcff */
[----:B------:R-:W-:Y:S02]  /*3490*/  USHF.R.U64 UR6, UR7, UR6, UR11 ;  /* 0x0000000607067299 */ /* 0x000fe4000800120b */
[----:B------:R-:W-:-:S09]  /*34a0*/  UISETP.NE.U32.AND UP0, UPT, UR10, URZ, UPT ;  /* 0x000000ff0a00728c */ /* 0x000fd2000bf05070 */
[----:B------:R-:W-:Y:S05]  /*34b0*/  BRA.U UP0, `(.L_x_21) ;  /* 0x0000000100607547 */ /* 0x000fea000b800000 */
[----:B------:R-:W1:Y:S01]  /*34c0*/  I2F.U32.RP R3, UR4 ;  /* 0x0000000400037d06 */ /* 0x000e620008209000 */
[----:B------:R-:W-:Y:S01]  /*34d0*/  UMOV UR10, URZ ;  /* 0x000000ff000a7c82 */ /* 0x000fe20008000000 */
[----:B------:R-:W-:-:S06]  /*34e0*/  UISETP.NE.U32.AND UP0, UPT, UR4, URZ, UPT ;  /* 0x000000ff0400728c */ /* 0x000fcc000bf05070 */
[----:B-1----:R-:W1:Y:S02]  /*34f0*/  MUFU.RCP R2, R3 ;  /* 0x0000000300027308 */ /* 0x002e640000001000 */
[----:B-1----:R-:W-:-:S06]  /*3500*/  IADD3 R2, PT, PT, R2, 0xffffffe, RZ ;  /* 0x0ffffffe02027810 */ /* 0x002fcc0007ffe0ff */
[----:B------:R-:W1:Y:S02]  /*3510*/  F2I.FTZ.U32.TRUNC.NTZ R2, R2 ;  /* 0x0000000200027305 */ /* 0x000e64000021f000 */
[----:B-1----:R-:W-:-:S13]  /*3520*/  R2UR UR11, R2 ;  /* 0x00000000020b72ca */ /* 0x002fda00000e0000 */
[----:B------:R-:W-:-:S04]  /*3530*/  UIADD3 UR5, UPT, UPT, URZ, -UR11, URZ ;  /* 0x8000000bff057290 */ /* 0x000fc8000fffe0ff */
[----:B------:R-:W-:-:S04]  /*3540*/  UIMAD UR5, UR5, UR4, URZ ;  /* 0x00000004050572a4 */ /* 0x000fc8000f8e02ff */
[----:B------:R-:W-:-:S07]  /*3550*/  UIMAD.WIDE.U32 UR10, UR11, UR5, UR10 ;  /* 0x000000050b0a72a5 */ /* 0x000fce000f8e000a */
[----:B------:R-:W-:Y:S02]  /*3560*/  UMOV UR5, UR11 ;  /* 0x0000000b00057c82 */ /* 0x000fe40008000000 */
[----:B------:R-:W-:-:S07]  /*3570*/  UIMAD.WIDE.U32 UR12, UR5, UR6, URZ ;  /* 0x00000006050c72a5 */ /* 0x000fce000f8e00ff */
[----:B------:R-:W-:Y:S02]  /*3580*/  UMOV UR12, UR13 ;  /* 0x0000000d000c7c82 */ /* 0x000fe40008000000 */
[----:B------:R-:W-:-:S04]  /*3590*/  UIADD3 UR5, UPT, UPT, -UR12, URZ, URZ ;  /* 0x000000ff0c057290 */ /* 0x000fc8000fffe1ff */
[----:B------:R-:W-:-:S04]  /*35a0*/  UIMAD UR5, UR4, UR5, UR6 ;  /* 0x00000005040572a4 */ /* 0x000fc8000f8e0206 */
[----:B------:R-:W-:-:S11]  /*35b0*/  UISETP.GE.U32.AND UP2, UPT, UR5, UR4, UPT ;  /* 0x000000040500728c */ /* 0x000fd6000bf46070 */
[----:B------:R-:W-:Y:S02]  /*35c0*/  @UP2 UIADD3 UR5, UPT, UPT, UR5, -UR4, URZ ;  /* 0x8000000405052290 */ /* 0x000fe4000fffe0ff */
[----:B------:R-:W-:Y:S02]  /*35d0*/  @UP2 UIADD3 UR12, UPT, UPT, UR12, 0x1, URZ ;  /* 0x000000010c0c2890 */ /* 0x000fe4000fffe0ff */
[----:B------:R-:W-:-:S11]  /*35e0*/  UISETP.GE.U32.AND UP1, UPT, UR5, UR4, UPT ;  /* 0x000000040500728c */ /* 0x000fd6000bf26070 */
[----:B------:R-:W-:Y:S02]  /*35f0*/  @UP1 UIADD3 UR12, UPT, UPT, UR12, 0x1, URZ ;  /* 0x000000010c0c1890 */ /* 0x000fe4000fffe0ff */
[----:B------:R-:W-:-:S04]  /*3600*/  @!UP0 ULOP3.LUT UR12, URZ, UR4, URZ, 0x33, !UPT ;  /* 0x00000004ff0c8292 */ /* 0x000fc8000f8e33ff */
[----:B------:R-:W-:-:S04]  /*3610*/  UIADD3 UR11, UPT, UPT, -UR12, URZ, URZ ;  /* 0x000000ff0c0b7290 */ /* 0x000fc8000fffe1ff */
[----:B------:R-:W-:Y:S01]  /*3620*/  UIMAD UR11, UR4, UR11, UR6 ;  /* 0x0000000b040b72a4 */ /* 0x000fe2000f8e0206 */
[----:B------:R-:W-:Y:S11]  /*3630*/  BRA `(.L_x_22) ;  /* 0x0000000000107947 */ /* 0x000ff60003800000 */
.L_x_21:
[----:B------:R-:W-:Y:S02]  /*3640*/  MOV R2, 0x3660 ;  /* 0x0000366000027802 */ /* 0x000fe40000000f00 */
[----:B----45:R-:W-:Y:S05]  /*3650*/  CALL.REL.NOINC `($__internal_3_$__cuda_sm20_div_u64) ;  /* 0x000000f400107944 */ /* 0x030fea0003c00000 */
[----:B------:R-:W-:-:S04]  /*3660*/  UIADD3 UR11, UPT, UPT, -UR12, URZ, URZ ;  /* 0x000000ff0c0b7290 */ /* 0x000fc8000fffe1ff */
[----:B------:R-:W-:-:S12]  /*3670*/  UIMAD UR11, UR4, UR11, UR6 ;  /* 0x0000000b040b72a4 */ /* 0x000fd8000f8e0206 */
.L_x_22:
[----:B------:R-:W1:Y:S01]  /*3680*/  LDCU UR4, c[0x0][0xbdc] ;  /* 0x00017b80ff0477ac */ /* 0x000e620008000800 */
[----:B------:R-:W-:Y:S01]  /*3690*/  PLOP3.LUT P0, PT, PT, PT, PT, 0x8, 0x80 ;  /* 0x000000000080781c */ /* 0x000fe20003f0e170 */
[----:B------:R-:W-:Y:S01]  /*36a0*/  IMAD.MOV.U32 R17, RZ, RZ, R21 ;  /* 0x000000ffff117224 */ /* 0x000fe200078e0015 */
[----:B------:R-:W-:Y:S01]  /*36b0*/  LOP3.LUT R11, R11, 0xfffffffd, RZ, 0xc0, !PT ;  /* 0xfffffffd0b0b7812 */ /* 0x000fe200078ec0ff */
[----:B------:R-:W2:Y:S01]  /*36c0*/  LDCU UR6, c[0x0][0xb80] ;  /* 0x00017000ff0677ac */ /* 0x000ea20008000800 */
[----:B------:R-:W3:Y:S01]  /*36d0*/  LDCU UR5, c[0x0][0xbe0] ;  /* 0x00017c00ff0577ac */ /* 0x000ee20008000800 */
[----:B------:R-:W-:Y:S01]  /*36e0*/  UMOV UR10, 0xffffffff ;  /* 0xffffffff000a7882 */ /* 0x000fe20000000000 */
[----:B------:R-:W4:Y:S07]  /*36f0*/  LDCU UR9, c[0x0][0xb90] ;  /* 0x00017200ff0977ac */ /* 0x000f2e0008000800 */
[----:B------:R-:W-:Y:S01]  /*3700*/  @P0 LOP3.LUT R11, R11, 0x2, RZ, 0xfc, !PT ;  /* 0x000000020b0b0812 */ /* 0x000fe200078efcff */
[----:B-1----:R-:W-:-:S02]  /*3710*/  USHF.L.U32 UR10, UR10, UR4, URZ ;  /* 0x000000040a0a7299 */ /* 0x002fc400080006ff */
[----:B------:R-:W-:Y:S02]  /*3720*/  USHF.L.U32 UR12, UR12, UR4, URZ ;  /* 0x000000040c0c7299 */ /* 0x000fe400080006ff */
[----:B------:R-:W-:Y:S02]  /*3730*/  ULOP3.LUT UR10, URZ, UR10, URZ, 0x33, !UPT ;  /* 0x0000000aff0a7292 */ /* 0x000fe4000f8e33ff */
[----:B--2---:R-:W-:Y:S02]  /*3740*/  UIADD3 UR4, UPT, UPT, UR6, -0x1, URZ ;  /* 0xffffffff06047890 */ /* 0x004fe4000fffe0ff */
[----:B------:R-:W-:Y:S02]  /*3750*/  ULOP3.LUT UR10, UR7, UR10, URZ, 0xc0, !UPT ;  /* 0x0000000a070a7292 */ /* 0x000fe4000f8ec0ff */
[----:B------:R-:W-:Y:S02]  /*3760*/  ULOP3.LUT UR4, UR4, UR8, URZ, 0xc0, !UPT ;  /* 0x0000000804047292 */ /* 0x000fe4000f8ec0ff */
[----:B------:R-:W-:-:S02]  /*3770*/  UIADD3 UR10, UPT, UPT, UR10, UR12, URZ ;  /* 0x0000000c0a0a7290 */ /* 0x000fc4000fffe0ff */
[----:B---3--:R-:W-:Y:S02]  /*3780*/  UISETP.NE.AND UP0, UPT, UR5, 0x1, UPT ;  /* 0x000000010500788c */ /* 0x008fe4000bf05270 */
[----:B------:R-:W-:Y:S02]  /*3790*/  UIMAD UR4, UR11, UR6, UR4 ;  /* 0x000000060b0472a4 */ /* 0x000fe4000f8e0204 */
[----:B----4-:R-:W-:-:S04]  /*37a0*/  UIMAD UR9, UR10, UR9, UR32 ;  /* 0x000000090a0972a4 */ /* 0x010fc8000f8e0220 */
[----:B------:R-:W-:Y:S02]  /*37b0*/  USEL UR18, UR9, UR4, !UP0 ;  /* 0x0000000409127287 */ /* 0x000fe4000c000000 */
[----:B------:R-:W-:-:S12]  /*37c0*/  USEL UR19, UR4, UR9, !UP0 ;  /* 0x0000000904137287 */ /* 0x000fd8000c000000 */
.L_x_13:
[----:B------:R-:W2:Y:S02]  /*37d0*/  LDCU UR4, c[0x0][0x36c] ;  /* 0x00006d80ff0477ac */ /* 0x000ea40008000800 */
[----:B--2---:R-:W-:-:S09]  /*37e0*/  UISETP.EQ.U32.AND UP0, UPT, UR4, 0x1, UPT ;  /* 0x000000010400788c */ /* 0x004fd2000bf02070 */
[----:B------:R-:W-:Y:S05]  /*37f0*/  BRA.U !UP0, `(.L_x_23) ;  /* 0x00000001080c7547 */ /* 0x000fea000b800000 */
[----:B------:R-:W-:Y:S01]  /*3800*/  UCGABAR_WAIT ;  /* 0x0000000000007dc7 */ /* 0x000fe20008000000 */
[----:B------:R-:W-:Y:S01]  /*3810*/  CCTL.IVALL ;  /* 0x00000000ff00798f */ /* 0x000fe20002000000 */
[----:B------:R-:W-:Y:S05]  /*3820*/  BRA `(.L_x_24) ;  /* 0x0000000000047947 */ /* 0x000fea0003800000 */
.L_x_23:
[----:B------:R-:W-:Y:S06]  /*3830*/  BAR.SYNC.DEFER_BLOCKING 0x0 ;  /* 0x0000000000007b1d */ /* 0x000fec0000010000 */
.L_x_24:
[----:B------:R-:W-:-:S13]  /*3840*/  LOP3.LUT P0, RZ, R11, 0x2, RZ, 0xc0, !PT ;  /* 0x000000020bff7812 */ /* 0x000fda000780c0ff */
[----:B------:R-:W-:Y:S05]  /*3850*/  @P0 EXIT ;  /* 0x000000000000094d */ /* 0x000fea0003800000 */
[----:B------:R-:W2:Y:S01]  /*3860*/  S2UR UR5, SR_CgaCtaId ;  /* 0x00000000000579c3 */ /* 0x000ea20000008800 */
[----:B------:R-:W-:-:S09]  /*3870*/  UISETP.NE.AND UP0, UPT, UR37, 0x2, UPT ;  /* 0x000000022500788c */ /* 0x000fd2000bf05270 */
[----:B------:R-:W-:Y:S05]  /*3880*/  BRA.U UP0, `(.L_x_25) ;  /* 0x0000001500a07547 */ /* 0x000fea000b800000 */
[----:B------:R-:W-:Y:S02]  /*3890*/  USHF.L.U32 UR16, UR42, 0x6, URZ ;  /* 0x000000062a107899 */ /* 0x000fe400080006ff */
[----:B------:R-:W-:Y:S02]  /*38a0*/  USHF.L.U32 UR42, UR42, 0x7, URZ ;  /* 0x000000072a2a7899 */ /* 0x000fe400080006ff */
[----:B------:R-:W-:-:S04]  /*38b0*/  ULOP3.LUT UR16, UR16, 0x40, URZ, 0xc0, !UPT ;  /* 0x0000004010107892 */ /* 0x000fc8000f8ec0ff */
[----:B-1--45:R-:W1:-:S00]  /*38c0*/  USETMAXREG.DEALLOC.CTAPOOL 0x88 ;  /* 0x00000088000079c8 */ /* 0x032e4000080e0500 */
[----:B-1----:R-:W-:Y:S01]  /*38d0*/  ISETP.NE.AND P1, PT, R8, RZ, P2 ;  /* 0x000000ff0800720c */ /* 0x002fe20001725270 */
[----:B------:R-:W-:Y:S01]  /*38e0*/  IMAD.MOV.U32 R16, RZ, RZ, 0x1 ;  /* 0x00000001ff107424 */ /* 0x000fe200078e00ff */
[----:B------:R-:W-:Y:S01]  /*38f0*/  PLOP3.LUT P4, PT, PT, PT, PT, 0x8, 0x80 ;  /* 0x000000000080781c */ /* 0x000fe20003f8e170 */
[----:B------:R-:W-:Y:S01]  /*3900*/  IMAD.MOV.U32 R14, RZ, RZ, RZ ;  /* 0x000000ffff0e7224 */ /* 0x000fe200078e00ff */
[----:B------:R-:W-:Y:S01]  /*3910*/  PRMT R15, RZ, 0x7610, R15 ;  /* 0x00007610ff0f7816 */ /* 0x000fe2000000000f */
[----:B------:R-:W-:Y:S01]  /*3920*/  UMOV UR15, URZ ;  /* 0x000000ff000f7c82 */ /* 0x000fe20008000000 */
[----:B------:R-:W-:-:S09]  /*3930*/  UMOV UR14, URZ ;  /* 0x000000ff000e7c82 */ /* 0x000fd20008000000 */
.L_x_49:
[----:B------:R-:W1:Y:S02]  /*3940*/  LDC.64 R22, c[0x0][0x390] ;  /* 0x0000e400ff167b82 */ /* 0x000e640000000a00 */
[----:B-1--4-:R-:W-:-:S05]  /*3950*/  IMAD.WIDE R22, R17, 0xc, R22 ;  /* 0x0000000c11167825 */ /* 0x012fca00078e0216 */
[----:B------:R-:W3:Y:S02]  /*3960*/  LDG.E R0, desc[UR50][R22.64+0x8] ;  /* 0x0000083216007981 */ /* 0x000ee4000c1e1900 */
[----:B---3--:R-:W-:Y:S01]  /*3970*/  R2UR UR4, R0 ;  /* 0x00000000000472ca */ /* 0x008fe200000e0000 */
[----:B------:R-:W-:-:S14]  /*3980*/  @P4 BRA `(.L_x_26) ;  /* 0x0000000400cc4947 */ /* 0x000fdc0003800000 */
[----:B------:R-:W1:Y:S01]  /*3990*/  S2R R12, SR_LANEID ;  /* 0x00000000000c7919 */ /* 0x000e620000000000 */
[----:B------:R-:W-:Y:S02]  /*39a0*/  ELECT P0, URZ, PT ;  /* 0x0000000000ff782f */ /* 0x000fe40003800000 */
[----:B------:R-:W-:Y:S01]  /*39b0*/  MOV R0, 0x400 ;  /* 0x0000040000007802 */ /* 0x000fe20000000f00 */
[----:B------:R-:W-:Y:S01]  /*39c0*/  BSSY.RECONVERGENT B0, `(.L_x_27) ;  /* 0x0000055000007945 */ /* 0x000fe20003800200 */
[----:B------:R-:W3:Y:S01]  /*39d0*/  S2R R3, SR_CgaCtaId ;  /* 0x0000000000037919 */ /* 0x000ee20000008800 */
[----:B------:R-:W-:Y:S01]  /*39e0*/  LOP3.LUT R13, R15, 0xffff, RZ, 0xc0, !PT ;  /* 0x0000ffff0f0d7812 */ /* 0x000fe200078ec0ff */
[----:B-1----:R-:W-:Y:S01]  /*39f0*/  IMAD.SHL.U32 R12, R12, 0x4, RZ ;  /* 0x000000040c0c7824 */ /* 0x002fe200078e00ff */
[----:B---3--:R-:W-:-:S04]  /*3a00*/  LEA R3, R3, R0, 0x18 ;  /* 0x0000000003037211 */ /* 0x008fc800078ec0ff */
[----:B------:R-:W-:Y:S02]  /*3a10*/  IADD3 R0, PT, PT, R12, 0x480, R3 ;  /* 0x000004800c007810 */ /* 0x000fe40007ffe003 */
[----:B------:R-:W-:Y:S05]  /*3a20*/  @!P0 BRA `(.L_x_28) ;  /* 0x0000000400388947 */ /* 0x000fea0003800000 */
[----:B------:R-:W1:Y:S01]  /*3a30*/  LDC.64 R10, c[0x0][0x830] ;  /* 0x00020c00ff0a7b82 */ /* 0x000e620000000a00 */
[----:B------:R-:W3:Y:S04]  /*3a40*/  LDG.E R18, desc[UR50][R22.64+0x4] ;  /* 0x0000043216127981 */ /* 0x000ee8000c1e1900 */
[----:B------:R4:W5:Y:S03]  /*3a50*/  LDG.E R9, desc[UR50][R22.64] ;  /* 0x0000003216097981 */ /* 0x000966000c1e1900 */
[----:B------:R-:W2:Y:S08]  /*3a60*/  LDC.64 R6, c[0x0][0x840] ;  /* 0x00021000ff067b82 */ /* 0x000eb00000000a00 */
[----:B------:R-:W4:Y:S01]  /*3a70*/  LDC.64 R4, c[0x0][0x828] ;  /* 0x00020a00ff047b82 */ /* 0x000f220000000a00 */
[----:B-1----:R-:W-:-:S07]  /*3a80*/  IMAD.WIDE R10, R17, 0x8, R10 ;  /* 0x00000008110a7825 */ /* 0x002fce00078e020a */
[----:B------:R-:W1:Y:S01]  /*3a90*/  LDC.64 R2, c[0x0][0x838] ;  /* 0x00020e00ff027b82 */ /* 0x000e620000000a00 */
[----:B------:R-:W3:Y:S01]  /*3aa0*/  LDG.E.64 R10, desc[UR50][R10.64] ;  /* 0x000000320a0a7981 */ /* 0x000ee2000c1e1b00 */
[----:B--2---:R-:W-:-:S06]  /*3ab0*/  IMAD.WIDE R6, R17, 0x8, R6 ;  /* 0x0000000811067825 */ /* 0x004fcc00078e0206 */
[----:B------:R-:W2:Y:S01]  /*3ac0*/  LDG.E.64 R6, desc[UR50][R6.64] ;  /* 0x0000003206067981 */ /* 0x000ea2000c1e1b00 */
[----:B----4-:R-:W-:-:S06]  /*3ad0*/  IMAD.WIDE R24, R17, 0x8, R4 ;  /* 0x0000000811187825 */ /* 0x010fcc00078e0204 */
[----:B------:R-:W4:Y:S01]  /*3ae0*/  LDG.E.64 R24, desc[UR50][R24.64] ;  /* 0x0000003218187981 */ /* 0x000f22000c1e1b00 */
[----:B-1----:R-:W-:-:S06]  /*3af0*/  IMAD.WIDE R20, R17, 0x8, R2 ;  /* 0x0000000811147825 */ /* 0x002fcc00078e0202 */
[----:B------:R-:W4:Y:S01]  /*3b00*/  LDG.E.64 R20, desc[UR50][R20.64] ;  /* 0x0000003214147981 */ /* 0x000f22000c1e1b00 */
[----:B------:R-:W1:Y:S01]  /*3b10*/  S2UR UR5, SR_CgaCtaId ;  /* 0x00000000000579c3 */ /* 0x000e620000008800 */
[----:B------:R-:W-:Y:S02]  /*3b20*/  UMOV UR6, 0x400 ;  /* 0x0000040000067882 */ /* 0x000fe40000000000 */
[----:B-1----:R-:W-:-:S09]  /*3b30*/  ULEA UR5, UR5, UR6, 0x18 ;  /* 0x0000000605057291 */ /* 0x002fd2000f8ec0ff */
[----:B------:R-:W1:Y:S04]  /*3b40*/  LDS R5, [UR5+0x49c] ;  /* 0x00049c05ff057984 */ /* 0x000e680008000800 */
[----:B------:R-:W1:Y:S01]  /*3b50*/  LDS R4, [UR5+0x51c] ;  /* 0x00051c05ff047984 */ /* 0x000e620008000800 */
[----:B------:R-:W-:Y:S02]  /*3b60*/  UIADD3 UR7, UPT, UPT, UR5, 0x480, URZ ;  /* 0x0000048005077890 */ /* 0x000fe4000fffe0ff */
[----:B------:R-:W-:Y:S01]  /*3b70*/  UIADD3 UR6, UPT, UPT, UR5, 0x500, URZ ;  /* 0x0000050005067890 */ /* 0x000fe2000fffe0ff */
[----:B------:R-:W-:Y:S04]  /*3b80*/  STS [UR5+0x4b0], RZ ;  /* 0x0004b0ffff007988 */ /* 0x000fe80008000805 */
[----:B------:R-:W-:Y:S01]  /*3b90*/  STS [UR5+0x530], RZ ;  /* 0x000530ffff007988 */ /* 0x000fe20008000805 */
[----:B---3--:R-:W-:-:S04]  /*3ba0*/  SHF.L.U64.HI R26, R10, 0x1, R11 ;  /* 0x000000010a1a7819 */ /* 0x008fc8000001020b */
[----:B------:R-:W-:Y:S02]  /*3bb0*/  LOP3.LUT R26, R26, 0x1fffffff, RZ, 0xc0, !PT ;  /* 0x1fffffff1a1a7812 */ /* 0x000fe400078ec0ff */
[----:B--2---:R-:W-:-:S04]  /*3bc0*/  SHF.L.U64.HI R17, R6, 0x1, R7 ;  /* 0x0000000106117819 */ /* 0x004fc80000010207 */
[----:B------:R-:W-:Y:S02]  /*3bd0*/  LOP3.LUT R17, R17, 0x1fffffff, RZ, 0xc0, !PT ;  /* 0x1fffffff11117812 */ /* 0x000fe400078ec0ff */
[----:B------:R-:W-:Y:S02]  /*3be0*/  SHF.R.U32.HI R2, RZ, 0x4, R26 ;  /* 0x00000004ff027819 */ /* 0x000fe4000001161a */
[----:B------:R-:W-:Y:S02]  /*3bf0*/  SHF.R.U32.HI R3, RZ, 0x4, R17 ;  /* 0x00000004ff037819 */ /* 0x000fe40000011611 */
[----:B-1----:R-:W-:Y:S02]  /*3c00*/  LOP3.LUT R2, R5, 0xf, R2, 0xb8, !PT ;  /* 0x0000000f05027812 */ /* 0x002fe400078eb802 */
[----:B------:R-:W-:-:S03]  /*3c10*/  LOP3.LUT R11, R4, 0xf, R3, 0xb8, !PT ;  /* 0x0000000f040b7812 */ /* 0x000fc600078eb803 */
[----:B------:R-:W-:Y:S04]  /*3c20*/  STS [UR5+0x49c], R2 ;  /* 0x00049c02ff007988 */ /* 0x000fe80008000805 */
[----:B------:R-:W-:Y:S04]  /*3c30*/  STS [UR5+0x51c], R11 ;  /* 0x00051c0bff007988 */ /* 0x000fe80008000805 */
[----:B------:R-:W1:Y:S04]  /*3c40*/  LDS R4, [UR5+0x49c] ;  /* 0x00049c05ff047984 */ /* 0x000e680008000800 */
[----:B------:R-:W2:Y:S01]  /*3c50*/  LDS R3, [UR5+0x51c] ;  /* 0x00051c05ff037984 */ /* 0x000ea20008000800 */
[----:B-1----:R-:W-:-:S02]  /*3c60*/  LOP3.LUT R7, R4, 0xf0, RZ, 0xb8, !PT ;  /* 0x000000f004077812 */ /* 0x002fc400078eb8ff */
[----:B--2---:R-:W-:-:S03]  /*3c70*/  LOP3.LUT R8, R3, 0xf0, RZ, 0xb8, !PT ;  /* 0x000000f003087812 */ /* 0x004fc600078eb8ff */
[----:B------:R-:W-:Y:S04]  /*3c80*/  STS [UR5+0x49c], R7 ;  /* 0x00049c07ff007988 */ /* 0x000fe80008000805 */
[----:B------:R-:W-:Y:S04]  /*3c90*/  STS [UR5+0x51c], R8 ;  /* 0x00051c08ff007988 */ /* 0x000fe80008000805 */
[----:B------:R-:W1:Y:S04]  /*3ca0*/  LDS R5, [UR5+0x49c] ;  /* 0x00049c05ff057984 */ /* 0x000e680008000800 */
[----:B------:R-:W2:Y:S01]  /*3cb0*/  LDS R3, [UR5+0x51c] ;  /* 0x00051c05ff037984 */ /* 0x000ea20008000800 */
[----:B------:R-:W-:-:S02]  /*3cc0*/  IMAD.U32 R4, RZ, RZ, UR7 ;  /* 0x00000007ff047e24 */ /* 0x000fc4000f8e00ff */
[----:B------:R-:W-:-:S03]  /*3cd0*/  IMAD.U32 R2, RZ, RZ, UR6 ;  /* 0x00000006ff027e24 */ /* 0x000fc6000f8e00ff */
[----:B------:R-:W-:Y:S02]  /*3ce0*/  SHF.R.U64 R4, R4, 0x4, RZ ;  /* 0x0000000404047819 */ /* 0x000fe400000012ff */
[----:B------:R-:W-:Y:S02]  /*3cf0*/  SHF.R.U64 R2, R2, 0x4, RZ ;  /* 0x0000000402027819 */ /* 0x000fe400000012ff */
[----:B-1----:R-:W-:Y:S02]  /*3d00*/  LOP3.LUT R5, R5, 0xf00, RZ, 0xb8, !PT ;  /* 0x00000f0005057812 */ /* 0x002fe400078eb8ff */
[----:B--2---:R-:W-:-:S03]  /*3d10*/  LOP3.LUT R3, R3, 0xf00, RZ, 0xb8, !PT ;  /* 0x00000f0003037812 */ /* 0x004fc600078eb8ff */
[----:B------:R1:W-:Y:S04]  /*3d20*/  STS.64 [UR5+0x498], R4 ;  /* 0x00049804ff007988 */ /* 0x0003e80008000a05 */
[----:B------:R-:W-:Y:S04]  /*3d30*/  STS.64 [UR5+0x518], R2 ;  /* 0x00051802ff007988 */ /* 0x000fe80008000a05 */
[----:B------:R-:W2:Y:S04]  /*3d40*/  LDS R22, [UR5+0x49c] ;  /* 0x00049c05ff167984 */ /* 0x000ea80008000800 */
[----:B------:R-:W3:Y:S01]  /*3d50*/  LDS R19, [UR5+0x51c] ;  /* 0x00051c05ff137984 */ /* 0x000ee20008000800 */
[----:B------:R-:W-:Y:S01]  /*3d60*/  IMAD.SHL.U32 R10, R10, 0x2, RZ ;  /* 0x000000020a0a7824 */ /* 0x000fe200078e00ff */
[----:B------:R-:W-:Y:S01]  /*3d70*/  UIADD3 UR6, UPT, UPT, UR4, -0x1, URZ ;  /* 0xffffffff04067890 */ /* 0x000fe2000fffe0ff */
[----:B------:R-:W-:-:S03]  /*3d80*/  IMAD.SHL.U32 R23, R6, 0x2, RZ ;  /* 0x0000000206177824 */ /* 0x000fc600078e00ff */
[----:B------:R-:W-:Y:S02]  /*3d90*/  LOP3.LUT R7, R10, 0xfffffffe, RZ, 0xc0, !PT ;  /* 0xfffffffe0a077812 */ /* 0x000fe400078ec0ff */
[----:B------:R-:W-:Y:S01]  /*3da0*/  IMAD.U32 R8, RZ, RZ, UR6 ;  /* 0x00000006ff087e24 */ /* 0x000fe2000f8e00ff */
[----:B------:R-:W-:Y:S01]  /*3db0*/  STS [UR5+0x490], R4 ;  /* 0x00049004ff007988 */ /* 0x000fe20008000805 */
[----:B-1----:R-:W-:Y:S01]  /*3dc0*/  VIADD R5, R18, 0xffffffff ;  /* 0xffffffff12057836 */ /* 0x002fe20000000000 */
[----:B------:R-:W-:Y:S02]  /*3dd0*/  LOP3.LUT R18, R23, 0xfffffffe, RZ, 0xc0, !PT ;  /* 0xfffffffe17127812 */ /* 0x000fe400078ec0ff */
[----:B------:R1:W-:Y:S01]  /*3de0*/  STS [UR5+0x494], R4 ;  /* 0x00049404ff007988 */ /* 0x0003e20008000805 */
[----:B------:R-:W-:Y:S02]  /*3df0*/  SHF.R.U64 R26, R7, 0x4, R26 ;  /* 0x00000004071a7819 */ /* 0x000fe4000000121a */
[----:B------:R-:W-:-:S02]  /*3e00*/  CS2R R10, SRZ ;  /* 0x00000000000a7805 */ /* 0x000fc4000001ff00 */
[----:B------:R-:W-:Y:S01]  /*3e10*/  CS2R R6, SRZ ;  /* 0x0000000000067805 */ /* 0x000fe2000001ff00 */
[----:B-----5:R-:W-:Y:S01]  /*3e20*/  VIADD R9, R9, 0xffffffff ;  /* 0xffffffff09097836 */ /* 0x020fe20000000000 */
[----:B------:R-:W-:Y:S01]  /*3e30*/  SHF.R.U64 R18, R18, 0x4, R17 ;  /* 0x0000000412127819 */ /* 0x000fe20000001211 */
[----:B------:R4:W-:Y:S04]  /*3e40*/  STS [UR5+0x510], R2 ;  /* 0x00051002ff007988 */ /* 0x0009e80008000805 */
[----:B------:R4:W-:Y:S04]  /*3e50*/  STS [UR5+0x514], R2 ;  /* 0x00051402ff007988 */ /* 0x0009e80008000805 */
[----:B------:R4:W-:Y:S01]  /*3e60*/  STS.128 [UR5+0x4a0], R8 ;  /* 0x0004a008ff007988 */ /* 0x0009e20008000c05 */
[----:B--2---:R-:W-:Y:S01]  /*3e70*/  LOP3.LUT R22, R22, 0xf000, RZ, 0xb8, !PT ;  /* 0x0000f00016167812 */ /* 0x004fe200078eb8ff */
[----:B-1----:R-:W-:Y:S01]  /*3e80*/  IMAD.MOV.U32 R4, RZ, RZ, R8 ;  /* 0x000000ffff047224 */ /* 0x002fe200078e0008 */
[----:B---3--:R-:W-:Y:S01]  /*3e90*/  LOP3.LUT R19, R19, 0xf000, RZ, 0xb8, !PT ;  /* 0x0000f00013137812 */ /* 0x008fe200078eb8ff */
[----:B------:R1:W-:Y:S04]  /*3ea0*/  STS [UR5+0x48c], R26 ;  /* 0x00048c1aff007988 */ /* 0x0003e80008000805 */
[----:B------:R1:W-:Y:S04]  /*3eb0*/  STS.128 [UR5+0x520], R4 ;  /* 0x00052004ff007988 */ /* 0x0003e80008000c05 */
[----:B----4-:R1:W-:Y:S04]  /*3ec0*/  STS.64 [UR5+0x480], R24 ;  /* 0x00048018ff007988 */ /* 0x0103e80008000a05 */
[----:B------:R1:W-:Y:S04]  /*3ed0*/  STS.64 [UR5+0x500], R20 ;  /* 0x00050014ff007988 */ /* 0x0003e80008000a05 */
[----:B------:R1:W-:Y:S04]  /*3ee0*/  STS [UR5+0x50c], R18 ;  /* 0x00050c12ff007988 */ /* 0x0003e80008000805 */
[----:B------:R1:W-:Y:S04]  /*3ef0*/  STS [UR5+0x49c], R22 ;  /* 0x00049c16ff007988 */ /* 0x0003e80008000805 */
[----:B------:R1:W-:Y:S02]  /*3f00*/  STS [UR5+0x51c], R19 ;  /* 0x00051c13ff007988 */ /* 0x0003e40008000805 */
.L_x_28:
[----:B--2---:R-:W-:Y:S05]  /*3f10*/  BSYNC.RECONVERGENT B0 ;  /* 0x0000000000007941 */ /* 0x004fea0003800200 */
.L_x_27:
[----:B------:R-:W-:Y:S01]  /*3f20*/  NOP ;  /* 0x0000000000007918 */ /* 0x000fe20000000000 */
[----:B------:R2:W3:Y:S01]  /*3f30*/  LDS R2, [R0] ;  /* 0x0000000000027984 */ /* 0x0004e20000000800 */
[----:B------:R-:W-:Y:S01]  /*3f40*/  IMAD R13, R13, 0xf0f1, RZ ;  /* 0x0000f0f10d0d7824 */ /* 0x000fe200078e02ff */
[----:B------:R-:W-:Y:S01]  /*3f50*/  ELECT P0, URZ, PT ;  /* 0x0000000000ff782f */ /* 0x000fe20003800000 */
[----:B------:R-:W-:Y:S01]  /*3f60*/  BSSY.RECONVERGENT B0, `(.L_x_29) ;  /* 0x000000b000007945 */ /* 0x000fe20003800200 */
[----:B------:R2:W4:Y:S02]  /*3f70*/  LDS R3, [R0+0x80] ;  /* 0x0000800000037984 */ /* 0x0005240000000800 */
[----:B-1----:R-:W-:-:S04]  /*3f80*/  SHF.R.U32.HI R4, RZ, 0x14, R13 ;  /* 0x00000014ff047819 */ /* 0x002fc8000001160d */
[----:B------:R-:W-:-:S05]  /*3f90*/  PRMT R4, R4, 0x9910, RZ ;  /* 0x0000991004047816 */ /* 0x000fca00000000ff */
[----:B------:R-:W-:-:S04]  /*3fa0*/  IMAD R4, R4, 0x11, RZ ;  /* 0x0000001104047824 */ /* 0x000fc800078e02ff */
[----:B------:R-:W-:-:S05]  /*3fb0*/  IMAD.MOV R4, RZ, RZ, -R4 ;  /* 0x000000ffff047224 */ /* 0x000fca00078e0a04 */
[----:B------:R-:W-:-:S05]  /*3fc0*/  PRMT R4, R4, 0x7710, RZ ;  /* 0x0000771004047816 */ /* 0x000fca00000000ff */
[----:B------:R-:W-:Y:S01]  /*3fd0*/  IMAD.IADD R4, R4, 0x1, R15 ;  /* 0x0000000104047824 */ /* 0x000fe200078e020f */
[----:B--2---:R-:W-:Y:S05]  /*3fe0*/  @!P0 BRA `(.L_x_30) ;  /* 0x0000000000088947 */ /* 0x004fea0003800000 */
[----:B------:R0:W-:Y:S01]  /*3ff0*/  UTMACMDFLUSH ;  /* 0x00000000000079b7 */ /* 0x0001e20000000000 */
[----:B------:R-:W-:-:S04]  /*4000*/  DEPBAR.LE SB0, 0x0 ;  /* 0x000080000000791a */ /* 0x000fc80000000000 */
.L_x_30:
[----:B------:R-:W-:Y:S05]  /*4010*/  BSYNC.RECONVERGENT B0 ;  /* 0x0000000000007941 */ /* 0x000fea0003800200 */
.L_x_29:
[----:B------:R-:W-:-:S13]  /*4020*/  R2UR UR5, R4 ;  /* 0x00000000040572ca */ /* 0x000fda00000e0000 */
[----:B------:R-:W-:-:S04]  /*4030*/  ULOP3.LUT UR5, UR5, 0xffff, URZ, 0xc0, !UPT ;  /* 0x0000ffff05057892 */ /* 0x000fc8000f8ec0ff */
[----:B------:R-:W-:Y:S02]  /*4040*/  UIMAD.WIDE.U32 UR6, UR5, 0x80, UR38 ;  /* 0x00000080050678a5 */ /* 0x000fe4000f8e0026 */
[----:B------:R-:W-:-:S04]  /*4050*/  UIMAD.WIDE.U32 UR8, UR5, 0x80, UR34 ;  /* 0x00000080050878a5 */ /* 0x000fc8000f8e0022 */
[C---:B------:R-:W-:Y:S02]  /*4060*/  IADD3 R4, P3, PT, R12.reuse, UR6, RZ ;  /* 0x000000060c047c10 */ /* 0x040fe4000ff7e0ff */
[----:B------:R-:W-:-:S03]  /*4070*/  IADD3 R12, P0, PT, R12, UR8, RZ ;  /* 0x000000080c0c7c10 */ /* 0x000fc6000ff1e0ff */
[----:B------:R-:W-:Y:S02]  /*4080*/  IMAD.X R5, RZ, RZ, UR7, P3 ;  /* 0x00000007ff057e24 */ /* 0x000fe400098e06ff */
[----:B------:R-:W-:-:S03]  /*4090*/  IMAD.X R13, RZ, RZ, UR9, P0 ;  /* 0x00000009ff0d7e24 */ /* 0x000fc600080e06ff */
[----:B---3--:R1:W5:Y:S04]  /*40a0*/  ATOMG.E.EXCH.STRONG.GPU PT, RZ, [R4], R2 ;  /* 0x0000000204ff73a8 */ /* 0x00836800041ee100 */
[----:B----4-:R1:W5:Y:S02]  /*40b0*/  ATOMG.E.EXCH.STRONG.GPU PT, RZ, [R12], R3 ;  /* 0x000000030cff73a8 */ /* 0x01036400041ee100 */
.L_x_26:
[----:B------:R-:W-:Y:S01]  /*40c0*/  LOP3.LUT R0, R15, 0xffff, RZ, 0xc0, !PT ;  /* 0x0000ffff0f007812 */ /* 0x000fe200078ec0ff */
[----:B------:R-:W3:Y:S01]  /*40d0*/  S2UR UR13, SR_CgaCtaId ;  /* 0x00000000000d79c3 */ /* 0x000ee20000008800 */
[----:B------:R-:W-:-:S03]  /*40e0*/  UMOV UR12, 0x400 ;  /* 0x00000400000c7882 */ /* 0x000fc60000000000 */
[----:B------:R-:W-:-:S05]  /*40f0*/  IMAD R0, R0, 0xf0f1, RZ ;  /* 0x0000f0f100007824 */ /* 0x000fca00078e02ff */
[----:B------:R-:W-:-:S04]  /*4100*/  SHF.R.U32.HI R0, RZ, 0x14, R0 ;  /* 0x00000014ff007819 */ /* 0x000fc80000011600 */
[----:B------:R-:W-:-:S05]  /*4110*/  PRMT R0, R0, 0x9910, RZ ;  /* 0x0000991000007816 */ /* 0x000fca00000000ff */
[----:B------:R-:W-:-:S04]  /*4120*/  IMAD R0, R0, 0x11, RZ ;  /* 0x0000001100007824 */ /* 0x000fc800078e02ff */
[----:B------:R-:W-:Y:S01]  /*4130*/  IMAD.MOV R0, RZ, RZ, -R0 ;  /* 0x000000ffff007224 */ /* 0x000fe200078e0a00 */
[----:B---3--:R-:W-:-:S04]  /*4140*/  ULEA UR12, UR13, UR12, 0x18 ;  /* 0x0000000c0d0c7291 */ /* 0x008fc8000f8ec0ff */
[----:B------:R-:W-:Y:S01]  /*4150*/  PRMT R0, R0, 0x7710, RZ ;  /* 0x0000771000007816 */ /* 0x000fe200000000ff */
[----:B--2---:R-:W-:-:S04]  /*4160*/  ULEA UR5, UR14, UR12, 0x3 ;  /* 0x0000000c0e057291 */ /* 0x004fc8000f8e18ff */
[----:B------:R-:W-:-:S05]  /*4170*/  IMAD.IADD R0, R0, 0x1, R15 ;  /* 0x0000000100007824 */ /* 0x000fca00078e020f */
[----:B------:R-:W-:Y:S02]  /*4180*/  R2UR UR20, R0 ;  /* 0x00000000001472ca */ /* 0x000fe400000e0000 */
[----:B------:R-:W-:-:S11]  /*4190*/  SHF.L.U32 R0, R16, 0x1f, RZ ;  /* 0x0000001f10007819 */ /* 0x000fd600000006ff */
[----:B------:R-:W-:-:S04]  /*41a0*/  ULOP3.LUT UR20, UR20, 0xffff, URZ, 0xc0, !UPT ;  /* 0x0000ffff14147892 */ /* 0x000fc8000f8ec0ff */
[----:B------:R-:W-:Y:S02]  /*41b0*/  UIMAD.WIDE.U32 UR22, UR20, 0x80, UR38 ;  /* 0x00000080141678a5 */ /* 0x000fe4000f8e0026 */
[----:B------:R-:W-:Y:S01]  /*41c0*/  UIMAD.WIDE.U32 UR20, UR20, 0x80, UR34 ;  /* 0x00000080141478a5 */ /* 0x000fe2000f8e0022 */
[----:B------:R-:W-:Y:S11]  /*41d0*/  @P4 BRA `(.L_x_31) ;  /* 0x00000000001c4947 */ /* 0x000ff60003800000 */
[----:B------:R-:W-:-:S04]  /*41e0*/  DEPBAR {5,4,3,2,1,0} ;  /* 0x0000003f0000791a */ /* 0x000fc80000000000 */
[----:B------:R-:W2:Y:S02]  /*41f0*/  CCTL.E.C.LDCU.IV.DEEP [UR22] ;  /* 0x0000000016007540 */ /* 0x000ea40009c08000 */
[----:B--2---:R2:W-:Y:S01]  /*4200*/  UTMACCTL.IV [UR22] ;  /* 0x00000000160079b9 */ /* 0x0045e20008000000 */
[----:B------:R-:W-:-:S04]  /*4210*/  DEPBAR {5,4,3,2,1,0} ;  /* 0x0000003f0000791a */ /* 0x000fc80000000000 */
[----:B------:R-:W3:Y:S02]  /*4220*/  CCTL.E.C.LDCU.IV.DEEP [UR20] ;  /* 0x0000000014007540 */ /* 0x000ee40009c08000 */
[----:B---3--:R2:W-:Y:S01]  /*4230*/  UTMACCTL.IV [UR20] ;  /* 0x00000000140079b9 */ /* 0x0085e20008000000 */
[----:B------:R-:W-:Y:S01]  /*4240*/  NOP ;  /* 0x0000000000007918 */ /* 0x000fe20000000000 */
.L_x_31:
[----:B------:R-:W-:Y:S01]  /*4250*/  UIADD3 UR6, UPT, UPT, UR4, 0x3f, URZ ;  /* 0x0000003f04067890 */ /* 0x000fe2000fffe0ff */
[----:B-----5:R3:W4:Y:S01]  /*4260*/  SYNCS.PHASECHK.TRANS64.TRYWAIT P0, [UR5+0x38], R0 ;  /* 0x00003800ff0075a7 */ /* 0x0207220008001105 */
[----:B------:R-:W-:Y:S02]  /*4270*/  ULEA.HI UR11, UR18, UR18, URZ, 0x1 ;  /* 0x00000012120b7291 */ /* 0x000fe4000f8f08ff */
[----:B------:R-:W-:Y:S02]  /*4280*/  USHF.R.S32.HI UR5, URZ, 0x1f, UR6 ;  /* 0x0000001fff057899 */ /* 0x000fe40008011406 */
[----:B------:R-:W-:Y:S02]  /*4290*/  UIADD3 UR4, UPT, UPT, UR4, 0x7e, URZ ;  /* 0x0000007e04047890 */ /* 0x000fe4000fffe0ff */
[----:B------:R-:W-:Y:S02]  /*42a0*/  ULEA.HI UR5, UR5, UR6, URZ, 0x6 ;  /* 0x0000000605057291 */ /* 0x000fe4000f8f30ff */
[----:B------:R-:W-:-:S02]  /*42b0*/  ULEA UR7, UR19, UR16, 0x7 ;  /* 0x0000001013077291 */ /* 0x000fc4000f8e38ff */
[----:B------:R-:W-:Y:S02]  /*42c0*/  USHF.R.S32.HI UR18, URZ, 0x6, UR5 ;  /* 0x00000006ff127899 */ /* 0x000fe40008011405 */
[----:B------:R-:W-:Y:S02]  /*42d0*/  USHF.L.U32 UR11, UR11, 0x7, URZ ;  /* 0x000000070b0b7899 */ /* 0x000fe400080006ff */
[----:B------:R-:W-:Y:S02]  /*42e0*/  UISETP.LT.U32.AND UP0, UPT, UR18, 0x7, UPT ;  /* 0x000000071200788c */ /* 0x000fe4000bf01070 */
[----:B------:R-:W-:Y:S02]  /*42f0*/  ULOP3.LUT UR11, UR11, 0xffffff00, URZ, 0xc0, !UPT ;  /* 0xffffff000b0b7892 */ /* 0x000fe4000f8ec0ff */
[----:B------:R-:W-:Y:S02]  /*4300*/  USEL UR19, UR18, 0x7, UP0 ;  /* 0x0000000712137887 */ /* 0x000fe40008000000 */
[----:B------:R-:W-:-:S02]  /*4310*/  UISETP.GE.U32.AND UP0, UPT, UR4, 0x7f, UPT ;  /* 0x0000007f0400788c */ /* 0x000fc4000bf06070 */
[----:B------:R-:W-:Y:S01]  /*4320*/  ULOP3.LUT UR11, UR11, 0x80, UR42, 0xf8, !UPT ;  /* 0x000000800b0b7892 */ /* 0x000fe2000f8ef82a */
[----:B------:R-:W-:-:S06]  /*4330*/  UMOV UR17, URZ ;  /* 0x000000ff00117c82 */ /* 0x000fcc0008000000 */
[----:B---3--:R-:W-:Y:S05]  /*4340*/  BRA.U !UP0, `(.L_x_32) ;  /* 0x0000000108ac7547 */ /* 0x008fea000b800000 */
[----:B------:R-:W-:Y:S01]  /*4350*/  UIADD3 UR24, UPT, UPT, -UR19, URZ, URZ ;  /* 0x000000ff13187290 */ /* 0x000fe2000fffe1ff */
[----:B------:R-:W-:Y:S01]  /*4360*/  UMOV UR25, UR14 ;  /* 0x0000000e00197c82 */ /* 0x000fe20008000000 */
[----:B------:R-:W-:-:S10]  /*4370*/  UMOV UR10, URZ ;  /* 0x000000ff000a7c82 */ /* 0x000fd40008000000 */
.L_x_38:
[----:B------:R-:W-:Y:S01]  /*4380*/  UIADD3 UR24, UPT, UPT, UR24, 0x1, URZ ;  /* 0x0000000118187890 */ /* 0x000fe2000fffe0ff */
[----:B-1-3--:R-:W-:Y:S01]  /*4390*/  @P2 MOV R2, 0xc000 ;  /* 0x0000c00000022802 */ /* 0x00afe20000000f00 */
[----:B------:R-:W-:Y:S02]  /*43a0*/  ULEA UR9, UR25, UR12, 0x3 ;  /* 0x0000000c19097291 */ /* 0x000fe4000f8e18ff */
[----:B------:R-:W-:Y:S01]  /*43b0*/  UISETP.NE.AND UP0, UPT, UR24, URZ, UPT ;  /* 0x000000ff1800728c */ /* 0x000fe2000bf05270 */
[----:B--2-4-:R-:W-:Y:S10]  /*43c0*/  @P0 BRA `(.L_x_33) ;  /* 0x00000000000c0947 */ /* 0x014ff40003800000 */
[----:B------:R-:W-:-:S04]  /*43d0*/  SHF.L.U32 R3, R16, 0x1f, RZ ;  /* 0x0000001f10037819 */ /* 0x000fc800000006ff */
[----:B------:R-:W1:Y:S02]  /*43e0*/  SYNCS.PHASECHK.TRANS64.TRYWAIT P0, [UR9+0x38], R3 ;  /* 0x00003803ff0075a7 */ /* 0x000e640008001109 */
[----:B-1----:R-:W-:Y:S05]  /*43f0*/  @!P0 BRA `(.L_x_34) ;  /* 0x000000d400dc8947 */ /* 0x002fea0003800000 */
.L_x_33:
[----:B------:R3:W-:Y:S01]  /*4400*/  @P2 SYNCS.ARRIVE.TRANS64 RZ, [UR9], R2 ;  /* 0x00000002ffff29a7 */ /* 0x0007e20008000009 */
[----:B------:R-:W-:-:S04]  /*4410*/  ULOP3.LUT UR4, UR29, 0x2, URZ, 0xfc, !UPT ;  /* 0x000000021d047892 */ /* 0x000fc8000f8efcff */
[----:B------:R-:W-:-:S09]  /*4420*/  UISETP.NE.AND UP1, UPT, UR4, 0x2, UPT ;  /* 0x000000020400788c */ /* 0x000fd2000bf25270 */
[----:B------:R-:W-:Y:S05]  /*4430*/  BRA.U UP1, `(.L_x_35) ;  /* 0x0000000101047547 */ /* 0x000fea000b800000 */
[----:B--2---:R-:W-:Y:S05]  /*4440*/  BPT.TRAP 0x1 ;  /* 0x000000040000795c */ /* 0x004fea0000300000 */
.L_x_35:
[----:B------:R-:W-:Y:S04]  /*4450*/  BSSY.RECONVERGENT B0, `(.L_x_36) ;  /* 0x0000003000007945 */ /* 0x000fe80003800200 */
[----:B------:R-:W-:Y:S05]  /*4460*/  @!P1 BRA `(.L_x_37) ;  /* 0x0000000000049947 */ /* 0x000fea0003800000 */
[----:B--2---:R-:W-:Y:S05]  /*4470*/  BPT.TRAP 0x1 ;  /* 0x000000040000795c */ /* 0x004fea0000300000 */
.L_x_37:
[----:B--2---:R-:W-:Y:S05]  /*4480*/  BSYNC.RECONVERGENT B0 ;  /* 0x0000000000007941 */ /* 0x004fea0003800200 */
.L_x_36:
[----:B------:R-:W-:Y:S02]  /*4490*/  UIADD3 UR14, UPT, UPT, UR25, 0x1, URZ ;  /* 0x00000001190e7890 */ /* 0x000fe4000fffe0ff */
[----:B------:R-:W-:Y:S02]  /*44a0*/  ULEA UR8, UR25, UR12, 0xe ;  /* 0x0000000c19087291 */ /* 0x000fe4000f8e70ff */
[----:B------:R-:W-:Y:S02]  /*44b0*/  UISETP.NE.AND UP1, UPT, UR14, 0x7, UPT ;  /* 0x000000070e00788c */ /* 0x000fe4000bf25270 */
[----:B------:R-:W-:Y:S02]  /*44c0*/  ULOP3.LUT UR9, UR9, 0xfefffff8, URZ, 0xc0, !UPT ;  /* 0xfefffff809097892 */ /* 0x000fe4000f8ec0ff */
[----:B------:R-:W-:Y:S02]  /*44d0*/  USEL UR5, URZ, 0x1, UP1 ;  /* 0x00000001ff057887 */ /* 0x000fe40008800000 */
[----:B------:R-:W-:-:S02]  /*44e0*/  USEL UR14, UR14, URZ, UP1 ;  /* 0x000000ff0e0e7287 */ /* 0x000fc40008800000 */
[----:B------:R-:W-:Y:S02]  /*44f0*/  UIADD3 UR8, UPT, UPT, UR8, 0x9400, URZ ;  /* 0x0000940008087890 */ /* 0x000fe4000fffe0ff */
[----:B------:R-:W-:Y:S01]  /*4500*/  ULEA UR4, UR14, UR12, 0x3 ;  /* 0x0000000c0e047291 */ /* 0x000fe2000f8e18ff */
[----:B------:R-:W-:Y:S01]  /*4510*/  LOP3.LUT R16, R16, UR5, RZ, 0x3c, !PT ;  /* 0x0000000510107c12 */ /* 0x000fe2000f8e3cff */
[----:B------:R-:W-:Y:S01]  /*4520*/  UMOV UR26, 0x0 ;  /* 0x00000000001a7882 */ /* 0x000fe20000000000 */
[----:B------:R-:W-:Y:S01]  /*4530*/  UMOV UR27, 0x10000000 ;  /* 0x10000000001b7882 */ /* 0x000fe20000000000 */
[----:B------:R-:W-:Y:S01]  /*4540*/  UMOV UR6, UR10 ;  /* 0x0000000a00067c82 */ /* 0x000fe20008000000 */
[----:B-1----:R-:W-:Y:S01]  /*4550*/  SHF.L.U32 R0, R16, 0x1f, RZ ;  /* 0x0000001f10007819 */ /* 0x002fe200000006ff */
[----:B------:R-:W-:Y:S01]  /*4560*/  UMOV UR5, UR9 ;  /* 0x0000000900057c82 */ /* 0x000fe20008000000 */
[----:B------:R-:W-:Y:S02]  /*4570*/  UMOV UR17, UR19 ;  /* 0x0000001300117c82 */ /* 0x000fe40008000000 */
[----:B------:R1:W2:Y:S01]  /*4580*/  SYNCS.PHASECHK.TRANS64.TRYWAIT P0, [UR4+0x38], R0 ;  /* 0x00003800ff0075a7 */ /* 0x0002a20008001104 */
[----:B------:R-:W-:Y:S01]  /*4590*/  ULEA UR4, UR25, UR12, 0xd ;  /* 0x0000000c19047291 */ /* 0x000fe2000f8e68ff */
[----:B------:R4:W-:Y:S02]  /*45a0*/  UTMALDG.2D.2CTA [UR8], [UR22], desc[UR26] ;  /* 0x00001a08160075b4 */ /* 0x0009e40008209000 */
[----:B------:R-:W-:Y:S01]  /*45b0*/  UMOV UR25, UR14 ;  /* 0x0000000e00197c82 */ /* 0x000fe20008000000 */
[----:B------:R-:W-:-:S09]  /*45c0*/  UIADD3 UR4, UPT, UPT, UR4, 0x25400, URZ ;  /* 0x0002540004047890 */ /* 0x000fd2000fffe0ff */
[----:B------:R1:W-:Y:S01]  /*45d0*/  UTMALDG.2D.2CTA [UR4], [UR20], desc[UR26] ;  /* 0x00001a04140075b4 */ /* 0x0003e20008209000 */
[----:B----4-:R-:W-:Y:S01]  /*45e0*/  UIADD3 UR10, UPT, UPT, UR10, 0x40, URZ ;  /* 0x000000400a0a7890 */ /* 0x010fe2000fffe0ff */
[----:B------:R-:W-:Y:S11]  /*45f0*/  BRA.U UP0, `(.L_x_38) ;  /* 0xfffffffd00607547 */ /* 0x000ff6000b83ffff */
.L_x_32:
[----:B-1----:R-:W-:Y:S01]  /*4600*/  ULEA UR4, UR14, UR12, 0x3 ;  /* 0x0000000c0e047291 */ /* 0x002fe2000f8e18ff */
[----:B------:R-:W-:Y:S01]  /*4610*/  SHF.L.U32 R0, R16, 0x1f, RZ ;  /* 0x0000001f10007819 */ /* 0x000fe200000006ff */
[----:B------:R-:W-:Y:S01]  /*4620*/  @!P4 SYNCS.ARRIVE.TRANS64.A1T0 RZ, [UR12+0xb8], RZ ;  /* 0x0000b8ffffffc9a7 */ /* 0x000fe2000810000c */
[----:B------:R-:W-:-:S06]  /*4630*/  UISETP.GT.AND UP0, UPT, UR18, UR19, UPT ;  /* 0x000000131200728c */ /* 0x000fcc000bf04270 */
[----:B--2-4-:R1:W2:Y:S03]  /*4640*/  SYNCS.PHASECHK.TRANS64.TRYWAIT P0, [UR4+0x38], R0 ;  /* 0x00003800ff0075a7 */ /* 0x0142a60008001104 */
[----:B------:R-:W-:Y:S05]  /*4650*/  BRA.U !UP0, `(.L_x_39) ;  /* 0x0000000108a47547 */ /* 0x000fea000b800000 */
[----:B------:R-:W-:-:S03]  /*4660*/  UIADD3 UR18, UPT, UPT, -UR19, UR17, UR18 ;  /* 0x0000001113127290 */ /* 0x000fc6000fffe112 */
[----:B------:R-:W-:-:S09]  /*4670*/  UMOV UR19, UR14 ;  /* 0x0000000e00137c82 */ /* 0x000fd20008000000 */
.L_x_45:
[----:B----4-:R-:W-:Y:S01]  /*4680*/  ULEA UR9, UR19, UR12, 0x3 ;  /* 0x0000000c13097291 */ /* 0x010fe2000f8e18ff */
[----:B--23--:R-:W-:Y:S01]  /*4690*/  @P2 MOV R2, 0xc000 ;  /* 0x0000c00000022802 */ /* 0x00cfe20000000f00 */
[----:B-12---:R-:W-:Y:S10]  /*46a0*/  @P0 BRA `(.L_x_40) ;  /* 0x00000000000c0947 */ /* 0x006ff40003800000 */
[----:B------:R-:W-:-:S04]  /*46b0*/  SHF.L.U32 R3, R16, 0x1f, RZ ;  /* 0x0000001f10037819 */ /* 0x000fc800000006ff */
[----:B------:R-:W2:Y:S02]  /*46c0*/  SYNCS.PHASECHK.TRANS64.TRYWAIT P0, [UR9+0x38], R3 ;  /* 0x00003803ff0075a7 */ /* 0x000ea40008001109 */
[----:B--2---:R-:W-:Y:S05]  /*46d0*/  @!P0 BRA `(.L_x_41) ;  /* 0x000000d4003c8947 */ /* 0x004fea0003800000 */
.L_x_40:
[----:B------:R2:W-:Y:S01]  /*46e0*/  @P2 SYNCS.ARRIVE.TRANS64 RZ, [UR9], R2 ;  /* 0x00000002ffff29a7 */ /* 0x0005e20008000009 */
[----:B------:R-:W-:-:S04]  /*46f0*/  ULOP3.LUT UR4, UR29, 0x2, URZ, 0xfc, !UPT ;  /* 0x000000021d047892 */ /* 0x000fc8000f8efcff */
[----:B------:R-:W-:-:S09]  /*4700*/  UISETP.NE.AND UP0, UPT, UR4, 0x2, UPT ;  /* 0x000000020400788c */ /* 0x000fd2000bf05270 */
[----:B------:R-:W-:Y:S05]  /*4710*/  BRA.U UP0, `(.L_x_42) ;  /* 0x0000000100047547 */ /* 0x000fea000b800000 */
[----:B------:R-:W-:Y:S05]  /*4720*/  BPT.TRAP 0x1 ;  /* 0x000000040000795c */ /* 0x000fea0000300000 */
.L_x_42:
[----:B------:R-:W-:Y:S04]  /*4730*/  BSSY.RECONVERGENT B0, `(.L_x_43) ;  /* 0x0000003000007945 */ /* 0x000fe80003800200 */
[----:B------:R-:W-:Y:S05]  /*4740*/  @!P1 BRA `(.L_x_44) ;  /* 0x0000000000049947 */ /* 0x000fea0003800000 */
[----:B------:R-:W-:Y:S05]  /*4750*/  BPT.TRAP 0x1 ;  /* 0x000000040000795c */ /* 0x000fea0000300000 */
.L_x_44:
[----:B------:R-:W-:Y:S05]  /*4760*/  BSYNC.RECONVERGENT B0 ;  /* 0x0000000000007941 */ /* 0x000fea0003800200 */
.L_x_43:
[----:B------:R-:W-:Y:S02]  /*4770*/  UIADD3 UR14, UPT, UPT, UR19, 0x1, URZ ;  /* 0x00000001130e7890 */ /* 0x000fe4000fffe0ff */
[----:B------:R-:W-:Y:S02]  /*4780*/  ULEA UR8, UR19, UR12, 0xe ;  /* 0x0000000c13087291 */ /* 0x000fe4000f8e70ff */
[----:B------:R-:W-:Y:S02]  /*4790*/  UISETP.NE.AND UP0, UPT, UR14, 0x7, UPT ;  /* 0x000000070e00788c */ /* 0x000fe4000bf05270 */
[----:B------:R-:W-:Y:S02]  /*47a0*/  USHF.L.U32 UR10, UR17, 0x6, URZ ;  /* 0x00000006110a7899 */ /* 0x000fe400080006ff */
[----:B------:R-:W-:Y:S02]  /*47b0*/  USEL UR5, URZ, 0x1, UP0 ;  /* 0x00000001ff057887 */ /* 0x000fe40008000000 */
[----:B------:R-:W-:-:S02]  /*47c0*/  USEL UR14, UR14, URZ, UP0 ;  /* 0x000000ff0e0e7287 */ /* 0x000fc40008000000 */
[----:B------:R-:W-:Y:S02]  /*47d0*/  ULOP3.LUT UR9, UR9, 0xfefffff8, URZ, 0xc0, !UPT ;  /* 0xfefffff809097892 */ /* 0x000fe4000f8ec0ff */
[----:B------:R-:W-:Y:S01]  /*47e0*/  ULEA UR4, UR14, UR12, 0x3 ;  /* 0x0000000c0e047291 */ /* 0x000fe2000f8e18ff */
[----:B------:R-:W-:Y:S01]  /*47f0*/  LOP3.LUT R16, R16, UR5, RZ, 0x3c, !PT ;  /* 0x0000000510107c12 */ /* 0x000fe2000f8e3cff */
[----:B------:R-:W-:Y:S01]  /*4800*/  UIADD3 UR8, UPT, UPT, UR8, 0x9400, URZ ;  /* 0x0000940008087890 */ /* 0x000fe2000fffe0ff */
[----:B------:R-:W-:Y:S02]  /*4810*/  UMOV UR24, 0x0 ;  /* 0x0000000000187882 */ /* 0x000fe40000000000 */
[----:B-1----:R-:W-:Y:S01]  /*4820*/  SHF.L.U32 R0, R16, 0x1f, RZ ;  /* 0x0000001f10007819 */ /* 0x002fe200000006ff */
[----:B------:R-:W-:Y:S01]  /*4830*/  UMOV UR25, 0x10000000 ;  /* 0x1000000000197882 */ /* 0x000fe20000000000 */
[----:B------:R-:W-:Y:S01]  /*4840*/  UMOV UR5, UR9 ;  /* 0x0000000900057c82 */ /* 0x000fe20008000000 */
[----:B------:R-:W-:Y:S01]  /*4850*/  UMOV UR6, UR10 ;  /* 0x0000000a00067c82 */ /* 0x000fe20008000000 */
[----:B------:R4:W1:Y:S01]  /*4860*/  SYNCS.PHASECHK.TRANS64.TRYWAIT P0, [UR4+0x38], R0 ;  /* 0x00003800ff0075a7 */ /* 0x0008620008001104 */
[----:B------:R-:W-:Y:S01]  /*4870*/  ULEA UR4, UR19, UR12, 0xd ;  /* 0x0000000c13047291 */ /* 0x000fe2000f8e68ff */
[----:B------:R4:W-:Y:S01]  /*4880*/  UTMALDG.2D.2CTA [UR8], [UR22], desc[UR24] ;  /* 0x00001808160075b4 */ /* 0x0009e20008209000 */
[----:B------:R-:W-:-:S02]  /*4890*/  UIADD3 UR17, UPT, UPT, UR17, 0x1, URZ ;  /* 0x0000000111117890 */ /* 0x000fc4000fffe0ff */
[----:B------:R-:W-:Y:S02]  /*48a0*/  UIADD3 UR4, UPT, UPT, UR4, 0x25400, URZ ;  /* 0x0002540004047890 */ /* 0x000fe4000fffe0ff */
[----:B------:R-:W-:Y:S01]  /*48b0*/  UISETP.NE.AND UP0, UPT, UR17, UR18, UPT ;  /* 0x000000121100728c */ /* 0x000fe2000bf05270 */
[----:B------:R-:W-:-:S06]  /*48c0*/  UMOV UR19, UR14 ;  /* 0x0000000e00137c82 */ /* 0x000fcc0008000000 */
[----:B------:R4:W-:Y:S02]  /*48d0*/  UTMALDG.2D.2CTA [UR4], [UR20], desc[UR24] ;  /* 0x00001804140075b4 */ /* 0x0009e40008209000 */
[----:B------:R-:W-:Y:S05]  /*48e0*/  BRA.U UP0, `(.L_x_45) ;  /* 0xfffffffd00647547 */ /* 0x000fea000b83ffff */
.L_x_39:
[----:B------:R-:W-:Y:S01]  /*48f0*/  UISETP.NE.AND UP0, UPT, UR37, 0x8, UPT ;  /* 0x000000082500788c */ /* 0x000fe2000bf05270 */
[----:B------:R-:W-:-:S08]  /*4900*/  NOP ;  /* 0x0000000000007918 */ /* 0x000fd00000000000 */
[----:B------:R-:W-:Y:S05]  /*4910*/  BRA.U UP0, `(.L_x_46) ;  /* 0x0000000100047547 */ /* 0x000fea000b800000 */
[----:B----4-:R-:W-:Y:S05]  /*4920*/  BPT.TRAP 0x1 ;  /* 0x000000040000795c */ /* 0x010fea0000300000 */
.L_x_46:
[----:B----4-:R-:W-:Y:S01]  /*4930*/  ULEA UR4, UR15, UR12, 0x3 ;  /* 0x0000000c0f047291 */ /* 0x010fe2000f8e18ff */
[----:B------:R-:W-:-:S08]  /*4940*/  SHF.L.U32 R3, R14, 0x1f, RZ ;  /* 0x0000001f0e037819 */ /* 0x000fd000000006ff */
[----:B-12---:R-:W1:Y:S02]  /*4950*/  SYNCS.PHASECHK.TRANS64.TRYWAIT P0, [UR4+0x1a0], R3 ;  /* 0x0001a003ff0075a7 */ /* 0x006e640008001104 */
[----:B-1----:R-:W-:Y:S05]  /*4960*/  @!P0 BRA `(.L_x_47) ;  /* 0x000000d000b08947 */ /* 0x002fea0003800000 */
.L_x_245:
[----:B------:R-:W-:-:S09]  /*4970*/  UIMAD UR5, UR15, 0x14, UR36 ;  /* 0x000000140f0578a4 */ /* 0x000fd2000f8e0224 */
[----:B-1----:R-:W1:Y:S04]  /*4980*/  LDS R3, [UR5] ;  /* 0x00000005ff037984 */ /* 0x002e680008000800 */
[----:B---3--:R-:W2:Y:S04]  /*4990*/  LDS R2, [UR5+0x4] ;  /* 0x00000405ff027984 */ /* 0x008ea80008000800 */
[----:B------:R-:W3:Y:S04]  /*49a0*/  LDS.U16 R15, [UR5+0x12] ;  /* 0x00001205ff0f7984 */ /* 0x000ee80008000400 */
[----:B------:R-:W4:Y:S04]  /*49b0*/  LDS R17, [UR5+0x8] ;  /* 0x00000805ff117984 */ /* 0x000f280008000800 */
[----:B------:R-:W3:Y:S01]  /*49c0*/  LDS R0, [UR5+0xc] ;  /* 0x00000c05ff007984 */ /* 0x000ee20008000800 */
[----:B------:R-:W-:Y:S01]  /*49d0*/  @!PT LDS RZ, [RZ] ;  /* 0x00000000fffff984 */ /* 0x000fe20000000800 */
[----:B------:R-:W-:Y:S01]  /*49e0*/  @!PT LDS RZ, [RZ] ;  /* 0x00000000fffff984 */ /* 0x000fe20000000800 */
[----:B------:R-:W-:Y:S01]  /*49f0*/  @!PT LDS RZ, [RZ] ;  /* 0x00000000fffff984 */ /* 0x000fe20000000800 */
[----:B------:R-:W-:Y:S01]  /*4a00*/  @!PT LDS RZ, [RZ] ;  /* 0x00000000fffff984 */ /* 0x000fe20000000800 */
[----:B------:R5:W-:Y:S06]  /*4a10*/  MEMBAR.ALL.CTA ;  /* 0x0000000000007992 */ /* 0x000bec0000008000 */
[----:B-----5:R-:W3:Y:S01]  /*4a20*/  FENCE.VIEW.ASYNC.S ;  /* 0x00000000000073c6 */ /* 0x020ee20000000000 */
[----:B-1----:R-:W-:-:S02]  /*4a30*/  R2UR UR18, R3 ;  /* 0x00000000031272ca */ /* 0x002fc400000e0000 */
[----:B--2---:R-:W-:Y:S01]  /*4a40*/  R2UR UR19, R2 ;  /* 0x00000000021372ca */ /* 0x004fe200000e0000 */
[----:B------:R-:W-:-:S14]  /*4a50*/  BRA.U UP0, `(.L_x_48) ;  /* 0x0000000100047547 */ /* 0x000fdc000b800000 */
[----:B------:R-:W-:Y:S05]  /*4a60*/  BPT.TRAP 0x1 ;  /* 0x000000040000795c */ /* 0x000fea0000300000 */
.L_x_48:
[----:B------:R-:W-:Y:S01]  /*4a70*/  UIADD3 UR4, UPT, UPT, UR4, 0x1e0, URZ ;  /* 0x000001e004047890 */ /* 0x000fe2000fffe0ff */
[----:B---3--:R-:W-:Y:S01]  /*4a80*/  ISETP.NE.AND P0, PT, R0, RZ, PT ;  /* 0x000000ff0000720c */ /* 0x008fe20003f05270 */
[----:B------:R-:W-:Y:S01]  /*4a90*/  UIADD3 UR15, UPT, UPT, UR15, 0x1, URZ ;  /* 0x000000010f0f7890 */ /* 0x000fe2000fffe0ff */
[----:B------:R-:W-:Y:S01]  /*4aa0*/  PLOP3.LUT P4, PT, PT, PT, PT, 0x80, 0x8 ;  /* 0x000000000008781c */ /* 0x000fe20003f8f070 */
[----:B------:R-:W-:Y:S02]  /*4ab0*/  UPRMT UR4, UR13, 0x654, UR4 ;  /* 0x000006540d047896 */ /* 0x000fe40008000004 */
[----:B------:R-:W-:-:S04]  /*4ac0*/  UISETP.NE.AND UP0, UPT, UR15, 0x8, UPT ;  /* 0x000000080f00788c */ /* 0x000fc8000bf05270 */
[----:B------:R-:W-:-:S03]  /*4ad0*/  USEL UR15, UR15, URZ, UP0 ;  /* 0x000000ff0f0f7287 */ /* 0x000fc60008000000 */
[----:B------:R-:W-:Y:S01]  /*4ae0*/  SYNCS.ARRIVE.TRANS64.RED.A1T0 RZ, [UR4], RZ ;  /* 0x000000ffffff79a7 */ /* 0x000fe20008100404 */
[----:B------:R-:W-:-:S06]  /*4af0*/  USEL UR4, URZ, 0x1, UP0 ;  /* 0x00000001ff047887 */ /* 0x000fcc0008000000 */
[----:B------:R-:W-:Y:S01]  /*4b00*/  LOP3.LUT R14, R14, UR4, RZ, 0x3c, !PT ;  /* 0x000000040e0e7c12 */ /* 0x000fe2000f8e3cff */
[----:B------:R-:W-:Y:S06]  /*4b10*/  @P0 BRA `(.L_x_49) ;  /* 0xffffffec00880947 */ /* 0x000fec000383ffff */
[----:B------:R-:W-:Y:S01]  /*4b20*/  UIADD3 UR12, UPT, UPT, UR12, 0x38, URZ ;  /* 0x000000380c0c7890 */ /* 0x000fe2000fffe0ff */
[----:B------:R-:W-:-:S03]  /*4b30*/  SHF.L.U32 R3, R16, 0x1f, RZ ;  /* 0x0000001f10037819 */ /* 0x000fc600000006ff */
[----:B------:R-:W-:-:S09]  /*4b40*/  ULEA UR4, UR14, UR12, 0x3 ;  /* 0x0000000c0e047291 */ /* 0x000fd2000f8e18ff */
[----:B------:R-:W1:Y:S02]  /*4b50*/  SYNCS.PHASECHK.TRANS64.TRYWAIT P0, [UR4], R3 ;  /* 0x00000003ff0075a7 */ /* 0x000e640008001104 */
[----:B-1----:R-:W-:Y:S05]  /*4b60*/  @!P0 BRA `(.L_x_50) ;  /* 0x000000d000488947 */ /* 0x002fea0003800000 */
.L_x_247:
[----:B------:R-:W-:-:S04]  /*4b70*/  UIADD3 UR5, UPT, UPT, UR14, 0x1, URZ ;  /* 0x000000010e057890 */ /* 0x000fc8000fffe0ff */
[----:B------:R-:W-:-:S04]  /*4b80*/  UISETP.NE.AND UP0, UPT, UR5, 0x7, UPT ;  /* 0x000000070500788c */ /* 0x000fc8000bf05270 */
[----:B------:R-:W-:Y:S02]  /*4b90*/  USEL UR6, URZ, 0x1, UP0 ;  /* 0x00000001ff067887 */ /* 0x000fe40008000000 */
[----:B------:R-:W-:-:S04]  /*4ba0*/  USEL UR5, UR5, URZ, UP0 ;  /* 0x000000ff05057287 */ /* 0x000fc80008000000 */
[----:B------:R-:W-:Y:S01]  /*4bb0*/  ULEA UR4, UR5, UR12, 0x3 ;  /* 0x0000000c05047291 */ /* 0x000fe2000f8e18ff */
[----:B------:R-:W-:-:S04]  /*4bc0*/  LOP3.LUT R2, R16, UR6, RZ, 0x3c, !PT ;  /* 0x0000000610027c12 */ /* 0x000fc8000f8e3cff */
[----:B-1----:R-:W-:-:S04]  /*4bd0*/  SHF.L.U32 R3, R2, 0x1f, RZ ;  /* 0x0000001f02037819 */ /* 0x002fc800000006ff */
[----:B------:R-:W1:Y:S02]  /*4be0*/  SYNCS.PHASECHK.TRANS64.TRYWAIT P0, [UR4], R3 ;  /* 0x00000003ff0075a7 */ /* 0x000e640008001104 */
[----:B-1----:R-:W-:Y:S05]  /*4bf0*/  @!P0 BRA `(.L_x_51) ;  /* 0x000000d0003c8947 */ /* 0x002fea0003800000 */
.L_x_249:
        /* <DEDUP_REMOVED lines=9> */
.L_x_251:
        /* <DEDUP_REMOVED lines=9> */
.L_x_253:
        /* <DEDUP_REMOVED lines=9> */
.L_x_255:
        /* <DEDUP_REMOVED lines=9> */
.L_x_257:
[----:B------:R-:W-:-:S04]  /*4e40*/  UIADD3 UR5, UPT, UPT, UR5, 0x1, URZ ;  /* 0x0000000105057890 */ /* 0x000fc8000fffe0ff */
[----:B------:R-:W-:-:S04]  /*4e50*/  UISETP.NE.AND UP0, UPT, UR5, 0x7, UPT ;  /* 0x000000070500788c */ /* 0x000fc8000bf05270 */
[----:B------:R-:W-:Y:S02]  /*4e60*/  USEL UR4, URZ, 0x1, UP0 ;  /* 0x00000001ff047887 */ /* 0x000fe40008000000 */
[----:B------:R-:W-:-:S04]  /*4e70*/  USEL UR5, UR5, URZ, UP0 ;  /* 0x000000ff05057287 */ /* 0x000fc80008000000 */
[----:B------:R-:W-:Y:S01]  /*4e80*/  LOP3.LUT R2, R2, UR4, RZ, 0x3c, !PT ;  /* 0x0000000402027c12 */ /* 0x000fe2000f8e3cff */
[----:B------:R-:W-:-:S12]  /*4e90*/  ULEA UR5, UR5, UR12, 0x3 ;  /* 0x0000000c05057291 */ /* 0x000fd8000f8e18ff */
.L_x_56:
[----:B-1----:R-:W-:Y:S02]  /*4ea0*/  SHF.L.U32 R3, R2, 0x1f, RZ ;  /* 0x0000001f02037819 */ /* 0x002fe400000006ff */
[----:B------:R-:W-:-:S04]  /*4eb0*/  MOV R0, UR5 ;  /* 0x0000000500007c02 */ /* 0x000fc80008000f00 */
[----:B------:R1:W2:Y:S03]  /*4ec0*/  SYNCS.PHASECHK.TRANS64.TRYWAIT P0, [R0+URZ], R3 ;  /* 0x00000003000075a7 */ /* 0x0002a600080011ff */
[----:B--2---:R-:W-:Y:S05]  /*4ed0*/  @!P0 NANOSLEEP.SYNCS 0x989680 ;  /* 0x009896800000895d */ /* 0x004fea0003900000 */
[----:B------:R-:W2:Y:S02]  /*4ee0*/  @!P0 SYNCS.PHASECHK.TRANS64 P0, [R0+URZ], R3 ;  /* 0x00000003000085a7 */ /* 0x000ea400080010ff */
[----:B--2---:R-:W-:Y:S05]  /*4ef0*/  @P0 EXIT ;  /* 0x000000000000094d */ /* 0x004fea0003800000 */
[----:B------:R-:W-:Y:S05]  /*4f00*/  BRA `(.L_x_56) ;  /* 0xfffffffc00e47947 */ /* 0x000fea000383ffff */
.L_x_25:
[----:B------:R-:W-:-:S04]  /*4f10*/  UISETP.LT.U32.AND UP0, UPT, UR37, 0x9, UPT ;  /* 0x000000092500788c */ /* 0x000fc8000bf01070 */
[----:B------:R-:W-:-:S04]  /*4f20*/  USEL UR4, UR37, 0x9, UP0 ;  /* 0x0000000925047887 */ /* 0x000fc80008000000 */
[----:B------:R-:W-:-:S12]  /*4f30*/  USHF.L.U32 UR4, UR4, 0x2, URZ ;  /* 0x0000000204047899 */ /* 0x000fd800080006ff */
[----:B------:R-:W3:Y:S02]  /*4f40*/  LDCU UR6, c[0x2][UR4] ;  /* 0x00800000040677ac */ /* 0x000ee40008000800 */
[----:B---3--:R-:W-:-:S10]  /*4f50*/  USHF.R.S32.HI UR7, URZ, 0x1f, UR6 ;  /* 0x0000001fff077899 */ /* 0x008fd40008011406 */
.L_x_303:
[----:B--2---:R-:W-:Y:S05]  /*4f60*/  BRXU UR6 -0x4f70                                                                                                                                                                                                                                                                                                                                                                                                                                                                                                                                                                                                                                                                                                                                                                                                                                                                                                                                                                                                                                                                                                                                                                                                                                                                                                                                                       (*"BRANCH_TARGETS .L_x_304,.L_x_305,.L_x_312"*) ;  /* 0xffffffb006247958 */ /* 0x004fea000b83ffff */
.L_x_305:
[----:B------:R-:W-:-:S09]  /*4f70*/  UISETP.NE.AND UP0, UPT, UR37, 0x1, UPT ;  /* 0x000000012500788c */ /* 0x000fd2000bf05270 */
[----:B------:R-:W-:Y:S05]  /*4f80*/  BRA.U UP0, `(.L_x_57) ;  /* 0x0000003900487547 */ /* 0x000fea000b800000 */
[----:B------:R-:W-:-:S08]  /*4f90*/  NOP ;  /* 0x0000000000007918 */ /* 0x000fd00000000000 */
[----:B-1--45:R-:W1:-:S00]  /*4fa0*/  USETMAXREG.DEALLOC.CTAPOOL 0x88 ;  /* 0x00000088000079c8 */ /* 0x032e4000080e0500 */
[----:B------:R-:W2:Y:S01]  /*4fb0*/  LDCU.64 UR14, c[0x0][0xba0] ;  /* 0x00017400ff0e77ac */ /* 0x000ea20008000a00 */
[----:B-1----:R-:W-:Y:S01]  /*4fc0*/  HFMA2 R0, -RZ, RZ, 0, 5.9604644775390625e-08 ;  /* 0x00000001ff007431 */ /* 0x002fe200000001ff */
[----:B------:R-:W-:Y:S01]  /*4fd0*/  PRMT R9, RZ, 0x7610, R9 ;  /* 0x00007610ff097816 */ /* 0x000fe20000000009 */
[----:B------:R-:W1:Y:S01]  /*4fe0*/  LDCU.64 UR12, c[0x0][0xbb8] ;  /* 0x00017700ff0c77ac */ /* 0x000e620008000a00 */
[----:B------:R-:W3:Y:S01]  /*4ff0*/  LDCU UR4, c[0x0][0xbdc] ;  /* 0x00017b80ff0477ac */ /* 0x000ee20008000800 */
[----:B------:R-:W4:Y:S01]  /*5000*/  LDCU UR19, c[0x0][0xb80] ;  /* 0x00017000ff1377ac */ /* 0x000f220008000800 */
[----:B------:R-:W-:Y:S01]  /*5010*/  UMOV UR5, 0xffffffff ;  /* 0xffffffff00057882 */ /* 0x000fe20000000000 */
[----:B------:R-:W-:Y:S01]  /*5020*/  UMOV UR20, URZ ;  /* 0x000000ff00147c82 */ /* 0x000fe20008000000 */
[----:B--2---:R-:W-:-:S04]  /*5030*/  UIADD3 UR18, UP0, UPT, UR14, -0x1, URZ ;  /* 0xffffffff0e127890 */ /* 0x004fc8000ff1e0ff */
[----:B------:R-:W-:Y:S02]  /*5040*/  UIADD3.X UR15, UPT, UPT, UR15, -0x1, URZ, UP0, !UPT ;  /* 0xffffffff0f0f7890 */ /* 0x000fe400087fe4ff */
[----:B-1----:R-:W-:Y:S02]  /*5050*/  UIADD3 UR14, UP0, UPT, UR12, -0x1, URZ ;  /* 0xffffffff0c0e7890 */ /* 0x002fe4000ff1e0ff */
[----:B---3--:R-:W-:Y:S02]  /*5060*/  USHF.L.U32 UR4, UR5, UR4, URZ ;  /* 0x0000000405047299 */ /* 0x008fe400080006ff */
[----:B------:R-:W-:Y:S02]  /*5070*/  UIADD3.X UR13, UPT, UPT, UR13, -0x1, URZ, UP0, !UPT ;  /* 0xffffffff0d0d7890 */ /* 0x000fe400087fe4ff */
[----:B----4-:R-:W-:Y:S02]  /*5080*/  UIADD3 UR19, UPT, UPT, UR19, -0x1, URZ ;  /* 0xffffffff13137890 */ /* 0x010fe4000fffe0ff */
[----:B------:R-:W-:-:S12]  /*5090*/  ULOP3.LUT UR12, URZ, UR4, URZ, 0x33, !UPT ;  /* 0x00000004ff0c7292 */ /* 0x000fd8000f8e33ff */
.L_x_74:
[----:B-1----:R-:W1:Y:S01]  /*50a0*/  LDC.64 R2, c[0x0][0xbd0] ;  /* 0x0002f400ff027b82 */ /* 0x002e620000000a00 */
[----:B------:R-:W-:Y:S01]  /*50b0*/  UIADD3 UR24, UP0, UPT, UR24, UR30, URZ ;  /* 0x0000001e18187290 */ /* 0x000fe2000ff1e0ff */
[----:B------:R-:W-:Y:S01]  /*50c0*/  ISETP.NE.AND P1, PT, RZ, UR16, PT ;  /* 0x00000010ff007c0c */ /* 0x000fe2000bf25270 */
[----:B------:R-:W-:Y:S01]  /*50d0*/  IMAD.MOV.U32 R18, RZ, RZ, -0x1 ;  /* 0xffffffffff127424 */ /* 0x000fe200078e00ff */
[----:B------:R-:W-:Y:S01]  /*50e0*/  PLOP3.LUT P2, PT, PT, PT, PT, 0x80, 0x8 ;  /* 0x000000000008781c */ /* 0x000fe20003f4f070 */
[----:B------:R-:W-:Y:S01]  /*50f0*/  UIADD3.X UR17, UPT, UPT, UR17, UR25, URZ, UP0, !UPT ;  /* 0x0000001911117290 */ /* 0x000fe200087fe4ff */
[----:B------:R-:W-:Y:S02]  /*5100*/  IMAD.MOV.U32 R10, RZ, RZ, -0x1 ;  /* 0xffffffffff0a7424 */ /* 0x000fe400078e00ff */
[----:B------:R-:W-:Y:S02]  /*5110*/  P2R R11, PR, RZ, 0x4 ;  /* 0x00000004ff0b7803 */ /* 0x000fe40000000000 */
[----:B-1----:R-:W-:Y:S01]  /*5120*/  ISETP.LE.U32.AND P0, PT, R2, UR24, PT ;  /* 0x0000001802007c0c */ /* 0x002fe2000bf03070 */
[----:B------:R-:W-:-:S05]  /*5130*/  IMAD.U32 R2, RZ, RZ, UR17 ;  /* 0x00000011ff027e24 */ /* 0x000fca000f8e00ff */
[----:B------:R-:W-:Y:S01]  /*5140*/  ISETP.GE.U32.AND.EX P0, PT, R2, R3, PT, P0 ;  /* 0x000000030200720c */ /* 0x000fe20003f06100 */
[----:B------:R-:W-:Y:S02]  /*5150*/  IMAD.MOV.U32 R3, RZ, RZ, RZ ;  /* 0x000000ffff037224 */ /* 0x000fe400078e00ff */
[----:B------:R-:W-:-:S10]  /*5160*/  IMAD.MOV.U32 R2, RZ, RZ, -0x1 ;  /* 0xffffffffff027424 */ /* 0x000fd400078e00ff */
[----:B----45:R-:W-:Y:S05]  /*5170*/  @P0 BRA P1, `(.L_x_58) ;  /* 0x00000018000c0947 */ /* 0x030fea0000800000 */
[----:B------:R-:W-:Y:S01]  /*5180*/  IADD3 R16, P1, PT, R14, UR41, RZ ;  /* 0x000000290e107c10 */ /* 0x000fe2000ff3e0ff */
[----:B------:R-:W-:-:S03]  /*5190*/  IMAD.U32 R10, RZ, RZ, UR17 ;  /* 0x00000011ff0a7e24 */ /* 0x000fc6000f8e00ff */
[----:B------:R-:W-:Y:S02]  /*51a0*/  ISETP.LE.U32.AND P0, PT, R16, UR24, PT ;  /* 0x0000001810007c0c */ /* 0x000fe4000bf03070 */
[----:B------:R-:W-:-:S04]  /*51b0*/  IADD3.X R19, PT, PT, R15, UR40, RZ, P1, !PT ;  /* 0x000000280f137c10 */ /* 0x000fc80008ffe4ff */
[----:B------:R-:W-:-:S13]  /*51c0*/  ISETP.GE.U32.AND.EX P0, PT, R10, R19, PT, P0 ;  /* 0x000000130a00720c */ /* 0x000fda0003f06100 */
[----:B------:R-:W-:Y:S05]  /*51d0*/  @!P0 BRA `(.L_x_59) ;  /* 0x0000001000f08947 */ /* 0x000fea0003800000 */
[----:B------:R-:W1:Y:S01]  /*51e0*/  LDCU UR21, c[0x0][0xbe8] ;  /* 0x00017d00ff1577ac */ /* 0x000e620008000800 */
[----:B------:R-:W-:Y:S01]  /*51f0*/  IMAD.IADD R23, R8, 0x1, R21 ;  /* 0x0000000108177824 */ /* 0x000fe200078e0215 */
[----:B------:R-:W-:Y:S01]  /*5200*/  MOV R14, R6 ;  /* 0x00000006000e7202 */ /* 0x000fe20000000f00 */
[----:B------:R-:W-:Y:S02]  /*5210*/  IMAD.MOV.U32 R16, RZ, RZ, R7 ;  /* 0x000000ffff107224 */ /* 0x000fe400078e0007 */
[----:B------:R-:W-:-:S05]  /*5220*/  VIADD R10, R23, 0x20 ;  /* 0x00000020170a7836 */ /* 0x000fca0000000000 */
[----:B-1----:R-:W-:-:S13]  /*5230*/  ISETP.GE.AND P0, PT, R10, UR21, PT ;  /* 0x000000150a007c0c */ /* 0x002fda000bf06270 */
[----:B------:R-:W1:Y:S01]  /*5240*/  @!P0 LDC.64 R20, c[0x0][0xbf0] ;  /* 0x0002fc00ff148b82 */ /* 0x000e620000000a00 */
[----:B------:R-:W-:Y:S01]  /*5250*/  BSSY.RECONVERGENT B0, `(.L_x_60) ;  /* 0x0000062000007945 */ /* 0x000fe20003800200 */
[----:B------:R-:W-:Y:S01]  /*5260*/  HFMA2 R15, -RZ, RZ, 0, 0 ;  /* 0x00000000ff0f7431 */ /* 0x000fe200000001ff */
[----:B------:R-:W-:Y:S01]  /*5270*/  MOV R18, 0x7fffffff ;  /* 0x7fffffff00127802 */ /* 0x000fe20000000f00 */
[----:B-1----:R-:W-:-:S05]  /*5280*/  @!P0 IMAD.WIDE R20, R23, 0xc, R20 ;  /* 0x0000000c17148825 */ /* 0x002fca00078e0214 */
[----:B------:R1:W5:Y:S04]  /*5290*/  @!P0 LDG.E R6, desc[UR50][R20.64+0x180] ;  /* 0x0001803214068981 */ /* 0x000368000c1e1900 */
[----:B------:R1:W5:Y:S01]  /*52a0*/  @!P0 LDG.E R7, desc[UR50][R20.64+0x184] ;  /* 0x0001843214078981 */ /* 0x000362000c1e1900 */
[----:B------:R-:W-:-:S13]  /*52b0*/  ISETP.GE.AND P0, PT, R23, UR21, PT ;  /* 0x0000001517007c0c */ /* 0x000fda000bf06270 */
[----:B------:R-:W-:Y:S05]  /*52c0*/  @P0 BRA `(.L_x_61) ;  /* 0x0000000400680947 */ /* 0x000fea0003800000 */
[----:B------:R-:W-:Y:S01]  /*52d0*/  IABS R13, R5 ;  /* 0x00000005000d7213 */ /* 0x000fe20000000000 */
[----:B------:R-:W2:Y:S01]  /*52e0*/  LDCU.128 UR4, c[0x0][0xbc0] ;  /* 0x00017800ff0477ac */ /* 0x000ea20008000c00 */
[----:B------:R-:W-:Y:S02]  /*52f0*/  IABS R12, R4 ;  /* 0x00000004000c7213 */ /* 0x000fe40000000000 */
[----:B------:R-:W3:Y:S01]  /*5300*/  I2F.RP R24, R13 ;  /* 0x0000000d00187306 */ /* 0x000ee20000209400 */
[----:B------:R-:W4:Y:S01]  /*5310*/  LDCU.64 UR8, c[0x0][0xbb0] ;  /* 0x00017600ff0877ac */ /* 0x000f220008000a00 */
[----:B-1----:R-:W-:Y:S02]  /*5320*/  IADD3 R20, P2, PT, R16, UR14, RZ ;  /* 0x0000000e10147c10 */ /* 0x002fe4000ff5e0ff */
[----:B------:R-:W-:Y:S01]  /*5330*/  IADD3 R15, P0, PT, R14, UR18, RZ ;  /* 0x000000120e0f7c10 */ /* 0x000fe2000ff1e0ff */
[----:B------:R-:W1:Y:S01]  /*5340*/  LDCU.64 UR10, c[0x0][0xba8] ;  /* 0x00017500ff0a77ac */ /* 0x000e620008000a00 */
[----:B------:R-:W-:-:S02]  /*5350*/  LEA.HI.X.SX32 R19, R16, UR13, 0x1, P2 ;  /* 0x0000000d10137c11 */ /* 0x000fc400090f0eff */
[----:B------:R-:W1:Y:S01]  /*5360*/  I2F.RP R10, R12 ;  /* 0x0000000c000a7306 */ /* 0x000e620000209400 */
[----:B------:R-:W-:Y:S02]  /*5370*/  LEA.HI.X.SX32 R14, R14, UR15, 0x1, P0 ;  /* 0x0000000f0e0e7c11 */ /* 0x000fe400080f0eff */
[----:B--2---:R-:W-:-:S05]  /*5380*/  IADD3 R22, P1, PT, R20, UR7, RZ ;  /* 0x0000000714167c10 */ /* 0x004fca000ff3e0ff */
[----:B---3--:R-:W2:Y:S01]  /*5390*/  MUFU.RCP R24, R24 ;  /* 0x0000001800187308 */ /* 0x008ea20000001000 */
[----:B----4-:R-:W-:Y:S01]  /*53a0*/  IADD3 R18, P0, PT, R15, UR9, RZ ;  /* 0x000000090f127c10 */ /* 0x010fe2000ff1e0ff */
[----:B------:R-:W-:Y:S02]  /*53b0*/  IMAD.X R21, RZ, RZ, R19, P1 ;  /* 0x000000ffff157224 */ /* 0x000fe400008e0613 */
[----:B------:R-:W-:-:S04]  /*53c0*/  IMAD.WIDE.U32 R36, R22, UR4, RZ ;  /* 0x0000000416247c25 */ /* 0x000fc8000f8e00ff */
[----:B-1----:R-:W1:Y:S01]  /*53d0*/  MUFU.RCP R10, R10 ;  /* 0x0000000a000a7308 */ /* 0x002e620000001000 */
[----:B------:R-:W-:Y:S02]  /*53e0*/  IMAD.X R16, RZ, RZ, R14, P0 ;  /* 0x000000ffff107224 */ /* 0x000fe400000e060e */
[----:B------:R-:W-:-:S04]  /*53f0*/  IMAD.WIDE.U32 R26, R21, UR4, RZ ;  /* 0x00000004151a7c25 */ /* 0x000fc8000f8e00ff */
[----:B------:R-:W-:-:S04]  /*5400*/  IMAD.WIDE.U32 R28, R16, UR10, RZ ;  /* 0x0000000a101c7c25 */ /* 0x000fc8000f8e00ff */
[----:B--2---:R-:W-:Y:S02]  /*5410*/  VIADD R24, R24, 0xffffffe ;  /* 0x0ffffffe18187836 */ /* 0x004fe40000000000 */
[----:B------:R-:W-:Y:S02]  /*5420*/  IMAD.WIDE.U32 R26, P0, R22, UR5, R26 ;  /* 0x00000005161a7c25 */ /* 0x000fe4000f80001a */
[----:B------:R-:W2:Y:S02]  /*5430*/  F2I.FTZ.U32.TRUNC.NTZ R25, R24 ;  /* 0x0000001800197305 */ /* 0x000ea4000021f000 */
[----:B------:R-:W-:Y:S01]  /*5440*/  IMAD.WIDE.U32 R28, P1, R18, UR11, R28 ;  /* 0x0000000b121c7c25 */ /* 0x000fe2000f82001c */
[----:B------:R-:W-:-:S03]  /*5450*/  IADD3 RZ, P2, PT, R37, R26, RZ ;  /* 0x0000001a25ff7210 */ /* 0x000fc60007f5e0ff */
[----:B------:R-:W-:-:S04]  /*5460*/  IMAD.WIDE.U32 R34, R18, UR10, RZ ;  /* 0x0000000a12227c25 */ /* 0x000fc8000f8e00ff */
[----:B-1----:R-:W-:Y:S02]  /*5470*/  VIADD R10, R10, 0xffffffe ;  /* 0x0ffffffe0a0a7836 */ /* 0x002fe40000000000 */
[----:B------:R-:W-:Y:S01]  /*5480*/  IMAD.X R33, RZ, RZ, RZ, P1 ;  /* 0x000000ffff217224 */ /* 0x000fe200008e06ff */
[----:B------:R-:W-:Y:S01]  /*5490*/  IADD3 RZ, P1, PT, R35, R28, RZ ;  /* 0x0000001c23ff7210 */ /* 0x000fe20007f3e0ff */
[----:B------:R-:W-:Y:S02]  /*54a0*/  IMAD.MOV.U32 R30, RZ, RZ, R27 ;  /* 0x000000ffff1e7224 */ /* 0x000fe400078e001b */
[----:B------:R-:W1:Y:S01]  /*54b0*/  F2I.FTZ.U32.TRUNC.NTZ R27, R10 ;  /* 0x0000000a001b7305 */ /* 0x000e62000021f000 */
[----:B------:R-:W-:Y:S02]  /*54c0*/  IMAD.MOV.U32 R32, RZ, RZ, R29 ;  /* 0x000000ffff207224 */ /* 0x000fe400078e001d */
[----:B------:R-:W-:Y:S01]  /*54d0*/  IMAD.X R31, RZ, RZ, RZ, P0 ;  /* 0x000000ffff1f7224 */ /* 0x000fe200000e06ff */
[----:B------:R-:W-:Y:S01]  /*54e0*/  ISETP.NE.U32.AND P0, PT, RZ, UR10, PT ;  /* 0x0000000aff007c0c */ /* 0x000fe2000bf05070 */
[----:B------:R-:W-:Y:S01]  /*54f0*/  IMAD.WIDE.U32.X R32, R16, UR11, R32, P1 ;  /* 0x0000000b10207c25 */ /* 0x000fe200088e0420 */
[----:B------:R-:W-:-:S02]  /*5500*/  ISETP.NE.U32.AND P1, PT, RZ, UR4, PT ;  /* 0x00000004ff007c0c */ /* 0x000fc4000bf25070 */
[----:B------:R-:W-:Y:S01]  /*5510*/  ISETP.NE.AND.EX P0, PT, RZ, UR11, PT, P0 ;  /* 0x0000000bff007c0c */ /* 0x000fe2000bf05300 */
[----:B--2---:R-:W-:Y:S01]  /*5520*/  IMAD.MOV R18, RZ, RZ, -R25 ;  /* 0x000000ffff127224 */ /* 0x004fe200078e0a19 */
[----:B------:R-:W-:Y:S01]  /*5530*/  ISETP.NE.AND.EX P1, PT, RZ, UR5, PT, P1 ;  /* 0x00000005ff007c0c */ /* 0x000fe2000bf25310 */
[----:B------:R-:W-:Y:S01]  /*5540*/  IMAD.WIDE.U32.X R30, R21, UR5, R30, P2 ;  /* 0x00000005151e7c25 */ /* 0x000fe200090e041e */
[----:B------:R-:W-:Y:S02]  /*5550*/  SEL R15, R15, R32, !P0 ;  /* 0x000000200f0f7207 */ /* 0x000fe40004000000 */
[----:B------:R-:W-:Y:S01]  /*5560*/  SEL R14, R14, R33, !P0 ;  /* 0x000000210e0e7207 */ /* 0x000fe20004000000 */
[----:B------:R-:W-:Y:S01]  /*5570*/  IMAD R21, R18, R13, RZ ;  /* 0x0000000d12157224 */ /* 0x000fe200078e02ff */
[----:B------:R-:W-:Y:S01]  /*5580*/  SEL R20, R20, R30, !P1 ;  /* 0x0000001e14147207 */ /* 0x000fe20004800000 */
[----:B------:R-:W-:Y:S01]  /*5590*/  IMAD.MOV.U32 R24, RZ, RZ, RZ ;  /* 0x000000ffff187224 */ /* 0x000fe200078e00ff */
[----:B------:R-:W-:Y:S01]  /*55a0*/  SEL R19, R19, R31, !P1 ;  /* 0x0000001f13137207 */ /* 0x000fe20004800000 */
[----:B-1----:R-:W-:Y:S01]  /*55b0*/  IMAD.MOV R10, RZ, RZ, -R27 ;  /* 0x000000ffff0a7224 */ /* 0x002fe200078e0a1b */
[----:B------:R-:W-:Y:S01]  /*55c0*/  SHF.R.U64 R14, R15, UR8, R14 ;  /* 0x000000080f0e7c19 */ /* 0x000fe2000800120e */
[----:B------:R-:W-:Y:S01]  /*55d0*/  IMAD.HI.U32 R21, R25, R21, R24 ;  /* 0x0000001519157227 */ /* 0x000fe200078e0018 */
[----:B------:R-:W-:-:S02]  /*55e0*/  SHF.R.U64 R25, R20, UR6, R19 ;  /* 0x0000000614197c19 */ /* 0x000fc40008001213 */
[----:B------:R-:W-:Y:S01]  /*55f0*/  IADD3 R20, PT, PT, R5, -0x1, R14 ;  /* 0xffffffff05147810 */ /* 0x000fe20007ffe00e */
[----:B------:R-:W-:Y:S01]  /*5600*/  IMAD.MOV.U32 R19, RZ, RZ, R10 ;  /* 0x000000ffff137224 */ /* 0x000fe200078e000a */
[----:B------:R-:W-:Y:S01]  /*5610*/  IABS R15, R5 ;  /* 0x00000005000f7213 */ /* 0x000fe20000000000 */
[----:B------:R-:W-:Y:S01]  /*5620*/  IMAD.MOV.U32 R26, RZ, RZ, RZ ;  /* 0x000000ffff1a7224 */ /* 0x000fe200078e00ff */
[----:B------:R-:W-:Y:S01]  /*5630*/  IADD3 R18, PT, PT, R4, -0x1, R25 ;  /* 0xffffffff04127810 */ /* 0x000fe20007ffe019 */
[----:B------:R-:W-:Y:S01]  /*5640*/  IMAD R19, R19, R12, RZ ;  /* 0x0000000c13137224 */ /* 0x000fe200078e02ff */
[----:B------:R-:W-:Y:S01]  /*5650*/  IABS R16, R20 ;  /* 0x0000001400107213 */ /* 0x000fe20000000000 */
[----:B------:R-:W-:Y:S01]  /*5660*/  IMAD.MOV R15, RZ, RZ, -R15 ;  /* 0x000000ffff0f7224 */ /* 0x000fe200078e0a0f */
[----:B------:R-:W-:Y:S01]  /*5670*/  IABS R10, R4 ;  /* 0x00000004000a7213 */ /* 0x000fe20000000000 */
[----:B------:R-:W-:Y:S01]  /*5680*/  IMAD.HI.U32 R19, R27, R19, R26 ;  /* 0x000000131b137227 */ /* 0x000fe200078e001a */
[----:B------:R-:W-:-:S02]  /*5690*/  IABS R14, R18 ;  /* 0x00000012000e7213 */ /* 0x000fc40000000000 */
[----:B------:R-:W-:Y:S01]  /*56a0*/  ISETP.GE.AND P4, PT, R20, RZ, PT ;  /* 0x000000ff1400720c */ /* 0x000fe20003f86270 */
[----:B------:R-:W-:Y:S01]  /*56b0*/  IMAD.HI.U32 R21, R21, R16, RZ ;  /* 0x0000001015157227 */ /* 0x000fe200078e00ff */
[----:B------:R-:W-:-:S03]  /*56c0*/  ISETP.GE.AND P2, PT, R18, RZ, PT ;  /* 0x000000ff1200720c */ /* 0x000fc60003f46270 */
[----:B------:R-:W-:Y:S02]  /*56d0*/  IMAD.MOV R10, RZ, RZ, -R10 ;  /* 0x000000ffff0a7224 */ /* 0x000fe400078e0a0a */
[----:B------:R-:W-:-:S04]  /*56e0*/  IMAD.HI.U32 R19, R19, R14, RZ ;  /* 0x0000000e13137227 */ /* 0x000fc800078e00ff */
[----:B------:R-:W-:Y:S02]  /*56f0*/  IMAD R16, R21, R15, R16 ;  /* 0x0000000f15107224 */ /* 0x000fe400078e0210 */
[----:B------:R-:W-:Y:S02]  /*5700*/  IMAD R19, R19, R10, R14 ;  /* 0x0000000a13137224 */ /* 0x000fe400078e020e */
[----:B------:R-:W1:Y:S01]  /*5710*/  LDC R10, c[0x0][0xbe0] ;  /* 0x0002f800ff0a7b82 */ /* 0x000e620000000800 */
[----:B------:R-:W-:Y:S02]  /*5720*/  ISETP.GT.U32.AND P1, PT, R13, R16, PT ;  /* 0x000000100d00720c */ /* 0x000fe40003f24070 */
[----:B------:R-:W-:-:S11]  /*5730*/  ISETP.GT.U32.AND P0, PT, R12, R19, PT ;  /* 0x000000130c00720c */ /* 0x000fd60003f04070 */
[----:B------:R-:W-:Y:S01]  /*5740*/  @!P1 IMAD.IADD R16, R16, 0x1, -R13 ;  /* 0x0000000110109824 */ /* 0x000fe200078e0a0d */
[----:B------:R-:W-:Y:S01]  /*5750*/  ISETP.NE.AND P1, PT, RZ, UR27, PT ;  /* 0x0000001bff007c0c */ /* 0x000fe2000bf25270 */
[----:B------:R-:W-:-:S03]  /*5760*/  @!P0 IMAD.IADD R19, R19, 0x1, -R12 ;  /* 0x0000000113138824 */ /* 0x000fc600078e0a0c */
[----:B------:R-:W-:Y:S02]  /*5770*/  ISETP.GT.U32.AND P0, PT, R13, R16, PT ;  /* 0x000000100d00720c */ /* 0x000fe40003f04070 */
[----:B------:R-:W-:-:S11]  /*5780*/  ISETP.GT.U32.AND P3, PT, R12, R19, PT ;  /* 0x000000130c00720c */ /* 0x000fd60003f64070 */
[----:B------:R-:W-:Y:S01]  /*5790*/  @!P0 IMAD.IADD R16, R16, 0x1, -R13 ;  /* 0x0000000110108824 */ /* 0x000fe200078e0a0d */
[----:B------:R-:W-:Y:S01]  /*57a0*/  ISETP.NE.AND P0, PT, RZ, UR26, PT ;  /* 0x0000001aff007c0c */ /* 0x000fe2000bf05270 */
[----:B------:R-:W-:Y:S02]  /*57b0*/  @!P3 IMAD.IADD R19, R19, 0x1, -R12 ;  /* 0x000000011313b824 */ /* 0x000fe400078e0a0c */
[----:B------:R-:W-:Y:S01]  /*57c0*/  @!P4 IMAD.MOV R16, RZ, RZ, -R16 ;  /* 0x000000ffff10c224 */ /* 0x000fe200078e0a10 */
[----:B------:R-:W-:Y:S01]  /*57d0*/  @!P1 LOP3.LUT R16, RZ, UR27, RZ, 0x33, !PT ;  /* 0x0000001bff109c12 */ /* 0x000fe2000f8e33ff */
[----:B------:R-:W-:-:S04]  /*57e0*/  @!P2 IMAD.MOV R19, RZ, RZ, -R19 ;  /* 0x000000ffff13a224 */ /* 0x000fc800078e0a13 */
[----:B------:R-:W-:-:S04]  /*57f0*/  IMAD.IADD R16, R20, 0x1, -R16 ;  /* 0x0000000114107824 */ /* 0x000fc800078e0a10 */
[----:B------:R-:W-:Y:S02]  /*5800*/  @!P0 LOP3.LUT R19, RZ, UR26, RZ, 0x33, !PT ;  /* 0x0000001aff138c12 */ /* 0x000fe4000f8e33ff */
[----:B-1----:R-:W-:-:S03]  /*5810*/  ISETP.NE.AND P0, PT, R10, 0x1, PT ;  /* 0x000000010a00780c */ /* 0x002fc60003f05270 */
[----:B------:R-:W-:-:S04]  /*5820*/  IMAD.IADD R19, R18, 0x1, -R19 ;  /* 0x0000000112137824 */ /* 0x000fc800078e0a13 */
[----:B------:R-:W-:Y:S01]  /*5830*/  IMAD R18, R16, R19, RZ ;  /* 0x0000001310127224 */ /* 0x000fe200078e02ff */
[----:B------:R-:W-:-:S04]  /*5840*/  SEL R12, R19, R16, !P0 ;  /* 0x00000010130c7207 */ /* 0x000fc80004000000 */
[----:B------:R-:W-:Y:S02]  /*5850*/  SHF.R.S32.HI R15, RZ, 0x1f, R18 ;  /* 0x0000001fff0f7819 */ /* 0x000fe40000011412 */
[----:B------:R-:W-:Y:S02]  /*5860*/  SHF.R.S32.HI R13, RZ, 0x1f, R12 ;  /* 0x0000001fff0d7819 */ /* 0x000fe4000001140c */
.L_x_61:
[----:B------:R-:W-:Y:S05]  /*5870*/  BSYNC.RECONVERGENT B0 ;  /* 0x0000000000007941 */ /* 0x000fea0003800200 */
.L_x_60:
        /* <DEDUP_REMOVED lines=12> */
[----:B------:R-:W1:Y:S01]  /*5940*/  SHFL.UP PT, R16, R10, 0x2, RZ ;  /* 0x044000000a107989 */ /* 0x000e6200000e00ff */
        /* <DEDUP_REMOVED lines=8> */
[----:B--2---:R-:W-:-:S05]  /*59d0*/  SEL R21, R21, RZ, P1 ;  /* 0x000000ff15157207 */ /* 0x004fca0000800000 */
[----:B------:R-:W-:Y:S02]  /*59e0*/  IMAD.X R10, R21, 0x1, R16, P0 ;  /* 0x00000001150a7824 */ /* 0x000fe400000e0610 */
[----:B------:R-:W1:Y:S04]  /*59f0*/  SHFL.UP PT, R21, R20, 0x8, RZ ;  /* 0x0500000014157989 */ /* 0x000e6800000e00ff */
        /* <DEDUP_REMOVED lines=10> */
[----:B------:R-:W-:Y:S01]  /*5aa0*/  IMAD.X R16, R21, 0x1, R24, P0 ;  /* 0x0000000115107824 */ /* 0x000fe200000e0618 */
[----:B------:R-:W-:Y:S01]  /*5ab0*/  IADD3 R10, P0, PT, R19, UR41, RZ ;  /* 0x00000029130a7c10 */ /* 0x000fe2000ff1e0ff */
[----:B------:R-:W-:-:S03]  /*5ac0*/  IMAD.U32 R21, RZ, RZ, UR17 ;  /* 0x00000011ff157e24 */ /* 0x000fc6000f8e00ff */
[----:B------:R-:W-:Y:S02]  /*5ad0*/  IADD3.X R14, PT, PT, R16, UR40, RZ, P0, !PT ;  /* 0x00000028100e7c10 */ /* 0x000fe400087fe4ff */
[----:B------:R-:W-:-:S04]  /*5ae0*/  ISETP.LE.U32.AND P0, PT, R10, UR24, PT ;  /* 0x000000180a007c0c */ /* 0x000fc8000bf03070 */
[----:B------:R-:W-:-:S13]  /*5af0*/  ISETP.GE.U32.AND.EX P0, PT, R21, R14, PT, P0 ;  /* 0x0000000e1500720c */ /* 0x000fda0003f06100 */
[----:B------:R-:W-:-:S04]  /*5b00*/  VOTE.ANY R20, PT, !P0 ;  /* 0x0000000000147806 */ /* 0x000fc800040e0100 */
[----:B------:R-:W-:-:S13]  /*5b10*/  ISETP.NE.AND P0, PT, R20, RZ, PT ;  /* 0x000000ff1400720c */ /* 0x000fda0003f05270 */
[----:B------:R-:W-:Y:S05]  /*5b20*/  @P0 BRA `(.L_x_62) ;  /* 0x00000008004c0947 */ /* 0x000fea0003800000 */
[----:B------:R-:W1:Y:S01]  /*5b30*/  LDC R15, c[0x0][0xbe0] ;  /* 0x0002f800ff0f7b82 */ /* 0x000e620000000800 */
[----:B------:R-:W2:Y:S01]  /*5b40*/  LDCU UR21, c[0x0][0xbe8] ;  /* 0x00017d00ff1577ac */ /* 0x000ea20008000800 */
[----:B------:R-:W3:Y:S01]  /*5b50*/  LDCU.64 UR10, c[0x0][0xba8] ;  /* 0x00017500ff0a77ac */ /* 0x000ee20008000a00 */
[----:B------:R-:W4:Y:S01]  /*5b60*/  LDCU.64 UR8, c[0x0][0xbb0] ;  /* 0x00017600ff0877ac */ /* 0x000f220008000a00 */
[----:B------:R-:W1:Y:S02]  /*5b70*/  LDCU.128 UR4, c[0x0][0xbc0] ;  /* 0x00017800ff0477ac */ /* 0x000e640008000c00 */
[----:B-1234-:R-:W-:-:S13]  /*5b80*/  ISETP.NE.AND P6, PT, R15, 0x1, PT ;  /* 0x000000010f00780c */ /* 0x01efda0003fc5270 */
.L_x_65:
[C---:B------:R-:W-:Y:S01]  /*5b90*/  VIADD R15, R23.reuse, 0x40 ;  /* 0x00000040170f7836 */ /* 0x040fe20000000000 */
[----:B-----5:R-:W-:Y:S01]  /*5ba0*/  MOV R19, R6 ;  /* 0x0000000600137202 */ /* 0x020fe20000000f00 */
[----:B------:R-:W-:Y:S02]  /*5bb0*/  VIADD R23, R23, 0x20 ;  /* 0x0000002017177836 */ /* 0x000fe40000000000 */
[----:B------:R-:W-:Y:S01]  /*5bc0*/  IMAD.MOV.U32 R16, RZ, RZ, R7 ;  /* 0x000000ffff107224 */ /* 0x000fe200078e0007 */
[----:B------:R-:W-:-:S13]  /*5bd0*/  ISETP.GE.AND P0, PT, R15, UR21, PT ;  /* 0x000000150f007c0c */ /* 0x000fda000bf06270 */
[----:B------:R-:W1:Y:S01]  /*5be0*/  @!P0 LDC.64 R20, c[0x0][0xbf0] ;  /* 0x0002fc00ff148b82 */ /* 0x000e620000000a00 */
[----:B------:R-:W2:Y:S01]  /*5bf0*/  SHFL.IDX PT, R14, R14, 0x1f, 0x1f ;  /* 0x03e01f000e0e7f89 */ /* 0x000ea200000e0000 */
[----:B------:R-:W-:Y:S01]  /*5c00*/  BSSY.RECONVERGENT B0, `(.L_x_63) ;  /* 0x000005d000007945 */ /* 0x000fe20003800200 */
[----:B------:R-:W-:Y:S02]  /*5c10*/  HFMA2 R15, -RZ, RZ, 0, 0 ;  /* 0x00000000ff0f7431 */ /* 0x000fe400000001ff */
[----:B------:R-:W3:Y:S01]  /*5c20*/  SHFL.IDX PT, R10, R10, 0x1f, 0x1f ;  /* 0x03e01f000a0a7f89 */ /* 0x000ee200000e0000 */
[----:B-1----:R-:W-:-:S05]  /*5c30*/  @!P0 IMAD.WIDE R20, R23, 0xc, R20 ;  /* 0x0000000c17148825 */ /* 0x002fca00078e0214 */
[----:B------:R1:W5:Y:S04]  /*5c40*/  @!P0 LDG.E R6, desc[UR50][R20.64+0x180] ;  /* 0x0001803214068981 */ /* 0x000368000c1e1900 */
[----:B------:R1:W5:Y:S01]  /*5c50*/  @!P0 LDG.E R7, desc[UR50][R20.64+0x184] ;  /* 0x0001843214078981 */ /* 0x000362000c1e1900 */
[----:B------:R-:W-:Y:S02]  /*5c60*/  ISETP.GE.AND P0, PT, R23, UR21, PT ;  /* 0x0000001517007c0c */ /* 0x000fe4000bf06270 */
[----:B------:R-:W-:-:S11]  /*5c70*/  MOV R18, 0x7fffffff ;  /* 0x7fffffff00127802 */ /* 0x000fd60000000f00 */
[----:B--23--:R-:W-:Y:S05]  /*5c80*/  @P0 BRA `(.L_x_64) ;  /* 0x0000000400500947 */ /* 0x00cfea0003800000 */
[----:B------:R-:W-:-:S04]  /*5c90*/  IADD3 R13, P0, PT, R19, UR18, RZ ;  /* 0x00000012130d7c10 */ /* 0x000fc8000ff1e0ff */
[----:B------:R-:W-:Y:S02]  /*5ca0*/  LEA.HI.X.SX32 R12, R19, UR15, 0x1, P0 ;  /* 0x0000000f130c7c11 */ /* 0x000fe400080f0eff */
[----:B------:R-:W-:-:S04]  /*5cb0*/  IADD3 R19, P0, PT, R16, UR14, RZ ;  /* 0x0000000e10137c10 */ /* 0x000fc8000ff1e0ff */
[----:B------:R-:W-:Y:S02]  /*5cc0*/  LEA.HI.X.SX32 R18, R16, UR13, 0x1, P0 ;  /* 0x0000000d10127c11 */ /* 0x000fe400080f0eff */
[----:B------:R-:W-:-:S05]  /*5cd0*/  IADD3 R16, P0, PT, R13, UR9, RZ ;  /* 0x000000090d107c10 */ /* 0x000fca000ff1e0ff */
[----:B------:R-:W-:Y:S01]  /*5ce0*/  IMAD.X R15, RZ, RZ, R12, P0 ;  /* 0x000000ffff0f7224 */ /* 0x000fe200000e060c */
[----:B-1----:R-:W-:Y:S01]  /*5cf0*/  IADD3 R21, P0, PT, R19, UR7, RZ ;  /* 0x0000000713157c10 */ /* 0x002fe2000ff1e0ff */
        /* <DEDUP_REMOVED lines=10> */
[----:B------:R-:W-:-:S04]  /*5da0*/  IMAD.WIDE.U32 R30, R21, UR4, RZ ;  /* 0x00000004151e7c25 */ /* 0x000fc8000f8e00ff */
[----:B------:R-:W-:Y:S01]  /*5db0*/  IMAD.WIDE.U32.X R28, R15, UR11, R28, P0 ;  /* 0x0000000b0f1c7c25 */ /* 0x000fe200080e041c */
[----:B------:R-:W-:-:S03]  /*5dc0*/  IADD3 RZ, P0, PT, R31, R26, RZ ;  /* 0x0000001a1fff7210 */ /* 0x000fc60007f1e0ff */
[----:B------:R-:W-:-:S04]  /*5dd0*/  IMAD.MOV.U32 R24, RZ, RZ, R27 ;  /* 0x000000ffff187224 */ /* 0x000fc800078e001b */
        /* <DEDUP_REMOVED lines=19> */
[----:B-1----:R-:W-:Y:S01]  /*5f10*/  VIADD R24, R24, 0xffffffe ;  /* 0x0ffffffe18187836 */ /* 0x002fe20000000000 */
[----:B------:R-:W-:-:S05]  /*5f20*/  IABS R16, R4 ;  /* 0x0000000400107213 */ /* 0x000fca0000000000 */
[----:B------:R-:W1:Y:S08]  /*5f30*/  F2I.FTZ.U32.TRUNC.NTZ R25, R24 ;  /* 0x0000001800197305 */ /* 0x000e70000021f000 */
[----:B------:R-:W2:Y:S01]  /*5f40*/  I2F.RP R26, R16 ;  /* 0x00000010001a7306 */ /* 0x000ea20000209400 */
[----:B-1----:R-:W-:Y:S02]  /*5f50*/  IMAD.MOV R15, RZ, RZ, -R25 ;  /* 0x000000ffff0f7224 */ /* 0x002fe400078e0a19 */
[----:B------:R-:W-:-:S02]  /*5f60*/  IMAD.MOV.U32 R24, RZ, RZ, RZ ;  /* 0x000000ffff187224 */ /* 0x000fc400078e00ff */
[----:B------:R-:W-:-:S04]  /*5f70*/  IMAD R15, R15, R18, RZ ;  /* 0x000000120f0f7224 */ /* 0x000fc800078e02ff */
[----:B------:R-:W-:Y:S02]  /*5f80*/  IMAD.HI.U32 R15, R25, R15, R24 ;  /* 0x0000000f190f7227 */ /* 0x000fe400078e0018 */
[----:B--2---:R-:W1:Y:S04]  /*5f90*/  MUFU.RCP R24, R26 ;  /* 0x0000001a00187308 */ /* 0x004e680000001000 */
[----:B------:R-:W-:-:S04]  /*5fa0*/  IMAD.HI.U32 R15, R15, R13, RZ ;  /* 0x0000000d0f0f7227 */ /* 0x000fc800078e00ff */
[----:B------:R-:W-:Y:S01]  /*5fb0*/  IMAD R21, R15, R12, R13 ;  /* 0x0000000c0f157224 */ /* 0x000fe200078e020d */
[----:B------:R-:W-:-:S04]  /*5fc0*/  IABS R13, R19 ;  /* 0x00000013000d7213 */ /* 0x000fc80000000000 */
[----:B------:R-:W-:Y:S01]  /*5fd0*/  ISETP.GT.U32.AND P0, PT, R18, R21, PT ;  /* 0x000000151200720c */ /* 0x000fe20003f04070 */
[----:B-1----:R-:W-:-:S04]  /*5fe0*/  VIADD R24, R24, 0xffffffe ;  /* 0x0ffffffe18187836 */ /* 0x002fc80000000000 */
[----:B------:R-:W1:Y:S08]  /*5ff0*/  F2I.FTZ.U32.TRUNC.NTZ R25, R24 ;  /* 0x0000001800197305 */ /* 0x000e70000021f000 */
[----:B------:R-:W-:Y:S02]  /*6000*/  @!P0 IMAD.IADD R21, R21, 0x1, -R18 ;  /* 0x0000000115158824 */ /* 0x000fe400078e0a12 */
[----:B-1----:R-:W-:-:S02]  /*6010*/  IMAD.MOV R12, RZ, RZ, -R25 ;  /* 0x000000ffff0c7224 */ /* 0x002fc400078e0a19 */
        /* <DEDUP_REMOVED lines=21> */
[----:B------:R-:W-:-:S05]  /*6170*/  @!P0 LOP3.LUT R13, RZ, UR26, RZ, 0x33, !PT ;  /* 0x0000001aff0d8c12 */ /* 0x000fca000f8e33ff */
[----:B------:R-:W-:-:S05]  /*6180*/  IMAD.IADD R13, R19, 0x1, -R13 ;  /* 0x00000001130d7824 */ /* 0x000fca00078e0a0d */
[CC--:B------:R-:W-:Y:S01]  /*6190*/  SEL R12, R13.reuse, R18.reuse, !P6 ;  /* 0x000000120d0c7207 */ /* 0x0c0fe20007000000 */
[----:B------:R-:W-:-:S03]  /*61a0*/  IMAD R18, R13, R18, RZ ;  /* 0x000000120d127224 */ /* 0x000fc600078e02ff */
[----:B------:R-:W-:Y:S02]  /*61b0*/  SHF.R.S32.HI R13, RZ, 0x1f, R12 ;  /* 0x0000001fff0d7819 */ /* 0x000fe4000001140c */
[----:B------:R-:W-:Y:S02]  /*61c0*/  SHF.R.S32.HI R15, RZ, 0x1f, R18 ;  /* 0x0000001fff0f7819 */ /* 0x000fe40000011412 */
.L_x_64:
[----:B------:R-:W-:Y:S05]  /*61d0*/  BSYNC.RECONVERGENT B0 ;  /* 0x0000000000007941 */ /* 0x000fea0003800200 */
.L_x_63:
[----:B------:R-:W2:Y:S01]  /*61e0*/  SHFL.UP PT, R19, R18, 0x1, RZ ;  /* 0x0420000012137989 */ /* 0x000ea200000e00ff */
[----:B------:R-:W-:Y:S02]  /*61f0*/  R2UR UR41, R10 ;  /* 0x000000000a2972ca */ /* 0x000fe400000e0000 */
[----:B------:R-:W-:Y:S01]  /*6200*/  R2UR UR40, R14 ;  /* 0x000000000e2872ca */ /* 0x000fe200000e0000 */
[----:B------:R-:W3:Y:S01]  /*6210*/  SHFL.UP PT, R16, R15, 0x1, RZ ;  /* 0x042000000f107989 */ /* 0x000ee200000e00ff */
[----:B--2---:R-:W-:Y:S02]  /*6220*/  SEL R19, R19, RZ, P5 ;  /* 0x000000ff13137207 */ /* 0x004fe40002800000 */
[----:B---3--:R-:W-:Y:S02]  /*6230*/  SEL R16, R16, RZ, P5 ;  /* 0x000000ff10107207 */ /* 0x008fe40002800000 */
[----:B------:R-:W-:-:S05]  /*6240*/  IADD3 R19, P0, PT, R19, R18, RZ ;  /* 0x0000001213137210 */ /* 0x000fca0007f1e0ff */
[----:B------:R-:W-:Y:S01]  /*6250*/  IMAD.X R16, R16, 0x1, R15, P0 ;  /* 0x0000000110107824 */ /* 0x000fe200000e060f */
[----:B-1----:R-:W1:Y:S04]  /*6260*/  SHFL.UP PT, R20, R19, 0x2, RZ ;  /* 0x0440000013147989 */ /* 0x002e6800000e00ff */
        /* <DEDUP_REMOVED lines=16> */
[----:B------:R-:W-:Y:S02]  /*6370*/  IMAD.X R20, R19, 0x1, R22, P0 ;  /* 0x0000000113147824 */ /* 0x000fe400000e0616 */
[----:B------:R-:W1:Y:S04]  /*6380*/  SHFL.UP PT, R19, R24, 0x10, RZ ;  /* 0x0600000018137989 */ /* 0x000e6800000e00ff */
[----:B------:R-:W2:Y:S01]  /*6390*/  SHFL.UP PT, R21, R20, 0x10, RZ ;  /* 0x0600000014157989 */ /* 0x000ea200000e00ff */
[----:B-1----:R-:W-:Y:S02]  /*63a0*/  SEL R19, R19, RZ, P3 ;  /* 0x000000ff13137207 */ /* 0x002fe40001800000 */
[----:B--2---:R-:W-:Y:S02]  /*63b0*/  SEL R21, R21, RZ, P3 ;  /* 0x000000ff15157207 */ /* 0x004fe40001800000 */
[----:B------:R-:W-:-:S05]  /*63c0*/  IADD3 R19, P0, PT, R19, R24, RZ ;  /* 0x0000001813137210 */ /* 0x000fca0007f1e0ff */
        /* <DEDUP_REMOVED lines=8> */
[----:B------:R-:W-:Y:S05]  /*6450*/  @!P0 BRA `(.L_x_65) ;  /* 0xfffffff400cc8947 */ /* 0x000fea000383ffff */
.L_x_62:
        /* <DEDUP_REMOVED lines=9> */
[----:B------:R-:W-:-:S03]  /*64f0*/  IADD3 R10, P1, P0, R19, UR41, -R18 ;  /* 0x00000029130a7c10 */ /* 0x000fc6000f83e812 */
[----:B------:R-:W-:Y:S01]  /*6500*/  SHFL.IDX PT, R18, R18, R25, 0x1f ;  /* 0x00001f1912127589 */ /* 0x000fe200000e0000 */
[----:B------:R-:W-:-:S03]  /*6510*/  IADD3.X R14, PT, PT, R16, UR40, ~R15, P1, P0 ;  /* 0x00000028100e7c10 */ /* 0x000fc60008fe0c0f */
[----:B------:R-:W2:Y:S04]  /*6520*/  SHFL.IDX PT, R10, R10, R25, 0x1f ;  /* 0x00001f190a0a7589 */ /* 0x000ea800000e0000 */
[----:B------:R-:W3:Y:S04]  /*6530*/  SHFL.IDX PT, R14, R14, R25, 0x1f ;  /* 0x00001f190e0e7589 */ /* 0x000ee800000e0000 */
[----:B------:R1:W4:Y:S04]  /*6540*/  SHFL.IDX PT, R15, R15, R25, 0x1f ;  /* 0x00001f190f0f7589 */ /* 0x00032800000e0000 */
[----:B------:R1:W1:Y:S04]  /*6550*/  SHFL.IDX PT, R13, R13, R25, 0x1f ;  /* 0x00001f190d0d7589 */ /* 0x00026800000e0000 */
[----:B------:R1:W1:Y:S01]  /*6560*/  SHFL.IDX PT, R12, R12, R25, 0x1f ;  /* 0x00001f190c0c7589 */ /* 0x00026200000e0000 */
[----:B--2---:R-:W-:-:S02]  /*6570*/  R2UR UR41, R10 ;  /* 0x000000000a2972ca */ /* 0x004fc400000e0000 */
[----:B---3--:R-:W-:Y:S01]  /*6580*/  R2UR UR40, R14 ;  /* 0x000000000e2872ca */ /* 0x008fe200000e0000 */
[----:B------:R-:W-:-:S14]  /*6590*/  IMAD.MOV.U32 R14, RZ, RZ, R18 ;  /* 0x000000ffff0e7224 */ /* 0x000fdc00078e0012 */
.L_x_59:
[----:B------:R-:W2:Y:S01]  /*65a0*/  LDCU UR4, c[0x0][0xbe8] ;  /* 0x00017d00ff0477ac */ /* 0x000ea20008000800 */
[----:B------:R-:W-:Y:S01]  /*65b0*/  IMAD.MOV.U32 R18, RZ, RZ, -0x1 ;  /* 0xffffffffff127424 */ /* 0x000fe200078e00ff */
[----:B------:R-:W-:Y:S02]  /*65c0*/  MOV R10, 0xffffffff ;  /* 0xffffffff000a7802 */ /* 0x000fe40000000f00 */
[----:B--2---:R-:W-:-:S13]  /*65d0*/  ISETP.GE.AND P0, PT, R21, UR4, PT ;  /* 0x0000000415007c0c */ /* 0x004fda000bf06270 */
[----:B------:R-:W-:Y:S05]  /*65e0*/  @P0 BRA `(.L_x_58) ;  /* 0x0000000000f00947 */ /* 0x000fea0003800000 */
[----:B------:R-:W2:Y:S01]  /*65f0*/  LDCU UR9, c[0x0][0xb98] ;  /* 0x00017300ff0977ac */ /* 0x000ea20008000800 */
[----:B------:R-:W1:Y:S01]  /*6600*/  LDCU UR7, c[0x0][0xb88] ;  /* 0x00017100ff0777ac */ /* 0x000e620008000800 */
[----:B------:R-:W3:Y:S01]  /*6610*/  LDCU UR5, c[0x0][0xbdc] ;  /* 0x00017b80ff0577ac */ /* 0x000ee20008000800 */
[----:B------:R-:W-:-:S04]  /*6620*/  UIADD3 UR11, UP0, UPT, -UR41, UR24, URZ ;  /* 0x00000018290b7290 */ /* 0x000fc8000ff1e1ff */
[----:B------:R-:W-:-:S04]  /*6630*/  UIADD3.X UR10, UPT, UPT, ~UR40, UR17, URZ, UP0, !UPT ;  /* 0x00000011280a7290 */ /* 0x000fc800087fe5ff */
[----:B--2---:R-:W-:Y:S01]  /*6640*/  USHF.R.U32.HI UR8, URZ, UR9, UR10 ;  /* 0x00000009ff087299 */ /* 0x004fe2000801160a */
[--C-:B-1----:R-:W-:Y:S01]  /*6650*/  SHF.R.U32.HI R3, RZ, UR7, R13.reuse ;  /* 0x00000007ff037c19 */ /* 0x102fe2000801160d */
[----:B------:R-:W-:Y:S01]  /*6660*/  USHF.R.U64 UR11, UR11, UR9, UR10 ;  /* 0x000000090b0b7299 */ /* 0x000fe2000800120a */
[----:B------:R-:W-:Y:S01]  /*6670*/  SHF.R.U64 R16, R12, UR7, R13 ;  /* 0x000000070c107c19 */ /* 0x000fe2000800120d */
[----:B------:R-:W-:Y:S02]  /*6680*/  USHF.R.U32.HI UR6, URZ, UR7, UR8 ;  /* 0x00000007ff067299 */ /* 0x000fe40008011608 */
[----:B------:R-:W-:Y:S02]  /*6690*/  USHF.R.U64 UR8, UR11, UR7, UR8 ;  /* 0x000000070b087299 */ /* 0x000fe40008001208 */
[----:B---3--:R-:W-:Y:S02]  /*66a0*/  USHF.R.U32.HI UR4, URZ, UR5, UR6 ;  /* 0x00000005ff047299 */ /* 0x008fe40008011606 */
[----:B------:R-:W-:-:S04]  /*66b0*/  USHF.R.U64 UR5, UR8, UR5, UR6 ;  /* 0x0000000508057299 */ /* 0x000fc80008001206 */
[----:B------:R-:W-:-:S04]  /*66c0*/  LOP3.LUT R2, R3, UR4, RZ, 0xfc, !PT ;  /* 0x0000000403027c12 */ /* 0x000fc8000f8efcff */
[----:B------:R-:W-:-:S13]  /*66d0*/  ISETP.NE.U32.AND P0, PT, R2, RZ, PT ;  /* 0x000000ff0200720c */ /* 0x000fda0003f05070 */
[----:B------:R-:W-:Y:S05]  /*66e0*/  @P0 BRA `(.L_x_66) ;  /* 0x0000000000540947 */ /* 0x000fea0003800000 */
[----:B------:R-:W1:Y:S01]  /*66f0*/  I2F.U32.RP R18, R16 ;  /* 0x0000001000127306 */ /* 0x000e620000209000 */
[----:B------:R-:W-:-:S07]  /*6700*/  ISETP.NE.U32.AND P1, PT, R16, RZ, PT ;  /* 0x000000ff1000720c */ /* 0x000fce0003f25070 */
[----:B-1----:R-:W1:Y:S02]  /*6710*/  MUFU.RCP R10, R18 ;  /* 0x00000012000a7308 */ /* 0x002e640000001000 */
[----:B-1----:R-:W-:-:S06]  /*6720*/  IADD3 R10, PT, PT, R10, 0xffffffe, RZ ;  /* 0x0ffffffe0a0a7810 */ /* 0x002fcc0007ffe0ff */
[----:B------:R1:W2:Y:S02]  /*6730*/  F2I.FTZ.U32.TRUNC.NTZ R11, R10 ;  /* 0x0000000a000b7305 */ /* 0x0002a4000021f000 */
[----:B-1----:R-:W-:Y:S02]  /*6740*/  HFMA2 R10, -RZ, RZ, 0, 0 ;  /* 0x00000000ff0a7431 */ /* 0x002fe400000001ff */
[----:B--2---:R-:W-:-:S04]  /*6750*/  IMAD.MOV R2, RZ, RZ, -R11 ;  /* 0x000000ffff027224 */ /* 0x004fc800078e0a0b */
[----:B------:R-:W-:-:S04]  /*6760*/  IMAD R2, R2, R16, RZ ;  /* 0x0000001002027224 */ /* 0x000fc800078e02ff */
[----:B------:R-:W-:-:S06]  /*6770*/  IMAD.HI.U32 R2, R11, R2, R10 ;  /* 0x000000020b027227 */ /* 0x000fcc00078e000a */
[----:B------:R-:W-:-:S04]  /*6780*/  IMAD.HI.U32 R20, R2, UR5, RZ ;  /* 0x0000000502147c27 */ /* 0x000fc8000f8e00ff */
[----:B------:R-:W-:-:S04]  /*6790*/  IMAD.MOV R3, RZ, RZ, -R20 ;  /* 0x000000ffff037224 */ /* 0x000fc800078e0a14 */
[----:B------:R-:W-:-:S05]  /*67a0*/  IMAD R3, R16, R3, UR5 ;  /* 0x0000000510037e24 */ /* 0x000fca000f8e0203 */
[----:B------:R-:W-:-:S13]  /*67b0*/  ISETP.GE.U32.AND P0, PT, R3, R16, PT ;  /* 0x000000100300720c */ /* 0x000fda0003f06070 */
[----:B------:R-:W-:Y:S01]  /*67c0*/  @P0 IADD3 R3, PT, PT, R3, -R16, RZ ;  /* 0x8000001003030210 */ /* 0x000fe20007ffe0ff */
[----:B------:R-:W-:-:S03]  /*67d0*/  @P0 VIADD R20, R20, 0x1 ;  /* 0x0000000114140836 */ /* 0x000fc60000000000 */
[----:B------:R-:W-:-:S13]  /*67e0*/  ISETP.GE.U32.AND P2, PT, R3, R16, PT ;  /* 0x000000100300720c */ /* 0x000fda0003f46070 */
[----:B------:R-:W-:Y:S02]  /*67f0*/  @P2 IADD3 R20, PT, PT, R20, 0x1, RZ ;  /* 0x0000000114142810 */ /* 0x000fe40007ffe0ff */
[----:B------:R-:W-:-:S04]  /*6800*/  @!P1 LOP3.LUT R20, RZ, R16, RZ, 0x33, !PT ;  /* 0x00000010ff149212 */ /* 0x000fc800078e33ff */
[----:B------:R-:W-:-:S05]  /*6810*/  IADD3 R19, PT, PT, -R20, RZ, RZ ;  /* 0x000000ff14137210 */ /* 0x000fca0007ffe1ff */
[----:B------:R-:W-:Y:S01]  /*6820*/  IMAD R19, R16, R19, UR5 ;  /* 0x0000000510137e24 */ /* 0x000fe2000f8e0213 */
[----:B------:R-:W-:Y:S06]  /*6830*/  BRA `(.L_x_67) ;  /* 0x0000000000187947 */ /* 0x000fec0003800000 */
.L_x_66:
[----:B------:R-:W-:Y:S01]  /*6840*/  IMAD.U32 R19, RZ, RZ, UR5 ;  /* 0x00000005ff137e24 */ /* 0x000fe2000f8e00ff */
[----:B------:R-:W-:Y:S02]  /*6850*/  MOV R18, UR4 ;  /* 0x0000000400127c02 */ /* 0x000fe40008000f00 */
[----:B------:R-:W-:Y:S02]  /*6860*/  MOV R2, 0x6880 ;  /* 0x0000688000027802 */ /* 0x000fe40000000f00 */
[----:B----45:R-:W-:Y:S05]  /*6870*/  CALL.REL.NOINC `(.L_x_68) ;  /* 0x000000c400a47944 */ /* 0x030fea0003c00000 */
[----:B------:R-:W-:-:S05]  /*6880*/  IADD3 R19, PT, PT, -R20, RZ, RZ ;  /* 0x000000ff14137210 */ /* 0x000fca0007ffe1ff */
[----:B------:R-:W-:-:S07]  /*6890*/  IMAD R19, R16, R19, UR5 ;  /* 0x0000000510137e24 */ /* 0x000fce000f8e0213 */
.L_x_67:
[----:B------:R-:W1:Y:S01]  /*68a0*/  LDC R11, c[0x0][0xbdc] ;  /* 0x0002f700ff0b7b82 */ /* 0x000e620000000800 */
[----:B------:R-:W-:Y:S01]  /*68b0*/  ULOP3.LUT UR8, UR8, UR12, URZ, 0xc0, !UPT ;  /* 0x0000000c08087292 */ /* 0x000fe2000f8ec0ff */
[----:B------:R-:W-:Y:S01]  /*68c0*/  PLOP3.LUT P1, PT, PT, PT, PT, 0x8, 0x80 ;  /* 0x000000000080781c */ /* 0x000fe20003f2e170 */
[----:B------:R-:W-:-:S05]  /*68d0*/  ULOP3.LUT UR11, UR19, UR11, URZ, 0xc0, !UPT ;  /* 0x0000000b130b7292 */ /* 0x000fca000f8ec0ff */
[----:B------:R-:W2:Y:S08]  /*68e0*/  LDC R2, c[0x0][0xb80] ;  /* 0x0002e000ff027b82 */ /* 0x000eb00000000800 */
[----:B------:R-:W3:Y:S08]  /*68f0*/  LDC R3, c[0x0][0xb90] ;  /* 0x0002e400ff037b82 */ /* 0x000ef00000000800 */
[----:B------:R-:W4:Y:S01]  /*6900*/  LDC R10, c[0x0][0xbe0] ;  /* 0x0002f800ff0a7b82 */ /* 0x000f220000000800 */
[----:B-1----:R-:W-:-:S05]  /*6910*/  SHF.L.U32 R11, R20, R11, RZ ;  /* 0x0000000b140b7219 */ /* 0x002fca00000006ff */
[----:B------:R-:W-:Y:S01]  /*6920*/  VIADD R16, R11, UR8 ;  /* 0x000000080b107c36 */ /* 0x000fe20008000000 */
[----:B------:R-:W-:Y:S01]  /*6930*/  P2R R11, PR, RZ, 0x2 ;  /* 0x00000002ff0b7803 */ /* 0x000fe20000000000 */
[----:B--2---:R-:W-:Y:S02]  /*6940*/  IMAD R19, R19, R2, UR11 ;  /* 0x0000000b13137e24 */ /* 0x004fe4000f8e0202 */
[----:B---3--:R-:W-:Y:S02]  /*6950*/  IMAD R16, R16, R3, UR32 ;  /* 0x0000002010107e24 */ /* 0x008fe4000f8e0203 */
[----:B------:R-:W-:Y:S01]  /*6960*/  IMAD.MOV.U32 R3, RZ, RZ, 0x1 ;  /* 0x00000001ff037424 */ /* 0x000fe200078e00ff */
[----:B----4-:R-:W-:Y:S01]  /*6970*/  ISETP.NE.AND P0, PT, R10, 0x1, PT ;  /* 0x000000010a00780c */ /* 0x010fe20003f05270 */
[----:B------:R-:W-:-:S03]  /*6980*/  IMAD.MOV.U32 R10, RZ, RZ, R21 ;  /* 0x000000ffff0a7224 */ /* 0x000fc600078e0015 */
[----:B------:R-:W-:Y:S02]  /*6990*/  SEL R2, R16, R19, !P0 ;  /* 0x0000001310027207 */ /* 0x000fe40004000000 */
[----:B------:R-:W-:Y:S02]  /*69a0*/  SEL R18, R19, R16, !P0 ;  /* 0x0000001013127207 */ /* 0x000fe40004000000 */
.L_x_58:
[----:B------:R-:W-:-:S09]  /*69b0*/  UISETP.NE.AND UP0, UPT, UR37, 0x1, UPT ;  /* 0x000000012500788c */ /* 0x000fd2000bf05270 */
[----:B------:R-:W-:Y:S05]  /*69c0*/  BRA.U !UP0, `(.L_x_69) ;  /* 0x0000000108047547 */ /* 0x000fea000b800000 */
[----:B------:R-:W-:Y:S05]  /*69d0*/  BPT.TRAP 0x1 ;  /* 0x000000040000795c */ /* 0x000fea0000300000 */
.L_x_69:
[----:B------:R-:W2:Y:S01]  /*69e0*/  S2UR UR4, SR_CgaCtaId ;  /* 0x00000000000479c3 */ /* 0x000ea20000008800 */
[----:B------:R-:W-:Y:S01]  /*69f0*/  UMOV UR5, 0x400 ;  /* 0x0000040000057882 */ /* 0x000fe20000000000 */
[----:B------:R-:W-:Y:S01]  /*6a00*/  SHF.L.U32 R16, R0, 0x1f, RZ ;  /* 0x0000001f00107819 */ /* 0x000fe200000006ff */
[----:B------:R-:W-:Y:S01]  /*6a10*/  VIADD R19, R9, 0x1 ;  /* 0x0000000109137836 */ /* 0x000fe20000000000 */
[----:B------:R-:W-:Y:S01]  /*6a20*/  ISETP.NE.AND P1, PT, R17, R10, PT ;  /* 0x0000000a1100720c */ /* 0x000fe20003f25270 */
[----:B--2---:R-:W-:-:S04]  /*6a30*/  ULEA UR4, UR4, UR5, 0x18 ;  /* 0x0000000504047291 */ /* 0x004fc8000f8ec0ff */
[----:B------:R-:W-:-:S09]  /*6a40*/  ULEA UR4, UR20, UR4, 0x3 ;  /* 0x0000000414047291 */ /* 0x000fd2000f8e18ff */
[----:B------:R-:W2:Y:S02]  /*6a50*/  SYNCS.PHASECHK.TRANS64.TRYWAIT P0, [UR4+0x100], R16 ;  /* 0x00010010ff0075a7 */ /* 0x000ea40008001104 */
[----:B--2---:R-:W-:Y:S05]  /*6a60*/  @!P0 BRA `(.L_x_70) ;  /* 0x000000b400188947 */ /* 0x004fea0003800000 */
.L_x_259:
[----:B------:R-:W-:Y:S01]  /*6a70*/  ELECT P0, URZ, PT ;  /* 0x0000000000ff782f */ /* 0x000fe20003800000 */
[----:B------:R-:W-:Y:S01]  /*6a80*/  @!P1 IMAD.MOV R19, RZ, RZ, R9 ;  /* 0x000000ffff139224 */ /* 0x000fe200078e0209 */
[----:B------:R-:W-:Y:S01]  /*6a90*/  BSSY.RECONVERGENT B0, `(.L_x_71) ;  /* 0x0000017000007945 */ /* 0x000fe20003800200 */
[----:B------:R-:W-:-:S03]  /*6aa0*/  ISETP.NE.AND P2, PT, R11, RZ, PT ;  /* 0x000000ff0b00720c */ /* 0x000fc60003f45270 */
[----:B------:R-:W-:-:S07]  /*6ab0*/  PRMT R9, R19, 0x7610, R9 ;  /* 0x0000761013097816 */ /* 0x000fce0000000009 */
[----:B------:R-:W-:Y:S05]  /*6ac0*/  @!P0 BRA `(.L_x_72) ;  /* 0x00000000004c8947 */ /* 0x000fea0003800000 */
[----:B------:R-:W-:Y:S01]  /*6ad0*/  PLOP3.LUT P0, PT, P1, P2, PT, 0x20, 0x2 ;  /* 0x000000000002781c */ /* 0x000fe20000f04470 */
[----:B------:R-:W-:Y:S01]  /*6ae0*/  UIMAD UR5, UR20, 0x14, UR36 ;  /* 0x00000014140578a4 */ /* 0x000fe2000f8e0224 */
[----:B------:R-:W-:Y:S02]  /*6af0*/  SEL R11, R9, RZ, !P2 ;  /* 0x000000ff090b7207 */ /* 0x000fe40005000000 */
[----:B--2---:R-:W-:-:S04]  /*6b00*/  SEL R16, RZ, 0x1, !P0 ;  /* 0x00000001ff107807 */ /* 0x004fc80004000000 */
[----:B------:R-:W-:Y:S02]  /*6b10*/  PRMT R11, R16, 0x5410, R11 ;  /* 0x00005410100b7816 */ /* 0x000fe4000000000b */
[----:B------:R2:W-:Y:S04]  /*6b20*/  STS [UR5], R2 ;  /* 0x00000002ff007988 */ /* 0x0005e80008000805 */
[----:B------:R2:W-:Y:S04]  /*6b30*/  STS [UR5+0x4], R18 ;  /* 0x00000412ff007988 */ /* 0x0005e80008000805 */
[----:B------:R2:W-:Y:S04]  /*6b40*/  STS [UR5+0xc], R3 ;  /* 0x00000c03ff007988 */ /* 0x0005e80008000805 */
[----:B------:R2:W-:Y:S04]  /*6b50*/  STS [UR5+0x10], R11 ;  /* 0x0000100bff007988 */ /* 0x0005e80008000805 */
[----:B------:R2:W-:Y:S01]  /*6b60*/  STS [UR5+0x8], R10 ;  /* 0x0000080aff007988 */ /* 0x0005e20008000805 */
[----:B------:R-:W-:Y:S01]  /*6b70*/  @!PT LDS RZ, [RZ] ;  /* 0x00000000fffff984 */ /* 0x000fe20000000800 */
[----:B------:R-:W-:Y:S01]  /*6b80*/  @!PT LDS RZ, [RZ] ;  /* 0x00000000fffff984 */ /* 0x000fe20000000800 */
[----:B------:R-:W-:Y:S01]  /*6b90*/  @!PT LDS RZ, [RZ] ;  /* 0x00000000fffff984 */ /* 0x000fe20000000800 */
[----:B------:R-:W-:Y:S01]  /*6ba0*/  @!PT LDS RZ, [RZ] ;  /* 0x00000000fffff984 */ /* 0x000fe20000000800 */
[----:B------:R3:W-:Y:S06]  /*6bb0*/  MEMBAR.ALL.CTA ;  /* 0x0000000000007992 */ /* 0x0007ec0000008000 */
[----:B---3--:R-:W3:Y:S01]  /*6bc0*/  FENCE.VIEW.ASYNC.S ;  /* 0x00000000000073c6 */ /* 0x008ee20000000000 */
[----:B------:R-:W-:Y:S05]  /*6bd0*/  BRA.U !UP0, `(.L_x_73) ;  /* 0x0000000108047547 */ /* 0x000fea000b800000 */
[----:B------:R-:W-:Y:S05]  /*6be0*/  BPT.TRAP 0x1 ;  /* 0x000000040000795c */ /* 0x000fea0000300000 */
.L_x_73:
[----:B---3--:R-:W-:Y:S01]  /*6bf0*/  SYNCS.ARRIVE.TRANS64.A1T0 RZ, [UR4+0xc0], RZ ;  /* 0x0000c0ffffff79a7 */ /* 0x008fe20008100004 */
.L_x_72:
[----:B------:R-:W-:Y:S05]  /*6c00*/  BSYNC.RECONVERGENT B0 ;  /* 0x0000000000007941 */ /* 0x000fea0003800200 */
.L_x_71:
[----:B------:R-:W-:Y:S01]  /*6c10*/  UIADD3 UR20, UPT, UPT, UR20, 0x1, URZ ;  /* 0x0000000114147890 */ /* 0x000fe2000fffe0ff */
[----:B--2---:R-:W-:-:S03]  /*6c20*/  MOV R17, R10 ;  /* 0x0000000a00117202 */ /* 0x004fc60000000f00 */
[----:B------:R-:W-:-:S04]  /*6c30*/  UISETP.NE.AND UP0, UPT, UR20, 0x8, UPT ;  /* 0x000000081400788c */ /* 0x000fc8000bf05270 */
[----:B------:R-:W-:Y:S02]  /*6c40*/  USEL UR4, URZ, 0x1, UP0 ;  /* 0x00000001ff047887 */ /* 0x000fe40008000000 */
[----:B------:R-:W-:-:S04]  /*6c50*/  USEL UR20, UR20, URZ, UP0 ;  /* 0x000000ff14147287 */ /* 0x000fc80008000000 */
[----:B------:R-:W-:Y:S01]  /*6c60*/  LOP3.LUT R0, R0, UR4, RZ, 0x3c, !PT ;  /* 0x0000000400007c12 */ /* 0x000fe2000f8e3cff */
[----:B------:R-:W-:Y:S07]  /*6c70*/  @!P2 BRA `(.L_x_74) ;  /* 0xffffffe40008a947 */ /* 0x000fee000383ffff */
[----:B------:R-:W-:Y:S01]  /*6c80*/  HFMA2 R9, -RZ, RZ, 0, 0 ;  /* 0x00000000ff097431 */ /* 0x000fe200000001ff */
[----:B------:R-:W-:Y:S02]  /*6c90*/  PRMT R11, RZ, 0x7610, R11 ;  /* 0x00007610ff0b7816 */ /* 0x000fe4000000000b */
.L_x_90:
[----:B--2---:R-:W2:Y:S01]  /*6ca0*/  LDC.64 R2, c[0x0][0xbd0] ;  /* 0x0002f400ff027b82 */ /* 0x004ea20000000a00 */
[----:B------:R-:W-:Y:S01]  /*6cb0*/  UIADD3 UR24, UP0, UPT, UR24, UR30, URZ ;  /* 0x0000001e18187290 */ /* 0x000fe2000ff1e0ff */
[----:B------:R-:W-:Y:S01]  /*6cc0*/  ISETP.NE.AND P1, PT, RZ, UR16, PT ;  /* 0x00000010ff007c0c */ /* 0x000fe2000bf25270 */
[----:B------:R-:W-:Y:S01]  /*6cd0*/  IMAD.MOV.U32 R23, RZ, RZ, RZ ;  /* 0x000000ffff177224 */ /* 0x000fe200078e00ff */
[----:B------:R-:W-:Y:S01]  /*6ce0*/  PLOP3.LUT P2, PT, PT, PT, PT, 0x80, 0x8 ;  /* 0x000000000008781c */ /* 0x000fe20003f4f070 */
[----:B------:R-:W-:Y:S01]  /*6cf0*/  UIADD3.X UR17, UPT, UPT, UR17, UR25, URZ, UP0, !UPT ;  /* 0x0000001911117290 */ /* 0x000fe200087fe4ff */
[----:B------:R-:W-:Y:S02]  /*6d00*/  IMAD.MOV.U32 R22, RZ, RZ, -0x1 ;  /* 0xffffffffff167424 */ /* 0x000fe400078e00ff */
[----:B------:R-:W-:Y:S01]  /*6d10*/  P2R R24, PR, RZ, 0x4 ;  /* 0x00000004ff187803 */ /* 0x000fe20000000000 */
[----:B------:R-:W-:Y:S01]  /*6d20*/  IMAD.MOV.U32 R16, RZ, RZ, -0x1 ;  /* 0xffffffffff107424 */ /* 0x000fe200078e00ff */
[----:B--2---:R-:W-:Y:S01]  /*6d30*/  ISETP.LE.U32.AND P0, PT, R2, UR24, PT ;  /* 0x0000001802007c0c */ /* 0x004fe2000bf03070 */
[----:B------:R-:W-:-:S05]  /*6d40*/  IMAD.U32 R2, RZ, RZ, UR17 ;  /* 0x00000011ff027e24 */ /* 0x000fca000f8e00ff */
[----:B------:R-:W-:Y:S01]  /*6d50*/  ISETP.GE.U32.AND.EX P0, PT, R2, R3, PT, P0 ;  /* 0x000000030200720c */ /* 0x000fe20003f06100 */
[----:B------:R-:W-:-:S12]  /*6d60*/  IMAD.MOV.U32 R3, RZ, RZ, -0x1 ;  /* 0xffffffffff037424 */ /* 0x000fd800078e00ff */
[----:B------:R-:W-:Y:S05]  /*6d70*/  @P0 BRA P1, `(.L_x_75) ;  /* 0x0000001800080947 */ /* 0x000fea0000800000 */
[----:B------:R-:W-:Y:S01]  /*6d80*/  IADD3 R3, P1, PT, R14, UR41, RZ ;  /* 0x000000290e037c10 */ /* 0x000fe2000ff3e0ff */
[----:B------:R-:W-:-:S03]  /*6d90*/  IMAD.U32 R2, RZ, RZ, UR17 ;  /* 0x00000011ff027e24 */ /* 0x000fc6000f8e00ff */
[----:B------:R-:W-:Y:S02]  /*6da0*/  ISETP.LE.U32.AND P0, PT, R3, UR24, PT ;  /* 0x0000001803007c0c */ /* 0x000fe4000bf03070 */
[----:B----4-:R-:W-:-:S04]  /*6db0*/  IADD3.X R3, PT, PT, R15, UR40, RZ, P1, !PT ;  /* 0x000000280f037c10 */ /* 0x010fc80008ffe4ff */
[----:B------:R-:W-:-:S13]  /*6dc0*/  ISETP.GE.U32.AND.EX P0, PT, R2, R3, PT, P0 ;  /* 0x000000030200720c */ /* 0x000fda0003f06100 */
[----:B------:R-:W-:Y:S05]  /*6dd0*/  @!P0 BRA `(.L_x_76) ;  /* 0x0000001000e88947 */ /* 0x000fea0003800000 */
[----:B------:R-:W2:Y:S01]  /*6de0*/  LDCU UR21, c[0x0][0xbe8] ;  /* 0x00017d00ff1577ac */ /* 0x000ea20008000800 */
[----:B------:R-:W-:Y:S01]  /*6df0*/  IMAD.IADD R21, R8, 0x1, R21 ;  /* 0x0000000108157824 */ /* 0x000fe200078e0215 */
[----:B-----5:R-:W-:Y:S01]  /*6e00*/  MOV R16, R6 ;  /* 0x0000000600107202 */ /* 0x020fe20000000f00 */
[----:B------:R-:W-:Y:S02]  /*6e10*/  IMAD.MOV.U32 R15, RZ, RZ, R7 ;  /* 0x000000ffff0f7224 */ /* 0x000fe400078e0007 */
[----:B------:R-:W-:-:S05]  /*6e20*/  VIADD R2, R21, 0x20 ;  /* 0x0000002015027836 */ /* 0x000fca0000000000 */
[----:B--2---:R-:W-:-:S13]  /*6e30*/  ISETP.GE.AND P0, PT, R2, UR21, PT ;  /* 0x0000001502007c0c */ /* 0x004fda000bf06270 */
[----:B------:R-:W2:Y:S01]  /*6e40*/  @!P0 LDC.64 R2, c[0x0][0xbf0] ;  /* 0x0002fc00ff028b82 */ /* 0x000ea20000000a00 */
[----:B------:R-:W-:Y:S01]  /*6e50*/  BSSY.RECONVERGENT B0, `(.L_x_77) ;  /* 0x0000061000007945 */ /* 0x000fe20003800200 */
[----:B------:R-:W-:Y:S01]  /*6e60*/  HFMA2 R14, -RZ, RZ, 0, 0 ;  /* 0x00000000ff0e7431 */ /* 0x000fe200000001ff */
[----:B------:R-:W-:Y:S01]  /*6e70*/  MOV R17, 0x7fffffff ;  /* 0x7fffffff00117802 */ /* 0x000fe20000000f00 */
[----:B--2---:R-:W-:-:S05]  /*6e80*/  @!P0 IMAD.WIDE R2, R21, 0xc, R2 ;  /* 0x0000000c15028825 */ /* 0x004fca00078e0202 */
[----:B------:R2:W5:Y:S04]  /*6e90*/  @!P0 LDG.E R6, desc[UR50][R2.64+0x180] ;  /* 0x0001803202068981 */ /* 0x000568000c1e1900 */
[----:B------:R2:W5:Y:S01]  /*6ea0*/  @!P0 LDG.E R7, desc[UR50][R2.64+0x184] ;  /* 0x0001843202078981 */ /* 0x000562000c1e1900 */
[----:B------:R-:W-:-:S13]  /*6eb0*/  ISETP.GE.AND P0, PT, R21, UR21, PT ;  /* 0x0000001515007c0c */ /* 0x000fda000bf06270 */
[----:B------:R-:W-:Y:S05]  /*6ec0*/  @P0 BRA `(.L_x_78) ;  /* 0x0000000400640947 */ /* 0x000fea0003800000 */
[----:B-1----:R-:W-:Y:S01]  /*6ed0*/  IABS R12, R5 ;  /* 0x00000005000c7213 */ /* 0x002fe20000000000 */
[----:B------:R-:W1:Y:S01]  /*6ee0*/  LDCU.64 UR8, c[0x0][0xbb0] ;  /* 0x00017600ff0877ac */ /* 0x000e620008000a00 */
[----:B--2---:R-:W-:Y:S02]  /*6ef0*/  IABS R3, R4 ;  /* 0x0000000400037213 */ /* 0x004fe40000000000 */
[----:B------:R-:W2:Y:S01]  /*6f00*/  I2F.RP R26, R12 ;  /* 0x0000000c001a7306 */ /* 0x000ea20000209400 */
[----:B------:R-:W3:Y:S01]  /*6f10*/  LDCU.128 UR4, c[0x0][0xbc0] ;  /* 0x00017800ff0477ac */ /* 0x000ee20008000c00 */
[C---:B------:R-:W-:Y:S02]  /*6f20*/  IADD3 R14, P0, PT, R16.reuse, UR18, RZ ;  /* 0x00000012100e7c10 */ /* 0x040fe4000ff1e0ff */
[----:B------:R-:W-:Y:S01]  /*6f30*/  IADD3 R18, P2, PT, R15, UR14, RZ ;  /* 0x0000000e0f127c10 */ /* 0x000fe2000ff5e0ff */
[----:B------:R-:W4:Y:S01]  /*6f40*/  LDCU.64 UR10, c[0x0][0xba8] ;  /* 0x00017500ff0a77ac */ /* 0x000f220008000a00 */
[----:B------:R-:W-:-:S02]  /*6f50*/  LEA.HI.X.SX32 R13, R16, UR15, 0x1, P0 ;  /* 0x0000000f100d7c11 */ /* 0x000fc400080f0eff */
[----:B------:R-:W4:Y:S01]  /*6f60*/  I2F.RP R2, R3 ;  /* 0x0000000300027306 */ /* 0x000f220000209400 */
[----:B------:R-:W-:Y:S02]  /*6f70*/  LEA.HI.X.SX32 R17, R15, UR13, 0x1, P2 ;  /* 0x0000000d0f117c11 */ /* 0x000fe400090f0eff */
[----:B-1----:R-:W-:-:S05]  /*6f80*/  IADD3 R16, P0, PT, R14, UR9, RZ ;  /* 0x000000090e107c10 */ /* 0x002fca000ff1e0ff */
[----:B--2---:R-:W1:Y:S01]  /*6f90*/  MUFU.RCP R26, R26 ;  /* 0x0000001a001a7308 */ /* 0x004e620000001000 */
[----:B---3--:R-:W-:Y:S01]  /*6fa0*/  IADD3 R20, P1, PT, R18, UR7, RZ ;  /* 0x0000000712147c10 */ /* 0x008fe2000ff3e0ff */
[----:B------:R-:W-:Y:S02]  /*6fb0*/  IMAD.X R15, RZ, RZ, R13, P0 ;  /* 0x000000ffff0f7224 */ /* 0x000fe400000e060d */
[----:B----4-:R-:W-:-:S04]  /*6fc0*/  IMAD.WIDE.U32 R36, R16, UR10, RZ ;  /* 0x0000000a10247c25 */ /* 0x010fc8000f8e00ff */
[----:B------:R-:W2:Y:S01]  /*6fd0*/  MUFU.RCP R2, R2 ;  /* 0x0000000200027308 */ /* 0x000ea20000001000 */
[----:B------:R-:W-:Y:S02]  /*6fe0*/  IMAD.X R19, RZ, RZ, R17, P1 ;  /* 0x000000ffff137224 */ /* 0x000fe400008e0611 */
[----:B------:R-:W-:-:S04]  /*6ff0*/  IMAD.WIDE.U32 R30, R15, UR10, RZ ;  /* 0x0000000a0f1e7c25 */ /* 0x000fc8000f8e00ff */
[----:B------:R-:W-:-:S04]  /*7000*/  IMAD.WIDE.U32 R28, R19, UR4, RZ ;  /* 0x00000004131c7c25 */ /* 0x000fc8000f8e00ff */
[----:B------:R-:W-:-:S04]  /*7010*/  IMAD.WIDE.U32 R30, P1, R16, UR11, R30 ;  /* 0x0000000b101e7c25 */ /* 0x000fc8000f82001e */
[----:B-1----:R-:W-:Y:S02]  /*7020*/  VIADD R26, R26, 0xffffffe ;  /* 0x0ffffffe1a1a7836 */ /* 0x002fe40000000000 */
[C---:B------:R-:W-:Y:S02]  /*7030*/  IMAD.WIDE.U32 R28, P0, R20.reuse, UR5, R28 ;  /* 0x00000005141c7c25 */ /* 0x040fe4000f80001c */
[----:B------:R-:W1:Y:S02]  /*7040*/  F2I.FTZ.U32.TRUNC.NTZ R27, R26 ;  /* 0x0000001a001b7305 */ /* 0x000e64000021f000 */
[----:B------:R-:W-:-:S04]  /*7050*/  IMAD.WIDE.U32 R38, R20, UR4, RZ ;  /* 0x0000000414267c25 */ /* 0x000fc8000f8e00ff */
[----:B------:R-:W-:Y:S01]  /*7060*/  IMAD.X R35, RZ, RZ, RZ, P1 ;  /* 0x000000ffff237224 */ /* 0x000fe200008e06ff */
[----:B------:R-:W-:Y:S01]  /*7070*/  IADD3 RZ, P1, PT, R37, R30, RZ ;  /* 0x0000001e25ff7210 */ /* 0x000fe20007f3e0ff */
[----:B--2---:R-:W-:Y:S01]  /*7080*/  VIADD R2, R2, 0xffffffe ;  /* 0x0ffffffe02027836 */ /* 0x004fe20000000000 */
[----:B------:R-:W-:Y:S01]  /*7090*/  IADD3 RZ, P2, PT, R39, R28, RZ ;  /* 0x0000001c27ff7210 */ /* 0x000fe20007f5e0ff */
[----:B------:R-:W-:Y:S02]  /*70a0*/  IMAD.MOV.U32 R34, RZ, RZ, R31 ;  /* 0x000000ffff227224 */ /* 0x000fe400078e001f */
[----:B------:R-:W-:Y:S01]  /*70b0*/  IMAD.X R33, RZ, RZ, RZ, P0 ;  /* 0x000000ffff217224 */ /* 0x000fe200000e06ff */
[----:B------:R-:W-:Y:S01]  /*70c0*/  ISETP.NE.U32.AND P0, PT, RZ, UR10, PT ;  /* 0x0000000aff007c0c */ /* 0x000fe2000bf05070 */
[----:B------:R-:W-:Y:S02]  /*70d0*/  IMAD.MOV.U32 R32, RZ, RZ, R29 ;  /* 0x000000ffff207224 */ /* 0x000fe400078e001d */
[----:B------:R-:W2:Y:S01]  /*70e0*/  F2I.FTZ.U32.TRUNC.NTZ R29, R2 ;  /* 0x00000002001d7305 */ /* 0x000ea2000021f000 */
[----:B------:R-:W-:Y:S01]  /*70f0*/  IMAD.WIDE.U32.X R34, R15, UR11, R34, P1 ;  /* 0x0000000b0f227c25 */ /* 0x000fe200088e0422 */
[----:B------:R-:W-:-:S02]  /*7100*/  ISETP.NE.U32.AND P1, PT, RZ, UR4, PT ;  /* 0x00000004ff007c0c */ /* 0x000fc4000bf25070 */
[----:B------:R-:W-:Y:S01]  /*7110*/  ISETP.NE.AND.EX P0, PT, RZ, UR11, PT, P0 ;  /* 0x0000000bff007c0c */ /* 0x000fe2000bf05300 */
[----:B------:R-:W-:Y:S01]  /*7120*/  IMAD.WIDE.U32.X R32, R19, UR5, R32, P2 ;  /* 0x0000000513207c25 */ /* 0x000fe200090e0420 */
[----:B------:R-:W-:Y:S02]  /*7130*/  ISETP.NE.AND.EX P1, PT, RZ, UR5, PT, P1 ;  /* 0x00000005ff007c0c */ /* 0x000fe4000bf25310 */
[----:B------:R-:W-:Y:S01]  /*7140*/  SEL R14, R14, R34, !P0 ;  /* 0x000000220e0e7207 */ /* 0x000fe20004000000 */
[----:B-1----:R-:W-:Y:S01]  /*7150*/  IMAD.MOV R16, RZ, RZ, -R27 ;  /* 0x000000ffff107224 */ /* 0x002fe200078e0a1b */
[----:B------:R-:W-:Y:S01]  /*7160*/  SEL R13, R13, R35, !P0 ;  /* 0x000000230d0d7207 */ /* 0x000fe20004000000 */
[----:B------:R-:W-:Y:S01]  /*7170*/  IMAD.MOV.U32 R26, RZ, RZ, RZ ;  /* 0x000000ffff1a7224 */ /* 0x000fe200078e00ff */
[----:B------:R-:W-:Y:S01]  /*7180*/  SEL R18, R18, R32, !P1 ;  /* 0x0000002012127207 */ /* 0x000fe20004800000 */
[----:B------:R-:W-:Y:S01]  /*7190*/  IMAD R15, R16, R12, RZ ;  /* 0x0000000c100f7224 */ /* 0x000fe200078e02ff */
[----:B------:R-:W-:Y:S01]  /*71a0*/  SEL R17, R17, R33, !P1 ;  /* 0x0000002111117207 */ /* 0x000fe20004800000 */
[----:B--2---:R-:W-:Y:S01]  /*71b0*/  IMAD.MOV R20, RZ, RZ, -R29 ;  /* 0x000000ffff147224 */ /* 0x004fe200078e0a1d */
[----:B------:R-:W-:Y:S01]  /*71c0*/  SHF.R.U64 R2, R14, UR8, R13 ;  /* 0x000000080e027c19 */ /* 0x000fe2000800120d */
[----:B------:R-:W-:Y:S01]  /*71d0*/  IMAD.HI.U32 R15, R27, R15, R26 ;  /* 0x0000000f1b0f7227 */ /* 0x000fe200078e001a */
[----:B------:R-:W-:-:S02]  /*71e0*/  SHF.R.U64 R17, R18, UR6, R17 ;  /* 0x0000000612117c19 */ /* 0x000fc40008001211 */
[----:B------:R-:W-:Y:S01]  /*71f0*/  IADD3 R19, PT, PT, R5, -0x1, R2 ;  /* 0xffffffff05137810 */ /* 0x000fe20007ffe002 */
[----:B------:R-:W-:Y:S01]  /*7200*/  IMAD.MOV.U32 R28, RZ, RZ, RZ ;  /* 0x000000ffff1c7224 */ /* 0x000fe200078e00ff */
[----:B------:R-:W-:Y:S01]  /*7210*/  IADD3 R18, PT, PT, R4, -0x1, R17 ;  /* 0xffffffff04127810 */ /* 0x000fe20007ffe011 */
[----:B------:R-:W-:Y:S01]  /*7220*/  IMAD R17, R20, R3, RZ ;  /* 0x0000000314117224 */ /* 0x000fe200078e02ff */
[----:B------:R-:W-:Y:S02]  /*7230*/  IABS R14, R5 ;  /* 0x00000005000e7213 */ /* 0x000fe40000000000 */
[----:B------:R-:W-:Y:S01]  /*7240*/  IABS R16, R19 ;  /* 0x0000001300107213 */ /* 0x000fe20000000000 */
[----:B------:R-:W-:Y:S01]  /*7250*/  IMAD.HI.U32 R17, R29, R17, R28 ;  /* 0x000000111d117227 */ /* 0x000fe200078e001c */
[----:B------:R-:W-:Y:S02]  /*7260*/  IABS R2, R4 ;  /* 0x0000000400027213 */ /* 0x000fe40000000000 */
[----:B------:R-:W-:Y:S01]  /*7270*/  IABS R13, R18 ;  /* 0x00000012000d7213 */ /* 0x000fe20000000000 */
[----:B------:R-:W-:Y:S01]  /*7280*/  IMAD.MOV R14, RZ, RZ, -R14 ;  /* 0x000000ffff0e7224 */ /* 0x000fe200078e0a0e */
        /* <DEDUP_REMOVED lines=29> */
.L_x_78:
[----:B------:R-:W-:Y:S05]  /*7460*/  BSYNC.RECONVERGENT B0 ;  /* 0x0000000000007941 */ /* 0x000fea0003800200 */
.L_x_77:
[----:B--2---:R-:W2:Y:S01]  /*7470*/  SHFL.UP PT, R2, R17, 0x1, RZ ;  /* 0x0420000011027989 */ /* 0x004ea200000e00ff */
        /* <DEDUP_REMOVED lines=14> */
[----:B---3--:R-:W-:-:S03]  /*7560*/  SEL R15, R15, RZ, P4 ;  /* 0x000000ff0f0f7207 */ /* 0x008fc60002000000 */
[----:B------:R-:W2:Y:S02]  /*7570*/  SHFL.UP PT, R19, R16, 0x4, RZ ;  /* 0x0480000010137989 */ /* 0x000ea400000e00ff */
[----:B------:R-:W-:-:S05]  /*7580*/  IMAD.X R15, R15, 0x1, R2, P0 ;  /* 0x000000010f0f7824 */ /* 0x000fca00000e0602 */
        /* <DEDUP_REMOVED lines=8> */
[----:B------:R-:W-:Y:S01]  /*7610*/  IADD3 R20, P0, PT, R18, R19, RZ ;  /* 0x0000001312147210 */ /* 0x000fe20007f1e0ff */
[----:B------:R-:W-:Y:S01]  /*7620*/  IMAD.U32 R18, RZ, RZ, UR17 ;  /* 0x00000011ff127e24 */ /* 0x000fe2000f8e00ff */
[----:B---3--:R-:W-:-:S03]  /*7630*/  SEL R3, R3, RZ, P2 ;  /* 0x000000ff03037207 */ /* 0x008fc60001000000 */
[----:B------:R-:W2:Y:S02]  /*7640*/  SHFL.UP PT, R15, R20, 0x10, RZ ;  /* 0x06000000140f7989 */ /* 0x000ea400000e00ff */
[----:B-1----:R-:W-:-:S05]  /*7650*/  IMAD.X R25, R3, 0x1, R2, P0 ;  /* 0x0000000103197824 */ /* 0x002fca00000e0602 */
[----:B------:R-:W1:Y:S01]  /*7660*/  SHFL.UP PT, R3, R25, 0x10, RZ ;  /* 0x0600000019037989 */ /* 0x000e6200000e00ff */
[----:B--2---:R-:W-:-:S04]  /*7670*/  SEL R15, R15, RZ, P3 ;  /* 0x000000ff0f0f7207 */ /* 0x004fc80001800000 */
[----:B------:R-:W-:Y:S02]  /*7680*/  IADD3 R16, P0, PT, R15, R20, RZ ;  /* 0x000000140f107210 */ /* 0x000fe40007f1e0ff */
[----:B-1----:R-:W-:-:S05]  /*7690*/  SEL R2, R3, RZ, P3 ;  /* 0x000000ff03027207 */ /* 0x002fca0001800000 */
[----:B------:R-:W-:Y:S01]  /*76a0*/  IMAD.X R15, R2, 0x1, R25, P0 ;  /* 0x00000001020f7824 */ /* 0x000fe200000e0619 */
[----:B------:R-:W-:-:S04]  /*76b0*/  IADD3 R2, P0, PT, R16, UR41, RZ ;  /* 0x0000002910027c10 */ /* 0x000fc8000ff1e0ff */
        /* <DEDUP_REMOVED lines=12> */
.L_x_82:
        /* <DEDUP_REMOVED lines=100> */
.L_x_81:
[----:B------:R-:W-:Y:S05]  /*7dc0*/  BSYNC.RECONVERGENT B0 ;  /* 0x0000000000007941 */ /* 0x000fea0003800200 */
.L_x_80:
        /* <DEDUP_REMOVED lines=40> */
.L_x_79:
        /* <DEDUP_REMOVED lines=12> */
[----:B------:R-:W1:Y:S04]  /*8110*/  SHFL.IDX PT, R16, R16, R3, 0x1f ;  /* 0x00001f0310107589 */ /* 0x000e6800000e0000 */
[----:B------:R-:W3:Y:S04]  /*8120*/  SHFL.IDX PT, R2, R2, R3, 0x1f ;  /* 0x00001f0302027589 */ /* 0x000ee800000e0000 */
[----:B------:R2:W4:Y:S04]  /*8130*/  SHFL.IDX PT, R15, R14, R3, 0x1f ;  /* 0x00001f030e0f7589 */ /* 0x00052800000e0000 */
[----:B------:R2:W2:Y:S04]  /*8140*/  SHFL.IDX PT, R14, R17, R3, 0x1f ;  /* 0x00001f03110e7589 */ /* 0x0004a800000e0000 */
[----:B------:R2:W2:Y:S01]  /*8150*/  SHFL.IDX PT, R12, R12, R3, 0x1f ;  /* 0x00001f030c0c7589 */ /* 0x0004a200000e0000 */
[----:B-1----:R-:W-:-:S02]  /*8160*/  R2UR UR41, R16 ;  /* 0x00000000102972ca */ /* 0x002fc400000e0000 */
[----:B---3--:R-:W-:-:S15]  /*8170*/  R2UR UR40, R2 ;  /* 0x00000000022872ca */ /* 0x008fde00000e0000 */
.L_x_76:
[----:B------:R-:W3:Y:S01]  /*8180*/  LDCU UR4, c[0x0][0xbe8] ;  /* 0x00017d00ff0477ac */ /* 0x000ee20008000800 */
[----:B------:R-:W-:Y:S01]  /*8190*/  IMAD.MOV.U32 R16, RZ, RZ, -0x1 ;  /* 0xffffffffff107424 */ /* 0x000fe200078e00ff */
[----:B--2---:R-:W-:Y:S02]  /*81a0*/  MOV R3, 0xffffffff ;  /* 0xffffffff00037802 */ /* 0x004fe40000000f00 */
[----:B---3--:R-:W-:-:S13]  /*81b0*/  ISETP.GE.AND P0, PT, R21, UR4, PT ;  /* 0x0000000415007c0c */ /* 0x008fda000bf06270 */
        /* <DEDUP_REMOVED lines=38> */
.L_x_83:
[----:B------:R-:W-:Y:S01]  /*8420*/  IMAD.U32 R19, RZ, RZ, UR5 ;  /* 0x00000005ff137e24 */ /* 0x000fe2000f8e00ff */
[----:B------:R-:W-:Y:S02]  /*8430*/  MOV R18, UR4 ;  /* 0x0000000400127c02 */ /* 0x000fe40008000f00 */
[----:B------:R-:W-:Y:S02]  /*8440*/  MOV R2, 0x8460 ;  /* 0x0000846000027802 */ /* 0x000fe40000000f00 */
[----:B----45:R-:W-:Y:S05]  /*8450*/  CALL.REL.NOINC `(.L_x_68) ;  /* 0x000000a800ac7944 */ /* 0x030fea0003c00000 */
[----:B------:R-:W-:Y:S02]  /*8460*/  IADD3 R3, PT, PT, -R20, RZ, RZ ;  /* 0x000000ff14037210 */ /* 0x000fe40007ffe1ff */
[----:B------:R-:W-:-:S03]  /*8470*/  MOV R2, R20 ;  /* 0x0000001400027202 */ /* 0x000fc60000000f00 */
[----:B------:R-:W-:-:S07]  /*8480*/  IMAD R20, R16, R3, UR5 ;  /* 0x0000000510147e24 */ /* 0x000fce000f8e0203 */
.L_x_84:
[----:B------:R-:W1:Y:S01]  /*8490*/  LDC R17, c[0x0][0xbdc] ;  /* 0x0002f700ff117b82 */ /* 0x000e620000000800 */
[----:B------:R-:W-:Y:S01]  /*84a0*/  ULOP3.LUT UR8, UR8, UR12, URZ, 0xc0, !UPT ;  /* 0x0000000c08087292 */ /* 0x000fe2000f8ec0ff */
[----:B------:R-:W-:Y:S01]  /*84b0*/  PLOP3.LUT P1, PT, PT, PT, PT, 0x8, 0x80 ;  /* 0x000000000080781c */ /* 0x000fe20003f2e170 */
[----:B------:R-:W-:Y:S01]  /*84c0*/  ULOP3.LUT UR11, UR19, UR11, URZ, 0xc0, !UPT ;  /* 0x0000000b130b7292 */ /* 0x000fe2000f8ec0ff */
[----:B------:R-:W-:Y:S02]  /*84d0*/  IMAD.MOV.U32 R23, RZ, RZ, 0x1 ;  /* 0x00000001ff177424 */ /* 0x000fe400078e00ff */
[----:B------:R-:W-:Y:S02]  /*84e0*/  P2R R24, PR, RZ, 0x2 ;  /* 0x00000002ff187803 */ /* 0x000fe40000000000 */
[----:B------:R-:W2:Y:S08]  /*84f0*/  LDC R3, c[0x0][0xb80] ;  /* 0x0002e000ff037b82 */ /* 0x000eb00000000800 */
[----:B------:R-:W3:Y:S08]  /*8500*/  LDC R16, c[0x0][0xb90] ;  /* 0x0002e400ff107b82 */ /* 0x000ef00000000800 */
[----:B------:R-:W4:Y:S01]  /*8510*/  LDC R18, c[0x0][0xbe0] ;  /* 0x0002f800ff127b82 */ /* 0x000f220000000800 */
[----:B-1----:R-:W-:-:S05]  /*8520*/  SHF.L.U32 R2, R2, R17, RZ ;  /* 0x0000001102027219 */ /* 0x002fca00000006ff */
[----:B------:R-:W-:Y:S02]  /*8530*/  VIADD R17, R2, UR8 ;  /* 0x0000000802117c36 */ /* 0x000fe40008000000 */
[----:B--2---:R-:W-:Y:S02]  /*8540*/  IMAD R3, R20, R3, UR11 ;  /* 0x0000000b14037e24 */ /* 0x004fe4000f8e0203 */
[----:B---3--:R-:W-:Y:S01]  /*8550*/  IMAD R16, R17, R16, UR32 ;  /* 0x0000002011107e24 */ /* 0x008fe2000f8e0210 */
[----:B----4-:R-:W-:-:S04]  /*8560*/  ISETP.NE.AND P0, PT, R18, 0x1, PT ;  /* 0x000000011200780c */ /* 0x010fc80003f05270 */
[----:B------:R-:W-:Y:S02]  /*8570*/  SEL R22, R16, R3, !P0 ;  /* 0x0000000310167207 */ /* 0x000fe40004000000 */
[----:B------:R-:W-:Y:S01]  /*8580*/  SEL R16, R3, R16, !P0 ;  /* 0x0000001003107207 */ /* 0x000fe20004000000 */
[----:B------:R-:W-:Y:S02]  /*8590*/  IMAD.MOV.U32 R3, RZ, RZ, R21 ;  /* 0x000000ffff037224 */ /* 0x000fe400078e0015 */
.L_x_75:
[----:B------:R-:W-:-:S09]  /*85a0*/  UISETP.NE.AND UP0, UPT, UR37, 0x1, UPT ;  /* 0x000000012500788c */ /* 0x000fd2000bf05270 */
[----:B------:R-:W-:Y:S05]  /*85b0*/  BRA.U !UP0, `(.L_x_85) ;  /* 0x0000000108047547 */ /* 0x000fea000b800000 */
[----:B------:R-:W-:Y:S05]  /*85c0*/  BPT.TRAP 0x1 ;  /* 0x000000040000795c */ /* 0x000fea0000300000 */
.L_x_85:
[----:B------:R-:W2:Y:S01]  /*85d0*/  S2UR UR4, SR_CgaCtaId ;  /* 0x00000000000479c3 */ /* 0x000ea20000008800 */
[----:B------:R-:W-:Y:S01]  /*85e0*/  UMOV UR5, 0x400 ;  /* 0x0000040000057882 */ /* 0x000fe20000000000 */
[----:B------:R-:W-:Y:S02]  /*85f0*/  SHF.L.U32 R2, R0, 0x1f, RZ ;  /* 0x0000001f00027819 */ /* 0x000fe400000006ff */
[----:B------:R-:W-:Y:S02]  /*8600*/  ISETP.NE.AND P1, PT, R10, R3, PT ;  /* 0x000000030a00720c */ /* 0x000fe40003f25270 */
[----:B------:R-:W-:-:S04]  /*8610*/  ISETP.NE.AND P2, PT, R24, RZ, PT ;  /* 0x000000ff1800720c */ /* 0x000fc80003f45270 */
[----:B------:R-:W-:Y:S01]  /*8620*/  ISETP.NE.AND P2, PT, R10, R3, !P2 ;  /* 0x000000030a00720c */ /* 0x000fe20005745270 */
[----:B------:R-:W-:-:S06]  /*8630*/  VIADD R10, R11, 0x1 ;  /* 0x000000010b0a7836 */ /* 0x000fcc0000000000 */
[----:B------:R-:W-:Y:S01]  /*8640*/  @!P1 IMAD.MOV R10, RZ, RZ, R11 ;  /* 0x000000ffff0a9224 */ /* 0x000fe200078e020b */
[----:B--2---:R-:W-:-:S04]  /*8650*/  ULEA UR4, UR4, UR5, 0x18 ;  /* 0x0000000504047291 */ /* 0x004fc8000f8ec0ff */
[----:B------:R-:W-:-:S09]  /*8660*/  ULEA UR4, UR20, UR4, 0x3 ;  /* 0x0000000414047291 */ /* 0x000fd2000f8e18ff */
[----:B------:R-:W2:Y:S02]  /*8670*/  SYNCS.PHASECHK.TRANS64.TRYWAIT P0, [UR4+0x100], R2 ;  /* 0x00010002ff0075a7 */ /* 0x000ea40008001104 */
[----:B--2---:R-:W-:Y:S05]  /*8680*/  @!P0 BRA `(.L_x_86) ;  /* 0x0000009800288947 */ /* 0x004fea0003800000 */
.L_x_261:
[----:B------:R-:W-:Y:S02]  /*8690*/  ELECT P0, URZ, PT ;  /* 0x0000000000ff782f */ /* 0x000fe40003800000 */
[----:B------:R-:W-:Y:S01]  /*86a0*/  ISETP.NE.AND P1, PT, R24, RZ, PT ;  /* 0x000000ff1800720c */ /* 0x000fe20003f25270 */
[----:B------:R-:W-:Y:S03]  /*86b0*/  BSSY.RECONVERGENT B0, `(.L_x_87) ;  /* 0x0000015000007945 */ /* 0x000fe60003800200 */
[----:B------:R-:W-:-:S04]  /*86c0*/  SEL R10, R10, RZ, !P1 ;  /* 0x000000ff0a0a7207 */ /* 0x000fc80004800000 */
[----:B--2---:R-:W-:-:S03]  /*86d0*/  PRMT R11, R10, 0x7610, R11 ;  /* 0x000076100a0b7816 */ /* 0x004fc6000000000b */
[----:B------:R-:W-:Y:S05]  /*86e0*/  @!P0 BRA `(.L_x_88) ;  /* 0x0000000000448947 */ /* 0x000fea0003800000 */
[----:B------:R-:W-:Y:S01]  /*86f0*/  UIMAD UR5, UR20, 0x14, UR36 ;  /* 0x00000014140578a4 */ /* 0x000fe2000f8e0224 */
[----:B------:R-:W-:-:S04]  /*8700*/  SEL R2, RZ, 0x1, !P2 ;  /* 0x00000001ff027807 */ /* 0x000fc80005000000 */
[----:B------:R-:W-:-:S04]  /*8710*/  PRMT R2, R2, 0x5410, R11 ;  /* 0x0000541002027816 */ /* 0x000fc8000000000b */
        /* <DEDUP_REMOVED lines=13> */
.L_x_89:
[----:B---3--:R-:W-:Y:S01]  /*87f0*/  SYNCS.ARRIVE.TRANS64.A1T0 RZ, [UR4+0xc0], RZ ;  /* 0x0000c0ffffff79a7 */ /* 0x008fe20008100004 */
.L_x_88:
[----:B------:R-:W-:Y:S05]  /*8800*/  BSYNC.RECONVERGENT B0 ;  /* 0x0000000000007941 */ /* 0x000fea0003800200 */
.L_x_87:
[----:B------:R-:W-:Y:S01]  /*8810*/  UIADD3 UR20, UPT, UPT, UR20, 0x1, URZ ;  /* 0x0000000114147890 */ /* 0x000fe2000fffe0ff */
[----:B------:R-:W-:Y:S02]  /*8820*/  VIADD R9, R9, 0x1 ;  /* 0x0000000109097836 */ /* 0x000fe40000000000 */
[----:B------:R-:W-:Y:S01]  /*8830*/  IMAD.MOV.U32 R10, RZ, RZ, R3 ;  /* 0x000000ffff0a7224 */ /* 0x000fe200078e0003 */
[----:B------:R-:W-:Y:S02]  /*8840*/  UISETP.NE.AND UP0, UPT, UR20, 0x8, UPT ;  /* 0x000000081400788c */ /* 0x000fe4000bf05270 */
[----:B------:R-:W-:Y:S02]  /*8850*/  ISETP.NE.AND P0, PT, R9, 0x4, PT ;  /* 0x000000040900780c */ /* 0x000fe40003f05270 */
[----:B------:R-:W-:Y:S02]  /*8860*/  USEL UR4, URZ, 0x1, UP0 ;  /* 0x00000001ff047887 */ /* 0x000fe40008000000 */
[----:B------:R-:W-:-:S04]  /*8870*/  USEL UR20, UR20, URZ, UP0 ;  /* 0x000000ff14147287 */ /* 0x000fc80008000000 */
[----:B------:R-:W-:-:S05]  /*8880*/  LOP3.LUT R0, R0, UR4, RZ, 0x3c, !PT ;  /* 0x0000000400007c12 */ /* 0x000fca000f8e3cff */
[----:B------:R-:W-:Y:S05]  /*8890*/  @!P0 EXIT ;  /* 0x000000000000894d */ /* 0x000fea0003800000 */
[----:B------:R-:W-:Y:S05]  /*88a0*/  BRA `(.L_x_90) ;  /* 0xffffffe000fc7947 */ /* 0x000fea000383ffff */
.L_x_57:
[----:B------:R-:W-:-:S09]  /*88b0*/  UISETP.NE.AND UP0, UPT, UR37, 0x3, UPT ;  /* 0x000000032500788c */ /* 0x000fd2000bf05270 */
[----:B------:R-:W-:Y:S05]  /*88c0*/  BRA.U UP0, `(.L_x_91) ;  /* 0x0000001100cc7547 */ /* 0x000fea000b800000 */
[----:B------:R-:W-:-:S08]  /*88d0*/  NOP ;  /* 0x0000000000007918 */ /* 0x000fd00000000000 */
[----:B-1--45:R-:W1:-:S00]  /*88e0*/  USETMAXREG.DEALLOC.CTAPOOL 0x88 ;  /* 0x00000088000079c8 */ /* 0x032e4000080e0500 */
[----:B-1----:R-:W1:Y:S01]  /*88f0*/  LDC.64 R20, c[0x0][0x390] ;  /* 0x0000e400ff147b82 */ /* 0x002e620000000a00 */
[----:B------:R-:W-:Y:S02]  /*8900*/  HFMA2 R18, -RZ, RZ, 0, 0 ;  /* 0x00000000ff127431 */ /* 0x000fe400000001ff */
[----:B------:R-:W-:Y:S01]  /*8910*/  IMAD.MOV.U32 R19, RZ, RZ, 0x1 ;  /* 0x00000001ff137424 */ /* 0x000fe200078e00ff */
[----:B------:R-:W-:Y:S01]  /*8920*/  PRMT R4, RZ, 0x7610, R4 ;  /* 0x00007610ff047816 */ /* 0x000fe20000000004 */
[----:B------:R-:W2:Y:S03]  /*8930*/  LDCU UR26, c[0x0][0x880] ;  /* 0x00011000ff1a77ac */ /* 0x000ea60008000800 */
[----:B------:R-:W3:Y:S01]  /*8940*/  LDC.64 R10, c[0x0][0xb08] ;  /* 0x0002c200ff0a7b82 */ /* 0x000ee20000000a00 */
[----:B------:R-:W4:Y:S01]  /*8950*/  LDCU.64 UR6, c[0x0][0x888] ;  /* 0x00011100ff0677ac */ /* 0x000f220008000a00 */
[----:B------:R-:W-:Y:S01]  /*8960*/  UPLOP3.LUT UP1, UPT, UPT, UPT, UPT, 0x40, 0x4 ;  /* 0x000000000004789c */ /* 0x000fe20003f2e870 */
[----:B------:R-:W-:-:S05]  /*8970*/  UMOV UR5, URZ ;  /* 0x000000ff00057c82 */ /* 0x000fca0008000000 */
[----:B------:R-:W1:Y:S08]  /*8980*/  LDC.64 R8, c[0x0][0xb10] ;  /* 0x0002c400ff087b82 */ /* 0x000e700000000a00 */
[----:B--2---:R-:W1:Y:S02]  /*8990*/  LDC.64 R2, c[0x0][0x890] ;  /* 0x00022400ff027b82 */ /* 0x004e640000000a00 */
.L_x_125:
[----:B------:R-:W-:Y:S04]  /*89a0*/  LOP3.LUT R0, R4, 0xffff, RZ, 0xc0, !PT ;  /* 0x0000ffff04007812 */ /* 0x000fe800078ec0ff */
[----:B------:R-:W-:Y:S04]  /*89b0*/  SHF.R.U32.HI R0, RZ, 0x1, R0 ;  /* 0x00000001ff007819 */ /* 0x000fe80000011600 */
[----:B------:R-:W-:Y:S05]  /*89c0*/  LOP3.LUT R0, R0, 0xffff, RZ, 0xc0, !PT ;  /* 0x0000ffff00007812 */ /* 0x000fea00078ec0ff */
[----:B------:R-:W-:Y:S05]  /*89d0*/  IMAD R0, R0, 0x4925, RZ ;  /* 0x0000492500007824 */ /* 0x000fea00078e02ff */
[----:B------:R-:W-:Y:S04]  /*89e0*/  SHF.R.U32.HI R0, RZ, 0x11, R0 ;  /* 0x00000011ff007819 */ /* 0x000fe80000011600 */
[----:B------:R-:W-:Y:S05]  /*89f0*/  PRMT R0, R0, 0x9910, RZ ;  /* 0x0000991000007816 */ /* 0x000fea00000000ff */
[----:B------:R-:W-:Y:S04]  /*8a00*/  IMAD R0, R0, 0xe, RZ ;  /* 0x0000000e00007824 */ /* 0x000fe800078e02ff */
[----:B------:R-:W-:Y:S05]  /*8a10*/  IMAD.MOV R0, RZ, RZ, -R0 ;  /* 0x000000ffff007224 */ /* 0x000fea00078e0a00 */
[----:B------:R-:W-:Y:S05]  /*8a20*/  PRMT R5, R0, 0x7710, RZ ;  /* 0x0000771000057816 */ /* 0x000fea00000000ff */
[----:B------:R-:W-:Y:S05]  /*8a30*/  IMAD.IADD R5, R5, 0x1, R4 ;  /* 0x0000000105057824 */ /* 0x000fea00078e0204 */
[----:B------:R-:W-:Y:S11]  /*8a40*/  R2UR UR4, R5 ;  /* 0x00000000050472ca */ /* 0x000ff600000e0000 */
[----:B------:R-:W-:Y:S02]  /*8a50*/  @!UPT UIADD3 URZ, UPT, UPT, URZ, URZ, URZ ;  /* 0x000000fffffff290 */ /* 0x000fe4000fffe0ff */
[----:B------:R-:W-:Y:S06]  /*8a60*/  ULOP3.LUT UR4, UR4, 0xffff, URZ, 0xc0, !UPT ;  /* 0x0000ffff04047892 */ /* 0x000fec000f8ec0ff */
[----:B------:R-:W-:Y:S02]  /*8a70*/  IMAD.U32 R4, RZ, RZ, UR4 ;  /* 0x00000004ff047e24 */ /* 0x000fe4000f8e00ff */
[----:B------:R-:W-:Y:S03]  /*8a80*/  IMAD.U32 R0, RZ, RZ, UR4 ;  /* 0x00000004ff007e24 */ /* 0x000fe6000f8e00ff */
[----:B------:R-:W-:Y:S04]  /*8a90*/  LEA R4, P0, R4, UR22, 0x7 ;  /* 0x0000001604047c11 */ /* 0x000fe8000f8038ff */
[----:B------:R-:W-:Y:S02]  /*8aa0*/  LEA.HI.X R5, R0, UR23, RZ, 0x7, P0 ;  /* 0x0000001700057c11 */ /* 0x000fe400080f3cff */
[----:B------:R-:W-:Y:S02]  /*8ab0*/  R2UR UR28, R4 ;  /* 0x00000000041c72ca */ /* 0x000fe400000e0000 */
[----:B------:R-:W-:Y:S01]  /*8ac0*/  R2UR UR29, R5 ;  /* 0x00000000051d72ca */ /* 0x000fe200000e0000 */
[----:B------:R-:W-:Y:S03]  /*8ad0*/  @!UPT UIADD3 URZ, UPT, UPT, URZ, URZ, URZ ;  /* 0x000000fffffff290 */ /* 0x000fe6000fffe0ff */
[----:B------:R-:W-:Y:S11]  /*8ae0*/  BRA.U UP1, `(.L_x_92) ;  /* 0x0000000501107547 */ /* 0x000ff6000b800000 */
[----:B------:R-:W2:Y:S01]  /*8af0*/  S2R R0, SR_LANEID ;  /* 0x0000000000007919 */ /* 0x000ea20000000000 */
[----:B------:R-:W-:Y:S02]  /*8b00*/  MOV R4, 0x400 ;  /* 0x0000040000047802 */ /* 0x000fe40000000f00 */
[----:B------:R-:W-:Y:S01]  /*8b10*/  ELECT P0, URZ, PT ;  /* 0x0000000000ff782f */ /* 0x000fe20003800000 */
[----:B------:R-:W-:Y:S01]  /*8b20*/  BSSY.RECONVERGENT B0, `(.L_x_93) ;  /* 0x0000037000007945 */ /* 0x000fe20003800200 */
[----:B------:R-:W5:Y:S02]  /*8b30*/  S2R R15, SR_CgaCtaId ;  /* 0x00000000000f7919 */ /* 0x000f640000008800 */
[----:B-----5:R-:W-:Y:S01]  /*8b40*/  LEA R15, R15, R4, 0x18 ;  /* 0x000000040f0f7211 */ /* 0x020fe200078ec0ff */
[----:B--2---:R-:W-:Y:S05]  /*8b50*/  IMAD.SHL.U32 R0, R0, 0x4, RZ ;  /* 0x0000000400007824 */ /* 0x004fea00078e00ff */
[----:B------:R-:W-:Y:S03]  /*8b60*/  IADD3 R16, PT, PT, R0, 0x380, R15 ;  /* 0x0000038000107810 */ /* 0x000fe60007ffe00f */
[----:B------:R-:W-:Y:S05]  /*8b70*/  @!P0 BRA `(.L_x_94) ;  /* 0x0000000000c48947 */ /* 0x000fea0003800000 */
[----:B-1----:R-:W-:Y:S01]  /*8b80*/  ISETP.NE.U32.AND P0, PT, R8, RZ, PT ;  /* 0x000000ff0800720c */ /* 0x002fe20003f05070 */
[----:B------:R-:W-:Y:S01]  /*8b90*/  IMAD.WIDE R12, R17, 0xc, R20 ;  /* 0x0000000c110c7825 */ /* 0x000fe200078e0214 */
[----:B---3--:R-:W-:Y:S01]  /*8ba0*/  ISETP.NE.U32.AND P1, PT, R10, RZ, PT ;  /* 0x000000ff0a00720c */ /* 0x008fe20003f25070 */
[----:B------:R-:W1:Y:S01]  /*8bb0*/  S2UR UR4, SR_CgaCtaId ;  /* 0x00000000000479c3 */ /* 0x000e620000008800 */
[----:B------:R-:W-:Y:S01]  /*8bc0*/  ISETP.NE.AND.EX P0, PT, R9, RZ, PT, P0 ;  /* 0x000000ff0900720c */ /* 0x000fe20003f05300 */
[----:B------:R-:W-:Y:S01]  /*8bd0*/  UMOV UR8, 0x400 ;  /* 0x0000040000087882 */ /* 0x000fe20000000000 */
[----:B------:R-:W2:Y:S01]  /*8be0*/  LDG.E R26, desc[UR50][R12.64] ;  /* 0x000000320c1a7981 */ /* 0x000ea2000c1e1900 */
[----:B------:R-:W-:Y:S10]  /*8bf0*/  ISETP.NE.AND.EX P1, PT, R11, RZ, PT, P1 ;  /* 0x000000ff0b00720c */ /* 0x000ff40003f25310 */
[----:B------:R-:W3:Y:S08]  /*8c00*/  @P0 LDC.64 R4, c[0x0][0xb10] ;  /* 0x0002c400ff040b82 */ /* 0x000ef00000000a00 */
[----:B------:R-:W5:Y:S01]  /*8c10*/  @P1 LDC.64 R6, c[0x0][0xb08] ;  /* 0x0002c200ff061b82 */ /* 0x000f620000000a00 */
[----:B--2---:R-:W-:Y:S01]  /*8c20*/  SHF.R.S32.HI R27, RZ, 0x1f, R26 ;  /* 0x0000001fff1b7819 */ /* 0x004fe2000001141a */
[C---:B---3--:R-:W-:Y:S01]  /*8c30*/  @P0 IMAD.WIDE R4, R17.reuse, 0x8, R4 ;  /* 0x0000000811040825 */ /* 0x048fe200078e0204 */
[----:B-1----:R-:W-:Y:S03]  /*8c40*/  ULEA UR4, UR4, UR8, 0x18 ;  /* 0x0000000804047291 */ /* 0x002fe6000f8ec0ff */
[----:B-----5:R-:W-:Y:S01]  /*8c50*/  @P1 IMAD.WIDE R6, R17, 0x8, R6 ;  /* 0x0000000811061825 */ /* 0x020fe200078e0206 */
[----:B------:R-:W2:Y:S01]  /*8c60*/  @P0 LDG.E.64 R28, desc[UR50][R4.64] ;  /* 0x00000032041c0981 */ /* 0x000ea2000c1e1b00 */
[----:B------:R-:W-:Y:S03]  /*8c70*/  UIADD3 UR8, UPT, UPT, UR4, 0x380, URZ ;  /* 0x0000038004087890 */ /* 0x000fe6000fffe0ff */
[----:B------:R1:W3:Y:S04]  /*8c80*/  @P1 LDG.E.64 R24, desc[UR50][R6.64] ;  /* 0x0000003206181981 */ /* 0x0002e8000c1e1b00 */
[----:B------:R-:W-:Y:S04]  /*8c90*/  STS [UR4+0x3b0], RZ ;  /* 0x0003b0ffff007988 */ /* 0x000fe80008000804 */
[----:B------:R5:W4:Y:S04]  /*8ca0*/  LDG.E R5, desc[UR50][R12.64+0x4] ;  /* 0x000004320c057981 */ /* 0x000b28000c1e1900 */
[----:B-1----:R-:W1:Y:S01]  /*8cb0*/  LDS R7, [UR4+0x39c] ;  /* 0x00039c04ff077984 */ /* 0x002e620008000800 */
[----:B------:R-:W-:Y:S05]  /*8cc0*/  IMAD.U32 R6, RZ, RZ, UR8 ;  /* 0x00000008ff067e24 */ /* 0x000fea000f8e00ff */
[----:B-----5:R-:W-:Y:S05]  /*8cd0*/  SHF.R.U64 R12, R6, 0x4, RZ ;  /* 0x00000004060c7819 */ /* 0x020fea00000012ff */
[----:B------:R-:W-:Y:S04]  /*8ce0*/  STS [UR4+0x390], R12 ;  /* 0x0003900cff007988 */ /* 0x000fe80008000804 */
[----:B------:R-:W-:Y:S01]  /*8cf0*/  STS [UR4+0x394], R12 ;  /* 0x0003940cff007988 */ /* 0x000fe20008000804 */
[----:B------:R-:W-:Y:S02]  /*8d00*/  @!P0 IMAD.MOV.U32 R28, RZ, RZ, R26 ;  /* 0x000000ffff1c8224 */ /* 0x000fe400078e001a */
[----:B------:R-:W-:Y:S01]  /*8d10*/  @!P0 IMAD.MOV.U32 R29, RZ, RZ, R27 ;  /* 0x000000ffff1d8224 */ /* 0x000fe200078e001b */
[----:B---3--:R-:W-:Y:S04]  /*8d20*/  @P1 STS.64 [UR4+0x380], R24 ;  /* 0x00038018ff001988 */ /* 0x008fe80008000a04 */
[----:B--2---:R-:W-:Y:S04]  /*8d30*/  SHF.L.U64.HI R14, R28, 0x1, R29 ;  /* 0x000000011c0e7819 */ /* 0x004fe8000001021d */
[----:B------:R-:W-:Y:S04]  /*8d40*/  LOP3.LUT R14, R14, 0x1fffffff, RZ, 0xc0, !PT ;  /* 0x1fffffff0e0e7812 */ /* 0x000fe800078ec0ff */
[----:B------:R-:W-:Y:S04]  /*8d50*/  SHF.R.U32.HI R4, RZ, 0x4, R14 ;  /* 0x00000004ff047819 */ /* 0x000fe8000001160e */
[----:B-1----:R-:W-:Y:S02]  /*8d60*/  LOP3.LUT R23, R7, 0xf, R4, 0xb8, !PT ;  /* 0x0000000f07177812 */ /* 0x002fe400078eb804 */
[----:B------:R-:W-:Y:S03]  /*8d70*/  CS2R R6, SRZ ;  /* 0x0000000000067805 */ /* 0x000fe6000001ff00 */
[----:B------:R1:W-:Y:S01]  /*8d80*/  STS [UR4+0x39c], R23 ;  /* 0x00039c17ff007988 */ /* 0x0003e20008000804 */
[----:B----4-:R-:W-:Y:S03]  /*8d90*/  VIADD R5, R5, 0xffffffff ;  /* 0xffffffff05057836 */ /* 0x010fe60000000000 */
[----:B------:R-:W2:Y:S01]  /*8da0*/  LDS R4, [UR4+0x39c] ;  /* 0x00039c04ff047984 */ /* 0x000ea20008000800 */
[----:B-1----:R-:W-:Y:S05]  /*8db0*/  IMAD.SHL.U32 R23, R28, 0x2, RZ ;  /* 0x000000021c177824 */ /* 0x002fea00078e00ff */
[----:B------:R-:W-:Y:S04]  /*8dc0*/  LOP3.LUT R23, R23, 0xfffffffe, RZ, 0xc0, !PT ;  /* 0xfffffffe17177812 */ /* 0x000fe800078ec0ff */
[----:B------:R-:W-:Y:S05]  /*8dd0*/  SHF.R.U64 R14, R23, 0x4, R14 ;  /* 0x00000004170e7819 */ /* 0x000fea000000120e */
[----:B------:R-:W-:Y:S01]  /*8de0*/  STS [UR4+0x38c], R14 ;  /* 0x00038c0eff007988 */ /* 0x000fe20008000804 */
[----:B--2---:R-:W-:Y:S05]  /*8df0*/  LOP3.LUT R30, R4, 0xf0, RZ, 0xb8, !PT ;  /* 0x000000f0041e7812 */ /* 0x004fea00078eb8ff */
[----:B------:R-:W-:Y:S04]  /*8e00*/  STS [UR4+0x39c], R30 ;  /* 0x00039c1eff007988 */ /* 0x000fe80008000804 */
[----:B------:R-:W1:Y:S02]  /*8e10*/  LDS R4, [UR4+0x39c] ;  /* 0x00039c04ff047984 */ /* 0x000e640008000800 */
[----:B-1----:R-:W-:Y:S01]  /*8e20*/  LOP3.LUT R13, R4, 0xf00, RZ, 0xb8, !PT ;  /* 0x00000f00040d7812 */ /* 0x002fe200078eb8ff */
[----:B------:R-:W-:Y:S04]  /*8e30*/  VIADD R4, R26, 0xffffffff ;  /* 0xffffffff1a047836 */ /* 0x000fe80000000000 */
[----:B------:R-:W-:Y:S04]  /*8e40*/  STS.64 [UR4+0x398], R12 ;  /* 0x0003980cff007988 */ /* 0x000fe80008000a04 */
[----:B------:R-:W1:Y:S04]  /*8e50*/  LDS R22, [UR4+0x39c] ;  /* 0x00039c04ff167984 */ /* 0x000e680008000800 */
[----:B------:R2:W-:Y:S01]  /*8e60*/  STS.128 [UR4+0x3a0], R4 ;  /* 0x0003a004ff007988 */ /* 0x0005e20008000c04 */
[----:B-1----:R-:W-:Y:S05]  /*8e70*/  LOP3.LUT R22, R22, 0xf000, RZ, 0xb8, !PT ;  /* 0x0000f00016167812 */ /* 0x002fea00078eb8ff */
[----:B------:R2:W-:Y:S02]  /*8e80*/  STS [UR4+0x39c], R22 ;  /* 0x00039c16ff007988 */ /* 0x0005e40008000804 */
.L_x_94:
[----:B----4-:R-:W-:Y:S05]  /*8e90*/  BSYNC.RECONVERGENT B0 ;  /* 0x0000000000007941 */ /* 0x010fea0003800200 */
.L_x_93:
[----:B------:R-:W-:Y:S01]  /*8ea0*/  NOP ;  /* 0x0000000000007918 */ /* 0x000fe20000000000 */
[----:B------:R-:W4:Y:S01]  /*8eb0*/  LDS R16, [R16] ;  /* 0x0000000010107984 */ /* 0x000f220000000800 */
[----:B--2---:R-:W-:Y:S01]  /*8ec0*/  IADD3 R4, P0, PT, R0, UR28, RZ ;  /* 0x0000001c00047c10 */ /* 0x004fe2000ff1e0ff */
[----:B------:R-:W-:Y:S04]  /*8ed0*/  IMAD.U32 R0, RZ, RZ, UR20 ;  /* 0x00000014ff007e24 */ /* 0x000fe8000f8e00ff */
[----:B------:R-:W-:Y:S01]  /*8ee0*/  IMAD.X R5, RZ, RZ, UR29, P0 ;  /* 0x0000001dff057e24 */ /* 0x000fe200080e06ff */
[----:B------:R-:W-:Y:S04]  /*8ef0*/  SHF.L.U32 R6, R0, 0x1f, RZ ;  /* 0x0000001f00067819 */ /* 0x000fe800000006ff */
[----:B----4-:R2:W4:Y:S02]  /*8f00*/  ATOMG.E.EXCH.STRONG.GPU PT, RZ, [R4], R16 ;  /* 0x0000001004ff73a8 */ /* 0x01052400041ee100 */
[----:B----4-:R-:W4:Y:S02]  /*8f10*/  SYNCS.PHASECHK.TRANS64.TRYWAIT P0, [R15+URZ+0xb8], R6 ;  /* 0x0000b8060f0075a7 */ /* 0x010f2400080011ff */
[----:B--2-4-:R-:W-:Y:S05]  /*8f20*/  @!P0 BRA `(.L_x_95) ;  /* 0x0000009000188947 */ /* 0x014fea0003800000 */
.L_x_92:
[----:B-1----:R-:W-:Y:S04]  /*8f30*/  ISETP.NE.U32.AND P0, PT, R2, RZ, PT ;  /* 0x000000ff0200720c */ /* 0x002fe80003f05070 */
[----:B------:R-:W-:Y:S11]  /*8f40*/  ISETP.NE.AND.EX P0, PT, R3, RZ, PT, P0 ;  /* 0x000000ff0300720c */ /* 0x000ff60003f05300 */
[----:B------:R-:W-:Y:S02]  /*8f50*/  @!UPT UIADD3 URZ, UPT, UPT, URZ, URZ, URZ ;  /* 0x000000fffffff290 */ /* 0x000fe4000fffe0ff */
[----:B------:R-:W1:Y:S02]  /*8f60*/  @P0 LDC.64 R4, c[0x0][0x890] ;  /* 0x00022400ff040b82 */ /* 0x000e640000000a00 */
[----:B-1----:R-:W-:Y:S01]  /*8f70*/  @P0 IMAD.WIDE R4, R17, 0x8, R4 ;  /* 0x0000000811040825 */ /* 0x002fe200078e0204 */
[----:B------:R-:W-:Y:S06]  /*8f80*/  BRA.U UP1, `(.L_x_96) ;  /* 0x0000000101107547 */ /* 0x000fec000b800000 */
[----:B------:R-:W-:Y:S04]  /*8f90*/  DEPBAR {5,4,3,2,1,0} ;  /* 0x0000003f0000791a */ /* 0x000fe80000000000 */
[----:B------:R-:W1:Y:S02]  /*8fa0*/  CCTL.E.C.LDCU.IV.DEEP [UR28] ;  /* 0x000000001c007540 */ /* 0x000e640009c08000 */
[----:B-1----:R1:W-:Y:S01]  /*8fb0*/  UTMACCTL.IV [UR28] ;  /* 0x000000001c0079b9 */ /* 0x0023e20008000000 */
[----:B------:R-:W-:Y:S01]  /*8fc0*/  NOP ;  /* 0x0000000000007918 */ /* 0x000fe20000000000 */
.L_x_96:
[----:B------:R-:W5:Y:S01]  /*8fd0*/  @P0 LDG.E.64 R4, desc[UR50][R4.64] ;  /* 0x0000003204040981 */ /* 0x000f62000c1e1b00 */
[----:B------:R-:W-:Y:S02]  /*8fe0*/  USHF.L.U32 UR18, UR18, 0x7, URZ ;  /* 0x0000000712127899 */ /* 0x000fe400080006ff */
[----:B------:R-:W-:Y:S01]  /*8ff0*/  USHF.L.U32 UR19, UR19, 0x7, URZ ;  /* 0x0000000713137899 */ /* 0x000fe200080006ff */
[----:B-----5:R-:W5:Y:S02]  /*9000*/  @P0 LD.E R0, desc[UR50][R4.64] ;  /* 0x0000003204000980 */ /* 0x020f64000c101900 */
[----:B-----5:R-:W-:Y:S01]  /*9010*/  @P0 FSETP.NEU.AND P1, PT, R0, RZ, PT ;  /* 0x000000ff0000020b */ /* 0x020fe20003f2d000 */
[----:B------:R-:W-:Y:S01]  /*9020*/  @!UPT UIADD3 URZ, UPT, UPT, URZ, URZ, URZ ;  /* 0x000000fffffff290 */ /* 0x000fe2000fffe0ff */
[----:B------:R-:W-:Y:S11]  /*9030*/  @P0 BRA `(.L_x_97) ;  /* 0x00000000002c0947 */ /* 0x000ff60003800000 */
[----:B----4-:R-:W-:Y:S02]  /*9040*/  ISETP.NE.U32.AND P0, PT, RZ, UR6, PT ;  /* 0x00000006ff007c0c */ /* 0x010fe4000bf05070 */
[----:B------:R-:W-:Y:S02]  /*9050*/  FSETP.NEU.AND P1, PT, RZ, UR26, PT ;  /* 0x0000001aff007c0b */ /* 0x000fe4000bf2d000 */
[----:B------:R-:W-:Y:S11]  /*9060*/  ISETP.NE.AND.EX P0, PT, RZ, UR7, PT, P0 ;  /* 0x00000007ff007c0c */ /* 0x000ff6000bf05300 */
[----:B------:R-:W-:Y:S02]  /*9070*/  @!UPT UIADD3 URZ, UPT, UPT, URZ, URZ, URZ ;  /* 0x000000fffffff290 */ /* 0x000fe4000fffe0ff */
[----:B------:R-:W4:Y:S08]  /*9080*/  @P0 LDC R0, c[0x0][0x898] ;  /* 0x00022600ff000b82 */ /* 0x000f300000000800 */
[----:B------:R-:W5:Y:S01]  /*9090*/  @P0 LDC.64 R4, c[0x0][0x888] ;  /* 0x00022200ff040b82 */ /* 0x000f620000000a00 */
[----:B----4-:R-:W-:Y:S04]  /*90a0*/  @P0 IMAD R17, R17, R0, RZ ;  /* 0x0000000011110224 */ /* 0x010fe800078e02ff */
[----:B-----5:R-:W-:Y:S06]  /*90b0*/  @P0 IMAD.WIDE R4, R17, 0x4, R4 ;  /* 0x0000000411040825 */ /* 0x020fec00078e0204 */
[----:B------:R-:W4:Y:S02]  /*90c0*/  @P0 LDG.E R4, desc[UR50][R4.64] ;  /* 0x0000003204040981 */ /* 0x000f24000c1e1900 */
[----:B----4-:R-:W-:Y:S11]  /*90d0*/  @P0 FSETP.NEU.AND P1, PT, R4, RZ, PT ;  /* 0x000000ff0400020b */ /* 0x010ff60003f2d000 */
[----:B------:R-:W-:Y:S02]  /*90e0*/  @!UPT UIADD3 URZ, UPT, UPT, URZ, URZ, URZ ;  /* 0x000000fffffff290 */ /* 0x000fe4000fffe0ff */
.L_x_97:
[----:B------:R-:W-:Y:S01]  /*90f0*/  UISETP.NE.AND UP0, UPT, UR21, 0x4, UPT ;  /* 0x000000041500788c */ /* 0x000fe2000bf05270 */
[----:B------:R-:W-:Y:S04]  /*9100*/  ELECT P0, URZ, PT ;  /* 0x0000000000ff782f */ /* 0x000fe80003800000 */
[----:B------:R-:W-:Y:S04]  /*9110*/  PLOP3.LUT P1, PT, P1, P0, PT, 0x80, 0x8 ;  /* 0x000000000008781c */ /* 0x000fe80000f21070 */
[----:B------:R-:W-:Y:S09]  /*9120*/  BRA.U UP0, `(.L_x_98) ;  /* 0x0000000100047547 */ /* 0x000ff2000b800000 */
[----:B-1--4-:R-:W-:Y:S05]  /*9130*/  BPT.TRAP 0x1 ;  /* 0x000000040000795c */ /* 0x012fea0000300000 */
.L_x_98:
[----:B------:R-:W5:Y:S01]  /*9140*/  S2UR UR25, SR_CgaCtaId ;  /* 0x00000000001979c3 */ /* 0x000f620000008800 */
[----:B------:R-:W-:Y:S01]  /*9150*/  UMOV UR24, 0x400 ;  /* 0x0000040000187882 */ /* 0x000fe20000000000 */
[----:B------:R-:W-:Y:S01]  /*9160*/  SHF.L.U32 R5, R19, 0x1f, RZ ;  /* 0x0000001f13057819 */ /* 0x000fe200000006ff */
[----:B-----5:R-:W-:Y:S09]  /*9170*/  ULEA UR24, UR25, UR24, 0x18 ;  /* 0x0000001819187291 */ /* 0x020ff2000f8ec0ff */
[----:B------:R-:W5:Y:S02]  /*9180*/  SYNCS.PHASECHK.TRANS64.TRYWAIT P0, [UR24+0x90], R5 ;  /* 0x00009005ff0075a7 */ /* 0x000f640008001118 */
[----:B-----5:R-:W-:Y:S05]  /*9190*/  @!P0 BRA `(.L_x_99) ;  /* 0x0000008c00908947 */ /* 0x020fea0003800000 */
.L_x_263:
[----:B------:R-:W-:Y:S04]  /*91a0*/  BSSY.RECONVERGENT B0, `(.L_x_100) ;  /* 0x0000011000007945 */ /* 0x000fe80003800200 */
[----:B------:R-:W-:Y:S05]  /*91b0*/  @!P1 BRA `(.L_x_101) ;  /* 0x00000000003c9947 */ /* 0x000fea0003800000 */
[----:B------:R-:W-:Y:S02]  /*91c0*/  UIADD3 UR17, UPT, UPT, UR24, 0x70, URZ ;  /* 0x0000007018117890 */ /* 0x000fe4000fffe0ff */
[----:B------:R-:W-:Y:S01]  /*91d0*/  UIADD3 UR16, UPT, UPT, UR24, 0x1000, URZ ;  /* 0x0000100018107890 */ /* 0x000fe2000fffe0ff */
[----:B------:R-:W-:Y:S01]  /*91e0*/  UMOV UR12, 0x0 ;  /* 0x00000000000c7882 */ /* 0x000fe20000000000 */
[----:B------:R-:W-:Y:S01]  /*91f0*/  UMOV UR13, 0x10000000 ;  /* 0x10000000000d7882 */ /* 0x000fe20000000000 */
[----:B------:R-:W-:Y:S02]  /*9200*/  UIADD3 UR10, UPT, UPT, UR18, 0x40, URZ ;  /* 0x00000040120a7890 */ /* 0x000fe4000fffe0ff */
[----:B------:R-:W-:Y:S01]  /*9210*/  UIADD3 UR8, UPT, UPT, UR24, 0x2000, URZ ;  /* 0x0000200018087890 */ /* 0x000fe2000fffe0ff */
[----:B------:R-:W-:Y:S03]  /*9220*/  UMOV UR11, UR19 ;  /* 0x00000013000b7c82 */ /* 0x000fe60008000000 */
[----:B------:R1:W-:Y:S01]  /*9230*/  UTMALDG.2D [UR16], [UR28], desc[UR12] ;  /* 0x00000c101c0075b4 */ /* 0x0003e20008009000 */
[----:B------:R-:W-:Y:S01]  /*9240*/  UMOV UR9, UR17 ;  /* 0x0000001100097c82 */ /* 0x000fe20008000000 */
[----:B------:R-:W-:Y:S03]  /*9250*/  UISETP.NE.AND UP0, UPT, UR21, 0x4, UPT ;  /* 0x000000041500788c */ /* 0x000fe6000bf05270 */
[----:B------:R1:W-:Y:S06]  /*9260*/  UTMALDG.2D [UR8], [UR28], desc[UR12] ;  /* 0x00000c081c0075b4 */ /* 0x0003ec0008009000 */
[----:B-1----:R-:W-:Y:S05]  /*9270*/  BRA.U UP0, `(.L_x_102) ;  /* 0x0000000100047547 */ /* 0x002fea000b800000 */
[----:B----4-:R-:W-:Y:S05]  /*9280*/  BPT.TRAP 0x1 ;  /* 0x000000040000795c */ /* 0x010fea0000300000 */
.L_x_102:
[----:B------:R-:W-:Y:S04]  /*9290*/  HFMA2 R0, -RZ, RZ, 0, 0.0078125 ;  /* 0x00002000ff007431 */ /* 0x000fe800000001ff */
[----:B------:R1:W-:Y:S03]  /*92a0*/  SYNCS.ARRIVE.TRANS64.RED.A0TR RZ, [UR24+0x70], R0 ;  /* 0x00007000ffff79a7 */ /* 0x0003e60008300418 */
.L_x_101:
[----:B-1--4-:R-:W-:Y:S05]  /*92b0*/  BSYNC.RECONVERGENT B0 ;  /* 0x0000000000007941 */ /* 0x012fea0003800200 */
.L_x_100:
[----:B------:R-:W-:Y:S09]  /*92c0*/  UISETP.NE.AND UP0, UPT, UR21, 0x4, UPT ;  /* 0x000000041500788c */ /* 0x000ff2000bf05270 */
[----:B------:R-:W-:Y:S05]  /*92d0*/  BRA.U UP0, `(.L_x_103) ;  /* 0x0000000100047547 */ /* 0x000fea000b800000 */
[----:B------:R-:W-:Y:S05]  /*92e0*/  BPT.TRAP 0x1 ;  /* 0x000000040000795c */ /* 0x000fea0000300000 */
.L_x_103:
[----:B------:R-:W-:Y:S04]  /*92f0*/  UIADD3 UR4, UPT, UPT, UR24, 0x70, URZ ;  /* 0x0000007018047890 */ /* 0x000fe8000fffe0ff */
[----:B------:R-:W-:Y:S09]  /*9300*/  UPRMT UR4, UR25, 0x654, UR4 ;  /* 0x0000065419047896 */ /* 0x000ff20008000004 */
[----:B------:R-:W-:Y:S01]  /*9310*/  SYNCS.ARRIVE.TRANS64.RED.A1T0 RZ, [UR4], RZ ;  /* 0x000000ffffff79a7 */ /* 0x000fe20008100404 */
[----:B------:R-:W-:Y:S05]  /*9320*/  BRA.U UP0, `(.L_x_104) ;  /* 0x0000000100047547 */ /* 0x000fea000b800000 */
[----:B------:R-:W-:Y:S05]  /*9330*/  BPT.TRAP 0x1 ;  /* 0x000000040000795c */ /* 0x000fea0000300000 */
.L_x_104:
[----:B------:R-:W1:Y:S02]  /*9340*/  SYNCS.PHASECHK.TRANS64.TRYWAIT P0, [UR24+0x98], R5 ;  /* 0x00009805ff0075a7 */ /* 0x000e640008001118 */
[----:B-1----:R-:W-:Y:S05]  /*9350*/  @!P0 BRA `(.L_x_105) ;  /* 0x0000008c00388947 */ /* 0x002fea0003800000 */
.L_x_265:
[----:B------:R-:W-:Y:S04]  /*9360*/  BSSY.RECONVERGENT B0, `(.L_x_106) ;  /* 0x0000012000007945 */ /* 0x000fe80003800200 */
[----:B------:R-:W-:Y:S05]  /*9370*/  @!P1 BRA `(.L_x_107) ;  /* 0x0000000000409947 */ /* 0x000fea0003800000 */
[----:B------:R-:W-:Y:S02]  /*9380*/  UIADD3 UR13, UPT, UPT, UR24, 0x78, URZ ;  /* 0x00000078180d7890 */ /* 0x000fe4000fffe0ff */
[----:B------:R-:W-:Y:S02]  /*9390*/  UIADD3 UR15, UPT, UPT, UR19, 0x20, URZ ;  /* 0x00000020130f7890 */ /* 0x000fe4000fffe0ff */
[----:B------:R-:W-:Y:S01]  /*93a0*/  UIADD3 UR12, UPT, UPT, UR24, 0x3000, URZ ;  /* 0x00003000180c7890 */ /* 0x000fe2000fffe0ff */
[----:B------:R-:W-:Y:S01]  /*93b0*/  UMOV UR16, 0x0 ;  /* 0x0000000000107882 */ /* 0x000fe20000000000 */
[----:B------:R-:W-:Y:S01]  /*93c0*/  UMOV UR17, 0x10000000 ;  /* 0x1000000000117882 */ /* 0x000fe20000000000 */
[----:B------:R-:W-:Y:S01]  /*93d0*/  UMOV UR14, UR18 ;  /* 0x00000012000e7c82 */ /* 0x000fe20008000000 */
[----:B------:R-:W-:Y:S02]  /*93e0*/  UIADD3 UR10, UPT, UPT, UR18, 0x40, URZ ;  /* 0x00000040120a7890 */ /* 0x000fe4000fffe0ff */
[----:B------:R-:W-:Y:S03]  /*93f0*/  UIADD3 UR8, UPT, UPT, UR24, 0x4000, URZ ;  /* 0x0000400018087890 */ /* 0x000fe6000fffe0ff */
[----:B------:R4:W-:Y:S01]  /*9400*/  UTMALDG.2D [UR12], [UR28], desc[UR16] ;  /* 0x0000100c1c0075b4 */ /* 0x0009e20008009000 */
[----:B------:R-:W-:Y:S01]  /*9410*/  UMOV UR9, UR13 ;  /* 0x0000000d00097c82 */ /* 0x000fe20008000000 */
[----:B------:R-:W-:Y:S04]  /*9420*/  UMOV UR11, UR15 ;  /* 0x0000000f000b7c82 */ /* 0x000fe80008000000 */
[----:B------:R4:W-:Y:S02]  /*9430*/  UTMALDG.2D [UR8], [UR28], desc[UR16] ;  /* 0x000010081c0075b4 */ /* 0x0009e40008009000 */
[----:B----4-:R-:W-:Y:S05]  /*9440*/  BRA.U UP0, `(.L_x_108) ;  /* 0x0000000100047547 */ /* 0x010fea000b800000 */
[----:B------:R-:W-:Y:S05]  /*9450*/  BPT.TRAP 0x1 ;  /* 0x000000040000795c */ /* 0x000fea0000300000 */
.L_x_108:
[----:B-1----:R-:W-:Y:S04]  /*9460*/  HFMA2 R0, -RZ, RZ, 0, 0.0078125 ;  /* 0x00002000ff007431 */ /* 0x002fe800000001ff */
[----:B------:R4:W-:Y:S03]  /*9470*/  SYNCS.ARRIVE.TRANS64.RED.A0TR RZ, [UR24+0x78], R0 ;  /* 0x00007800ffff79a7 */ /* 0x0009e60008300418 */
.L_x_107:
[----:B------:R-:W-:Y:S05]  /*9480*/  BSYNC.RECONVERGENT B0 ;  /* 0x0000000000007941 */ /* 0x000fea0003800200 */
.L_x_106:
[----:B------:R-:W-:Y:S05]  /*9490*/  BRA.U UP0, `(.L_x_109) ;  /* 0x0000000100047547 */ /* 0x000fea000b800000 */
[----:B------:R-:W-:Y:S05]  /*94a0*/  BPT.TRAP 0x1 ;  /* 0x000000040000795c */ /* 0x000fea0000300000 */
.L_x_109:
[----:B------:R-:W-:Y:S04]  /*94b0*/  UIADD3 UR4, UPT, UPT, UR24, 0x78, URZ ;  /* 0x0000007818047890 */ /* 0x000fe8000fffe0ff */
[----:B------:R-:W-:Y:S09]  /*94c0*/  UPRMT UR4, UR25, 0x654, UR4 ;  /* 0x0000065419047896 */ /* 0x000ff20008000004 */
[----:B------:R-:W-:Y:S01]  /*94d0*/  SYNCS.ARRIVE.TRANS64.RED.A1T0 RZ, [UR4], RZ ;  /* 0x000000ffffff79a7 */ /* 0x000fe20008100404 */
[----:B------:R-:W-:Y:S05]  /*94e0*/  BRA.U UP0, `(.L_x_110) ;  /* 0x0000000100047547 */ /* 0x000fea000b800000 */
[----:B------:R-:W-:Y:S05]  /*94f0*/  BPT.TRAP 0x1 ;  /* 0x000000040000795c */ /* 0x000fea0000300000 */
.L_x_110:
[----:B------:R-:W5:Y:S02]  /*9500*/  SYNCS.PHASECHK.TRANS64.TRYWAIT P0, [UR24+0xa0], R5 ;  /* 0x0000a005ff0075a7 */ /* 0x000f640008001118 */
[----:B-----5:R-:W-:Y:S05]  /*9510*/  @!P0 BRA `(.L_x_111) ;  /* 0x0000008800e08947 */ /* 0x020fea0003800000 */
.L_x_267:
        /* <DEDUP_REMOVED lines=14> */
[----:B-1----:R-:W-:Y:S05]  /*9600*/  BRA.U UP0, `(.L_x_114) ;  /* 0x0000000100047547 */ /* 0x002fea000b800000 */
[----:B------:R-:W-:Y:S05]  /*9610*/  BPT.TRAP 0x1 ;  /* 0x000000040000795c */ /* 0x000fea0000300000 */
.L_x_114:
[----:B----4-:R-:W-:Y:S04]  /*9620*/  HFMA2 R0, -RZ, RZ, 0, 0.0078125 ;  /* 0x00002000ff007431 */ /* 0x010fe800000001ff */
[----:B------:R1:W-:Y:S03]  /*9630*/  SYNCS.ARRIVE.TRANS64.RED.A0TR RZ, [UR24+0x80], R0 ;  /* 0x00008000ffff79a7 */ /* 0x0003e60008300418 */
.L_x_113:
[----:B------:R-:W-:Y:S05]  /*9640*/  BSYNC.RECONVERGENT B0 ;  /* 0x0000000000007941 */ /* 0x000fea0003800200 */
.L_x_112:
[----:B------:R-:W-:Y:S05]  /*9650*/  BRA.U UP0, `(.L_x_115) ;  /* 0x0000000100047547 */ /* 0x000fea000b800000 */
[----:B------:R-:W-:Y:S05]  /*9660*/  BPT.TRAP 0x1 ;  /* 0x000000040000795c */ /* 0x000fea0000300000 */
.L_x_115:
[----:B------:R-:W-:Y:S04]  /*9670*/  UIADD3 UR4, UPT, UPT, UR24, 0x80, URZ ;  /* 0x0000008018047890 */ /* 0x000fe8000fffe0ff */
[----:B------:R-:W-:Y:S09]  /*9680*/  UPRMT UR4, UR25, 0x654, UR4 ;  /* 0x0000065419047896 */ /* 0x000ff20008000004 */
[----:B------:R-:W-:Y:S01]  /*9690*/  SYNCS.ARRIVE.TRANS64.RED.A1T0 RZ, [UR4], RZ ;  /* 0x000000ffffff79a7 */ /* 0x000fe20008100404 */
[----:B------:R-:W-:Y:S05]  /*96a0*/  BRA.U UP0, `(.L_x_116) ;  /* 0x0000000100047547 */ /* 0x000fea000b800000 */
[----:B------:R-:W-:Y:S05]  /*96b0*/  BPT.TRAP 0x1 ;  /* 0x000000040000795c */ /* 0x000fea0000300000 */
.L_x_116:
[----:B------:R-:W5:Y:S02]  /*96c0*/  SYNCS.PHASECHK.TRANS64.TRYWAIT P0, [UR24+0xa8], R5 ;  /* 0x0000a805ff0075a7 */ /* 0x000f640008001118 */
[----:B-----5:R-:W-:Y:S05]  /*96d0*/  @!P0 BRA `(.L_x_117) ;  /* 0x0000008800888947 */ /* 0x020fea0003800000 */
.L_x_269:
        /* <DEDUP_REMOVED lines=16> */
.L_x_120:
[----:B----4-:R-:W-:Y:S04]  /*97e0*/  HFMA2 R0, -RZ, RZ, 0, 0.0078125 ;  /* 0x00002000ff007431 */ /* 0x010fe800000001ff */
[----:B------:R1:W-:Y:S03]  /*97f0*/  SYNCS.ARRIVE.TRANS64.RED.A0TR RZ, [UR24+0x88], R0 ;  /* 0x00008800ffff79a7 */ /* 0x0003e60008300418 */
.L_x_119:
[----:B------:R-:W-:Y:S05]  /*9800*/  BSYNC.RECONVERGENT B0 ;  /* 0x0000000000007941 */ /* 0x000fea0003800200 */
.L_x_118:
[----:B------:R-:W-:Y:S05]  /*9810*/  BRA.U UP0, `(.L_x_121) ;  /* 0x0000000100047547 */ /* 0x000fea000b800000 */
[----:B------:R-:W-:Y:S05]  /*9820*/  BPT.TRAP 0x1 ;  /* 0x000000040000795c */ /* 0x000fea0000300000 */
.L_x_121:
[----:B------:R-:W-:Y:S01]  /*9830*/  UIADD3 UR4, UPT, UPT, UR24, 0x88, URZ ;  /* 0x0000008818047890 */ /* 0x000fe2000fffe0ff */
[----:B------:R-:W-:Y:S01]  /*9840*/  LOP3.LUT R19, R19, 0x1, RZ, 0x3c, !PT ;  /* 0x0000000113137812 */ /* 0x000fe200078e3cff */
[----:B------:R-:W-:Y:S02]  /*9850*/  UISETP.NE.AND UP1, UPT, UR37, 0x8, UPT ;  /* 0x000000082500788c */ /* 0x000fe4000bf25270 */
[----:B------:R-:W-:Y:S09]  /*9860*/  UPRMT UR4, UR25, 0x654, UR4 ;  /* 0x0000065419047896 */ /* 0x000ff20008000004 */
[----:B------:R-:W-:Y:S01]  /*9870*/  SYNCS.ARRIVE.TRANS64.RED.A1T0 RZ, [UR4], RZ ;  /* 0x000000ffffff79a7 */ /* 0x000fe20008100404 */
[----:B------:R-:W-:Y:S05]  /*9880*/  BRA.U UP1, `(.L_x_122) ;  /* 0x0000000101047547 */ /* 0x000fea000b800000 */
[----:B------:R-:W-:Y:S05]  /*9890*/  BPT.TRAP 0x1 ;  /* 0x000000040000795c */ /* 0x000fea0000300000 */
.L_x_122:
[----:B------:R-:W-:Y:S01]  /*98a0*/  ULEA UR8, UR5, UR24, 0x3 ;  /* 0x0000001805087291 */ /* 0x000fe2000f8e18ff */
[----:B-1----:R-:W-:Y:S08]  /*98b0*/  SHF.L.U32 R5, R18, 0x1f, RZ ;  /* 0x0000001f12057819 */ /* 0x002ff000000006ff */
[----:B------:R-:W1:Y:S02]  /*98c0*/  SYNCS.PHASECHK.TRANS64.TRYWAIT P0, [UR8+0x1a0], R5 ;  /* 0x0001a005ff0075a7 */ /* 0x000e640008001108 */
[----:B-1----:R-:W-:Y:S05]  /*98d0*/  @!P0 BRA `(.L_x_123) ;  /* 0x0000008800208947 */ /* 0x002fea0003800000 */
.L_x_271:
[----:B------:R-:W-:Y:S09]  /*98e0*/  UIMAD UR4, UR5, 0x14, UR36 ;  /* 0x00000014050478a4 */ /* 0x000ff2000f8e0224 */
[----:B--2---:R-:W2:Y:S04]  /*98f0*/  LDS R6, [UR4] ;  /* 0x00000004ff067984 */ /* 0x004ea80008000800 */
[----:B-1----:R-:W1:Y:S04]  /*9900*/  LDS R5, [UR4+0x4] ;  /* 0x00000404ff057984 */ /* 0x002e680008000800 */
[----:B------:R-:W3:Y:S04]  /*9910*/  LDS.U16 R4, [UR4+0x12] ;  /* 0x00001204ff047984 */ /* 0x000ee80008000400 */
[----:B------:R-:W3:Y:S04]  /*9920*/  LDS R17, [UR4+0x8] ;  /* 0x00000804ff117984 */ /* 0x000ee80008000800 */
[----:B----4-:R-:W4:Y:S01]  /*9930*/  LDS R0, [UR4+0xc] ;  /* 0x00000c04ff007984 */ /* 0x010f220008000800 */
[----:B------:R-:W-:Y:S01]  /*9940*/  @!PT LDS RZ, [RZ] ;  /* 0x00000000fffff984 */ /* 0x000fe20000000800 */
[----:B------:R-:W-:Y:S01]  /*9950*/  @!PT LDS RZ, [RZ] ;  /* 0x00000000fffff984 */ /* 0x000fe20000000800 */
[----:B------:R-:W-:Y:S01]  /*9960*/  @!PT LDS RZ, [RZ] ;  /* 0x00000000fffff984 */ /* 0x000fe20000000800 */
[----:B------:R-:W-:Y:S01]  /*9970*/  @!PT LDS RZ, [RZ] ;  /* 0x00000000fffff984 */ /* 0x000fe20000000800 */
[----:B------:R5:W-:Y:S06]  /*9980*/  MEMBAR.ALL.CTA ;  /* 0x0000000000007992 */ /* 0x000bec0000008000 */
[----:B-----5:R-:W3:Y:S01]  /*9990*/  FENCE.VIEW.ASYNC.S ;  /* 0x00000000000073c6 */ /* 0x020ee20000000000 */
[----:B--2---:R-:W-:Y:S02]  /*99a0*/  R2UR UR18, R6 ;  /* 0x00000000061272ca */ /* 0x004fe400000e0000 */
[----:B-1----:R-:W-:Y:S01]  /*99b0*/  R2UR UR19, R5 ;  /* 0x00000000051372ca */ /* 0x002fe200000e0000 */
[----:B------:R-:W-:Y:S03]  /*99c0*/  @!UPT UIADD3 URZ, UPT, UPT, URZ, URZ, URZ ;  /* 0x000000fffffff290 */ /* 0x000fe6000fffe0ff */
[----:B------:R-:W-:Y:S11]  /*99d0*/  BRA.U UP1, `(.L_x_124) ;  /* 0x0000000101047547 */ /* 0x000ff6000b800000 */
[----:B------:R-:W-:Y:S05]  /*99e0*/  BPT.TRAP 0x1 ;  /* 0x000000040000795c */ /* 0x000fea0000300000 */
.L_x_124:
[----:B------:R-:W-:Y:S01]  /*99f0*/  UIADD3 UR8, UPT, UPT, UR8, 0x1e0, URZ ;  /* 0x000001e008087890 */ /* 0x000fe2000fffe0ff */
[----:B----4-:R-:W-:Y:S03]  /*9a00*/  ISETP.NE.AND P0, PT, R0, RZ, PT ;  /* 0x000000ff0000720c */ /* 0x010fe60003f05270 */
[----:B------:R-:W-:Y:S09]  /*9a10*/  UPRMT UR8, UR25, 0x654, UR8 ;  /* 0x0000065419087896 */ /* 0x000ff20008000008 */
[----:B---3--:R-:W-:Y:S01]  /*9a20*/  SYNCS.ARRIVE.TRANS64.RED.A1T0 RZ, [UR8], RZ ;  /* 0x000000ffffff79a7 */ /* 0x008fe20008100408 */
[----:B------:R-:W-:Y:S04]  /*9a30*/  UIADD3 UR8, UPT, UPT, UR5, 0x1, URZ ;  /* 0x0000000105087890 */ /* 0x000fe8000fffe0ff */
[----:B------:R-:W-:Y:S04]  /*9a40*/  UISETP.NE.AND UP1, UPT, UR8, 0x8, UPT ;  /* 0x000000080800788c */ /* 0x000fe8000bf25270 */
[----:B------:R-:W-:Y:S02]  /*9a50*/  USEL UR4, URZ, 0x1, UP1 ;  /* 0x00000001ff047887 */ /* 0x000fe40008800000 */
[----:B------:R-:W-:Y:S02]  /*9a60*/  USEL UR5, UR8, URZ, UP1 ;  /* 0x000000ff08057287 */ /* 0x000fe40008800000 */
[----:B------:R-:W-:Y:S02]  /*9a70*/  UPLOP3.LUT UP1, UPT, UPT, UPT, UPT, 0x80, 0x8 ;  /* 0x000000000008789c */ /* 0x000fe40003f2f070 */
[----:B------:R-:W-:Y:S01]  /*9a80*/  LOP3.LUT R18, R18, UR4, RZ, 0x3c, !PT ;  /* 0x0000000412127c12 */ /* 0x000fe2000f8e3cff */
[----:B------:R-:W-:Y:S08]  /*9a90*/  @P0 BRA `(.L_x_125) ;  /* 0xffffffec00c00947 */ /* 0x000ff0000383ffff */
[----:B------:R-:W-:Y:S05]  /*9aa0*/  BRA.U UP0, `(.L_x_126) ;  /* 0x0000000100047547 */ /* 0x000fea000b800000 */
[----:B------:R-:W-:Y:S05]  /*9ab0*/  BPT.TRAP 0x1 ;  /* 0x000000040000795c */ /* 0x000fea0000300000 */
.L_x_126:
[----:B------:R-:W-:-:S04]  /*9ac0*/  SHF.L.U32 R3, R19, 0x1f, RZ ;  /* 0x0000001f13037819 */ /* 0x000fc800000006ff */
[----:B------:R-:W1:Y:S02]  /*9ad0*/  SYNCS.PHASECHK.TRANS64.TRYWAIT P0, [UR24+0x90], R3 ;  /* 0x00009003ff0075a7 */ /* 0x000e640008001118 */
[----:B-1----:R-:W-:Y:S05]  /*9ae0*/  @!P0 BRA `(.L_x_127) ;  /* 0x0000008400b48947 */ /* 0x002fea0003800000 */
.L_x_273:
[----:B------:R-:W-:Y:S05]  /*9af0*/  BRA.U UP0, `(.L_x_128) ;  /* 0x0000000100047547 */ /* 0x000fea000b800000 */
[----:B------:R-:W-:Y:S05]  /*9b00*/  BPT.TRAP 0x1 ;  /* 0x000000040000795c */ /* 0x000fea0000300000 */
.L_x_128:
[----:B------:R-:W2:Y:S02]  /*9b10*/  SYNCS.PHASECHK.TRANS64.TRYWAIT P0, [UR24+0x98], R3 ;  /* 0x00009803ff0075a7 */ /* 0x000ea40008001118 */
[----:B--2---:R-:W-:Y:S05]  /*9b20*/  @!P0 BRA `(.L_x_129) ;  /* 0x0000008400bc8947 */ /* 0x004fea0003800000 */
.L_x_275:
[----:B------:R-:W-:Y:S05]  /*9b30*/  BRA.U UP0, `(.L_x_130) ;  /* 0x0000000100047547 */ /* 0x000fea000b800000 */
[----:B------:R-:W-:Y:S05]  /*9b40*/  BPT.TRAP 0x1 ;  /* 0x000000040000795c */ /* 0x000fea0000300000 */
.L_x_130:
[----:B------:R-:W2:Y:S02]  /*9b50*/  SYNCS.PHASECHK.TRANS64.TRYWAIT P0, [UR24+0xa0], R3 ;  /* 0x0000a003ff0075a7 */ /* 0x000ea40008001118 */
[----:B--2---:R-:W-:Y:S05]  /*9b60*/  @!P0 BRA `(.L_x_131) ;  /* 0x0000008400c48947 */ /* 0x004fea0003800000 */
.L_x_277:
[----:B------:R-:W-:Y:S05]  /*9b70*/  BRA.U UP0, `(.L_x_132) ;  /* 0x0000000100047547 */ /* 0x000fea000b800000 */
[----:B------:R-:W-:Y:S05]  /*9b80*/  BPT.TRAP 0x1 ;  /* 0x000000040000795c */ /* 0x000fea0000300000 */
.L_x_132:
[----:B-1----:R-:W-:Y:S02]  /*9b90*/  SHF.L.U32 R3, R19, 0x1f, RZ ;  /* 0x0000001f13037819 */ /* 0x002fe400000006ff */
[----:B------:R-:W-:-:S04]  /*9ba0*/  MOV R0, UR24 ;  /* 0x0000001800007c02 */ /* 0x000fc80008000f00 */
[----:B------:R1:W2:Y:S03]  /*9bb0*/  SYNCS.PHASECHK.TRANS64.TRYWAIT P0, [R0+URZ+0xa8], R3 ;  /* 0x0000a803000075a7 */ /* 0x0002a600080011ff */
[----:B--2---:R-:W-:Y:S05]  /*9bc0*/  @!P0 NANOSLEEP.SYNCS 0x989680 ;  /* 0x009896800000895d */ /* 0x004fea0003900000 */
[----:B------:R-:W2:Y:S02]  /*9bd0*/  @!P0 SYNCS.PHASECHK.TRANS64 P0, [R0+URZ+0xa8], R3 ;  /* 0x0000a803000085a7 */ /* 0x000ea400080010ff */
[----:B--2---:R-:W-:Y:S05]  /*9be0*/  @P0 EXIT ;  /* 0x000000000000094d */ /* 0x004fea0003800000 */
[----:B------:R-:W-:Y:S05]  /*9bf0*/  BRA `(.L_x_132) ;  /* 0xfffffffc00e47947 */ /* 0x000fea000383ffff */
.L_x_91:
[----:B------:R-:W-:-:S09]  /*9c00*/  UISETP.NE.AND UP0, UPT, UR21, 0x4, UPT ;  /* 0x000000041500788c */ /* 0x000fd2000bf05270 */
[----:B------:R-:W-:Y:S05]  /*9c10*/  BRA.U UP0, `(.L_x_133) ;  /* 0x0000004d004c7547 */ /* 0x000fea000b800000 */
.L_x_134:
[----:B------:R-:W-:-:S08]  /*9c20*/  NOP ;  /* 0x0000000000007918 */ /* 0x000fd00000000000 */
[----:B------:R-:W2:Y:S02]  /*9c30*/  USETMAXREG.TRY_ALLOC.CTAPOOL UP0, 0xe8 ;  /* 0x000000e8000079c8 */ /* 0x000ea40008000600 */
[----:B--2---:R-:W-:Y:S05]  /*9c40*/  BRA.U !UP0, `(.L_x_134) ;  /* 0xfffffffd08f47547 */ /* 0x004fea000b83ffff */
[----:B------:R-:W2:Y:S08]  /*9c50*/  S2UR UR52, SR_CgaCtaId ;  /* 0x00000000003479c3 */ /* 0x000eb00000008800 */
[----:B------:R-:W-:Y:S01]  /*9c60*/  BAR.SYNC.DEFER_BLOCKING 0x6, 0xa0 ;  /* 0x0182800000007b1d */ /* 0x000fe20000010000 */
[C---:B------:R-:W-:Y:S01]  /*9c70*/  IMAD.SHL.U32 R3, R0.reuse, 0x40, RZ ;  /* 0x0000004000037824 */ /* 0x040fe200078e00ff */
[C---:B------:R-:W-:Y:S01]  /*9c80*/  LOP3.LUT P1, RZ, R0.reuse, 0x2, RZ, 0xc0, !PT ;  /* 0x0000000200ff7812 */ /* 0x040fe2000782c0ff */
[C---:B------:R-:W-:Y:S01]  /*9c90*/  IMAD.SHL.U32 R92, R0.reuse, 0x8, RZ ;  /* 0x00000008005c7824 */ /* 0x040fe200078e00ff */
[C---:B------:R-:W-:Y:S01]  /*9ca0*/  LOP3.LUT R94, R0.reuse, 0x60, RZ, 0xc0, !PT ;  /* 0x00000060005e7812 */ /* 0x040fe200078ec0ff */
[----:B------:R-:W-:Y:S01]  /*9cb0*/  IMAD.U32 R93, R0, 0x10000, RZ ;  /* 0x00010000005d7824 */ /* 0x000fe200078e00ff */
[----:B------:R-:W-:-:S02]  /*9cc0*/  UMOV UR43, 0x400 ;  /* 0x00000400002b7882 */ /* 0x000fc40000000000 */
[----:B------:R-:W3:Y:S01]  /*9cd0*/  LDC.64 R98, c[0x0][0x390] ;  /* 0x0000e400ff627b82 */ /* 0x000ee20000000a00 */
[----:B------:R-:W1:Y:S01]  /*9ce0*/  SHFL.IDX PT, R96, R80, RZ, 0x1f ;  /* 0x00001fff50607589 */ /* 0x000e6200000e0000 */
[----:B------:R-:W-:Y:S01]  /*9cf0*/  LOP3.LUT R3, R3, 0x1c0, RZ, 0xc0, !PT ;  /* 0x000001c003037812 */ /* 0x000fe200078ec0ff */
[----:B------:R-:W-:Y:S01]  /*9d00*/  IMAD.MOV.U32 R95, RZ, RZ, 0x10 ;  /* 0x00000010ff5f7424 */ /* 0x000fe200078e00ff */
[----:B------:R-:W-:Y:S01]  /*9d10*/  LOP3.LUT R93, R93, 0x600000, RZ, 0xc0, !PT ;  /* 0x006000005d5d7812 */ /* 0x000fe200078ec0ff */
[----:B------:R-:W-:Y:S01]  /*9d20*/  UMOV UR58, URZ ;  /* 0x000000ff003a7c82 */ /* 0x000fe20008000000 */
[----:B------:R-:W-:Y:S01]  /*9d30*/  LOP3.LUT R3, R3, 0x28, R0, 0xf8, !PT ;  /* 0x0000002803037812 */ /* 0x000fe200078ef800 */
[----:B------:R-:W-:Y:S01]  /*9d40*/  UMOV UR59, URZ ;  /* 0x000000ff003b7c82 */ /* 0x000fe20008000000 */
[----:B------:R-:W3:Y:S01]  /*9d50*/  LDC.64 R76, c[0x0][0x890] ;  /* 0x00022400ff4c7b82 */ /* 0x000ee20000000a00 */
[----:B------:R-:W3:Y:S01]  /*9d60*/  LDCU.64 UR38, c[0x0][0x888] ;  /* 0x00011100ff2677ac */ /* 0x000ee20008000a00 */
[----:B------:R-:W-:Y:S01]  /*9d70*/  LOP3.LUT R92, R3, 0x38, R92, 0x78, !PT ;  /* 0x00000038035c7812 */ /* 0x000fe200078e785c */
[----:B------:R-:W-:Y:S01]  /*9d80*/  IMAD.SHL.U32 R3, R0, 0x20, RZ ;  /* 0x0000002000037824 */ /* 0x000fe200078e00ff */
[----:B------:R-:W-:Y:S01]  /*9d90*/  PLOP3.LUT P2, PT, PT, PT, PT, 0x80, 0x8 ;  /* 0x000000000008781c */ /* 0x000fe20003f4f070 */
[----:B------:R-:W3:Y:S01]  /*9da0*/  LDCU.64 UR48, c[0x0][0xb18] ;  /* 0x00016300ff3077ac */ /* 0x000ee20008000a00 */
[----:B------:R-:W-:Y:S01]  /*9db0*/  IMAD.MOV.U32 R91, RZ, RZ, 0x1 ;  /* 0x00000001ff5b7424 */ /* 0x000fe200078e00ff */
[----:B------:R-:W-:Y:S01]  /*9dc0*/  PRMT R89, RZ, 0x7610, R89 ;  /* 0x00007610ff597816 */ /* 0x000fe20000000059 */
[----:B------:R-:W3:Y:S01]  /*9dd0*/  LDC.64 R78, c[0x0][0x8b8] ;  /* 0x00022e00ff4e7b82 */ /* 0x000ee20000000a00 */
[----:B--2---:R-:W-:Y:S01]  /*9de0*/  ULEA UR43, UR52, UR43, 0x18 ;  /* 0x0000002b342b7291 */ /* 0x004fe2000f8ec0ff */
[----:B------:R-:W-:Y:S01]  /*9df0*/  LOP3.LUT R92, R92, 0xa00, R3, 0xf8, !PT ;  /* 0x00000a005c5c7812 */ /* 0x000fe200078ef803 */
[----:B------:R-:W2:Y:S01]  /*9e00*/  LDCU.64 UR46, c[0x0][0xb20] ;  /* 0x00016400ff2e77ac */ /* 0x000ea20008000a00 */
[----:B------:R-:W-:Y:S01]  /*9e10*/  IMAD.MOV.U32 R90, RZ, RZ, RZ ;  /* 0x000000ffff5a7224 */ /* 0x000fe200078e00ff */
[----:B------:R-:W-:Y:S01]  /*9e20*/  SEL R95, R95, 0xfffffff0, !P1 ;  /* 0xfffffff05f5f7807 */ /* 0x000fe20004800000 */
[----:B------:R-:W-:Y:S01]  /*9e30*/  IMAD.MOV.U32 R88, RZ, RZ, RZ ;  /* 0x000000ffff587224 */ /* 0x000fe200078e00ff */
[----:B------:R-:W2:Y:S01]  /*9e40*/  LDCU.64 UR44, c[0x0][0x8b0] ;  /* 0x00011600ff2c77ac */ /* 0x000ea20008000a00 */
[----:B------:R-:W-:Y:S01]  /*9e50*/  IMAD.MOV.U32 R87, RZ, RZ, RZ ;  /* 0x000000ffff577224 */ /* 0x000fe200078e00ff */
[----:B-1----:R-:W-:Y:S01]  /*9e60*/  ISETP.NE.AND P0, PT, R96, 0x4, PT ;  /* 0x000000046000780c */ /* 0x002fe20003f05270 */
[----:B------:R-:W1:Y:S01]  /*9e70*/  LDS R2, [UR43+0x360] ;  /* 0x0003602bff027984 */ /* 0x000e620008000800 */
[----:B------:R-:W-:Y:S01]  /*9e80*/  UIADD3 UR4, UPT, UPT, UR43, 0x1000, URZ ;  /* 0x000010002b047890 */ /* 0x000fe2000fffe0ff */
[----:B------:R-:W-:Y:S01]  /*9e90*/  UMOV UR5, URZ ;  /* 0x000000ff00057c82 */ /* 0x000fe20008000000 */
[----:B-1----:R-:W-:-:S09]  /*9ea0*/  IMAD.IADD R93, R2, 0x1, R93 ;  /* 0x00000001025d7824 */ /* 0x002fd200078e025d */
[----:B--23--:R-:W-:Y:S05]  /*9eb0*/  @P0 BRA `(.L_x_135) ;  /* 0x00000000007c0947 */ /* 0x00cfea0003800000 */
[----:B------:R-:W1:Y:S01]  /*9ec0*/  LDC.64 R36, c[0x0][0xa00] ;  /* 0x00028000ff247b82 */ /* 0x000e620000000a00 */
[----:B------:R-:W2:Y:S01]  /*9ed0*/  LDCU UR6, c[0x0][0xc1c] ;  /* 0x00018380ff0677ac */ /* 0x000ea20008000800 */
[----:B------:R-:W3:Y:S06]  /*9ee0*/  LDCU.64 UR58, c[0x0][0xb00] ;  /* 0x00016000ff3a77ac */ /* 0x000eec0008000a00 */
[----:B------:R-:W1:Y:S01]  /*9ef0*/  LDC.64 R38, c[0x0][0xa08] ;  /* 0x00028200ff267b82 */ /* 0x000e620000000a00 */
[----:B------:R-:W-:-:S07]  /*9f00*/  ELECT P0, URZ, PT ;  /* 0x0000000000ff782f */ /* 0x000fce0003800000 */
[----:B------:R-:W4:Y:S01]  /*9f10*/  LDC.64 R32, c[0x0][0xa10] ;  /* 0x00028400ff207b82 */ /* 0x000f220000000a00 */
[----:B--2---:R-:W-:-:S04]  /*9f20*/  UIADD3 UR6, UPT, UPT, UR28, UR6, URZ ;  /* 0x000000061c067290 */ /* 0x004fc8000fffe0ff */
[----:B------:R-:W-:-:S03]  /*9f30*/  UIMAD UR6, UR6, 0xe, URZ ;  /* 0x0000000e060678a4 */ /* 0x000fc6000f8e02ff */
[----:B------:R-:W4:Y:S01]  /*9f40*/  LDC.64 R34, c[0x0][0xa18] ;  /* 0x00028600ff227b82 */ /* 0x000f220000000a00 */
[----:B---3--:R-:W-:-:S07]  /*9f50*/  UIMAD.WIDE.U32 UR58, UR6, 0x80, UR58 ;  /* 0x00000080063a78a5 */ /* 0x008fce000f8e003a */
[----:B------:R-:W2:Y:S01]  /*9f60*/  LDC.64 R28, c[0x0][0xa20] ;  /* 0x00028800ff1c7b82 */ /* 0x000ea20000000a00 */
[----:B-1----:R1:W-:Y:S07]  /*9f70*/  @P0 STS.128 [UR43+0x400], R36 ;  /* 0x00040024ff000988 */ /* 0x0023ee0008000c2b */
[----:B------:R-:W2:Y:S08]  /*9f80*/  LDC.64 R30, c[0x0][0xa28] ;  /* 0x00028a00ff1e7b82 */ /* 0x000eb00000000a00 */
[----:B------:R-:W3:Y:S01]  /*9f90*/  LDC.64 R24, c[0x0][0xa30] ;  /* 0x00028c00ff187b82 */ /* 0x000ee20000000a00 */
[----:B----4-:R1:W-:Y:S07]  /*9fa0*/  @P0 STS.128 [UR43+0x410], R32 ;  /* 0x00041020ff000988 */ /* 0x0103ee0008000c2b */
[----:B------:R-:W3:Y:S08]  /*9fb0*/  LDC.64 R26, c[0x0][0xa38] ;  /* 0x00028e00ff1a7b82 */ /* 0x000ef00000000a00 */
[----:B------:R-:W4:Y:S01]  /*9fc0*/  LDC.64 R20, c[0x0][0xa40] ;  /* 0x00029000ff147b82 */ /* 0x000f220000000a00 */
[----:B--2---:R1:W-:Y:S07]  /*9fd0*/  @P0 STS.128 [UR43+0x420], R28 ;  /* 0x0004201cff000988 */ /* 0x0043ee0008000c2b */
[----:B------:R-:W4:Y:S08]  /*9fe0*/  LDC.64 R22, c[0x0][0xa48] ;  /* 0x00029200ff167b82 */ /* 0x000f300000000a00 */
[----:B------:R-:W2:Y:S01]  /*9ff0*/  LDC.64 R12, c[0x0][0xa50] ;  /* 0x00029400ff0c7b82 */ /* 0x000ea20000000a00 */
[----:B---3--:R1:W-:Y:S07]  /*a000*/  @P0 STS.128 [UR43+0x430], R24 ;  /* 0x00043018ff000988 */ /* 0x0083ee0008000c2b */
[----:B------:R-:W2:Y:S08]  /*a010*/  LDC.64 R14, c[0x0][0xa58] ;  /* 0x00029600ff0e7b82 */ /* 0x000eb00000000a00 */
[----:B------:R-:W3:Y:S01]  /*a020*/  LDC.64 R8, c[0x0][0xa60] ;  /* 0x00029800ff087b82 */ /* 0x000ee20000000a00 */
[----:B----4-:R1:W-:Y:S07]  /*a030*/  @P0 STS.128 [UR43+0x440], R20 ;  /* 0x00044014ff000988 */ /* 0x0103ee0008000c2b */
[----:B------:R-:W3:Y:S08]  /*a040*/  LDC.64 R10, c[0x0][0xa68] ;  /* 0x00029a00ff0a7b82 */ /* 0x000ef00000000a00 */
[----:B------:R-:W4:Y:S01]  /*a050*/  LDC.64 R4, c[0x0][0xa70] ;  /* 0x00029c00ff047b82 */ /* 0x000f220000000a00 */
[----:B--2---:R1:W-:Y:S07]  /*a060*/  @P0 STS.128 [UR43+0x450], R12 ;  /* 0x0004500cff000988 */ /* 0x0043ee0008000c2b */
[----:B-----5:R-:W4:Y:S01]  /*a070*/  LDC.64 R6, c[0x0][0xa78] ;  /* 0x00029e00ff067b82 */ /* 0x020f220000000a00 */
[----:B---3--:R1:W-:Y:S04]  /*a080*/  @P0 STS.128 [UR43+0x460], R8 ;  /* 0x00046008ff000988 */ /* 0x0083e80008000c2b */
[----:B----4-:R1:W-:Y:S01]  /*a090*/  @P0 STS.128 [UR43+0x470], R4 ;  /* 0x00047004ff000988 */ /* 0x0103e20008000c2b */
[----:B------:R-:W-:Y:S01]  /*a0a0*/  NOP ;  /* 0x0000000000007918 */ /* 0x000fe20000000000 */
.L_x_135:
[----:B------:R-:W-:Y:S01]  /*a0b0*/  MOV R81, UR4 ;  /* 0x0000000400517c02 */ /* 0x000fe20008000f00 */
[----:B------:R-:W-:Y:S01]  /*a0c0*/  UMOV UR54, URZ ;  /* 0x000000ff00367c82 */ /* 0x000fe20008000000 */
[----:B------:R-:W-:Y:S01]  /*a0d0*/  SHF.L.U32 R92, R92, 0x1, RZ ;  /* 0x000000015c5c7819 */ /* 0x000fe200000006ff */
[----:B------:R-:W-:-:S06]  /*a0e0*/  UMOV UR53, URZ ;  /* 0x000000ff00357c82 */ /* 0x000fcc0008000000 */
.L_x_189:
        /* <DEDUP_REMOVED lines=17> */
[----:B------:R-:W-:Y:S02]  /*a200*/  ISETP.NE.OR P0, PT, R96, 0x4, !P2 ;  /* 0x000000046000780c */ /* 0x000fe40005705670 */
[----:B------:R-:W-:Y:S02]  /*a210*/  R2UR UR56, R2 ;  /* 0x00000000023872ca */ /* 0x000fe400000e0000 */
[----:B------:R-:W-:Y:S09]  /*a220*/  R2UR UR57, R3 ;  /* 0x00000000033972ca */ /* 0x000ff200000e0000 */
[----:B--234-:R-:W-:Y:S06]  /*a230*/  @P0 BRA `(.L_x_136) ;  /* 0x0000000000ec0947 */ /* 0x01cfec0003800000 */
[----:B-1----:R-:W-:Y:S01]  /*a240*/  IMAD.U32 R9, RZ, RZ, UR43 ;  /* 0x0000002bff097e24 */ /* 0x002fe2000f8e00ff */
[----:B------:R-:W1:Y:S01]  /*a250*/  S2R R0, SR_LANEID ;  /* 0x0000000000007919 */ /* 0x000e620000000000 */
[----:B------:R-:W-:Y:S01]  /*a260*/  ELECT P0, URZ, PT ;  /* 0x0000000000ff782f */ /* 0x000fe20003800000 */
[----:B------:R-:W-:Y:S01]  /*a270*/  BSSY.RECONVERGENT B0, `(.L_x_137) ;  /* 0x0000032000007945 */ /* 0x000fe20003800200 */
[----:B-1----:R-:W-:Y:S05]  /*a280*/  IMAD.SHL.U32 R0, R0, 0x4, RZ ;  /* 0x0000000400007824 */ /* 0x002fea00078e00ff */
[----:B------:R-:W-:Y:S06]  /*a290*/  IADD3 R9, PT, PT, R0, 0x400, R9 ;  /* 0x0000040000097810 */ /* 0x000fec0007ffe009 */
[----:B------:R-:W-:Y:S05]  /*a2a0*/  @!P0 BRA `(.L_x_138) ;  /* 0x0000000000b88947 */ /* 0x000fea0003800000 */
[----:B------:R-:W-:Y:S01]  /*a2b0*/  STS [UR43+0x430], RZ ;  /* 0x000430ffff007988 */ /* 0x000fe2000800082b */
[----:B------:R-:W-:Y:S01]  /*a2c0*/  ISETP.NE.U32.AND P0, PT, RZ, UR46, PT ;  /* 0x0000002eff007c0c */ /* 0x000fe2000bf05070 */
[C---:B-----5:R-:W-:Y:S01]  /*a2d0*/  IMAD.WIDE R6, R17.reuse, 0xc, R98 ;  /* 0x0000000c11067825 */ /* 0x060fe200078e0262 */
[----:B------:R-:W-:Y:S02]  /*a2e0*/  UIADD3 UR4, UPT, UPT, UR43, 0x400, URZ ;  /* 0x000004002b047890 */ /* 0x000fe4000fffe0ff */
[----:B------:R-:W-:Y:S02]  /*a2f0*/  ISETP.NE.AND.EX P1, PT, RZ, UR47, PT, P0 ;  /* 0x0000002fff007c0c */ /* 0x000fe4000bf25300 */
[----:B----4-:R-:W2:Y:S01]  /*a300*/  LDG.E R14, desc[UR50][R6.64] ;  /* 0x00000032060e7981 */ /* 0x010ea2000c1e1900 */
[C---:B------:R-:W-:Y:S03]  /*a310*/  LEA R2, P0, R17.reuse, RZ, 0x3 ;  /* 0x000000ff11027211 */ /* 0x040fe600078018ff */
[----:B------:R1:W3:Y:S01]  /*a320*/  LDG.E R5, desc[UR50][R6.64+0x4] ;  /* 0x0000043206057981 */ /* 0x0002e2000c1e1900 */
[----:B------:R-:W-:Y:S06]  /*a330*/  LEA.HI.X.SX32 R3, R17, RZ, 0x3, P0 ;  /* 0x000000ff11037211 */ /* 0x000fec00000f1eff */
[C---:B------:R-:W-:Y:S04]  /*a340*/  @P1 IADD3 R10, P0, PT, R2.reuse, UR46, RZ ;  /* 0x0000002e020a1c10 */ /* 0x040fe8000ff1e0ff */
[C---:B------:R-:W-:Y:S02]  /*a350*/  @P1 IADD3.X R11, PT, PT, R3.reuse, UR47, RZ, P0, !PT ;  /* 0x0000002f030b1c10 */ /* 0x040fe400087fe4ff */
[----:B------:R-:W-:Y:S03]  /*a360*/  IADD3 R12, P0, PT, R2, UR48, RZ ;  /* 0x00000030020c7c10 */ /* 0x000fe6000ff1e0ff */
[----:B------:R-:W4:Y:S01]  /*a370*/  @P1 LDG.E.64 R18, desc[UR50][R10.64] ;  /* 0x000000320a121981 */ /* 0x000f22000c1e1b00 */
[----:B------:R-:W-:Y:S03]  /*a380*/  IADD3.X R13, PT, PT, R3, UR49, RZ, P0, !PT ;  /* 0x00000031030d7c10 */ /* 0x000fe600087fe4ff */
[----:B------:R-:W4:Y:S04]  /*a390*/  LDS R3, [UR43+0x41c] ;  /* 0x00041c2bff037984 */ /* 0x000f280008000800 */
[----:B------:R-:W2:Y:S01]  /*a3a0*/  LDG.E.64 R12, desc[UR50][R12.64] ;  /* 0x000000320c0c7981 */ /* 0x000ea2000c1e1b00 */
[----:B-1----:R-:W-:Y:S03]  /*a3b0*/  IMAD.U32 R6, RZ, RZ, UR4 ;  /* 0x00000004ff067e24 */ /* 0x002fe6000f8e00ff */
[----:B--2---:R-:W-:Y:S01]  /*a3c0*/  STS.64 [UR43+0x400], R12 ;  /* 0x0004000cff007988 */ /* 0x004fe20008000a2b */
[--C-:B------:R-:W-:Y:S01]  /*a3d0*/  SHF.R.S32.HI R15, RZ, 0x1f, R14.reuse ;  /* 0x0000001fff0f7819 */ /* 0x100fe2000001140e */
[----:B------:R-:W-:Y:S02]  /*a3e0*/  @!P1 IMAD.MOV.U32 R18, RZ, RZ, R14 ;  /* 0x000000ffff129224 */ /* 0x000fe400078e000e */
[----:B---3--:R-:W-:Y:S02]  /*a3f0*/  VIADD R5, R5, 0xffffffff ;  /* 0xffffffff05057836 */ /* 0x008fe40000000000 */
[----:B------:R-:W-:Y:S05]  /*a400*/  @!P1 IMAD.MOV.U32 R19, RZ, RZ, R15 ;  /* 0x000000ffff139224 */ /* 0x000fea00078e000f */
[----:B----4-:R-:W-:Y:S04]  /*a410*/  SHF.L.U64.HI R8, R18, 0x1, R19 ;  /* 0x0000000112087819 */ /* 0x010fe80000010213 */
[----:B------:R-:W-:Y:S04]  /*a420*/  LOP3.LUT R8, R8, 0x1fffffff, RZ, 0xc0, !PT ;  /* 0x1fffffff08087812 */ /* 0x000fe800078ec0ff */
[----:B------:R-:W-:Y:S04]  /*a430*/  SHF.R.U32.HI R2, RZ, 0x4, R8 ;  /* 0x00000004ff027819 */ /* 0x000fe80000011608 */
[----:B------:R-:W-:Y:S02]  /*a440*/  LOP3.LUT R11, R3, 0xf, R2, 0xb8, !PT ;  /* 0x0000000f030b7812 */ /* 0x000fe400078eb802 */
[----:B------:R-:W-:Y:S03]  /*a450*/  SHF.R.U64 R2, R6, 0x4, RZ ;  /* 0x0000000406027819 */ /* 0x000fe600000012ff */
[----:B------:R1:W-:Y:S04]  /*a460*/  STS [UR43+0x41c], R11 ;  /* 0x00041c0bff007988 */ /* 0x0003e8000800082b */
[----:B------:R-:W2:Y:S04]  /*a470*/  LDS R4, [UR43+0x41c] ;  /* 0x00041c2bff047984 */ /* 0x000ea80008000800 */
[----:B------:R-:W-:Y:S04]  /*a480*/  STS [UR43+0x410], R2 ;  /* 0x00041002ff007988 */ /* 0x000fe8000800082b */
[----:B------:R-:W-:Y:S01]  /*a490*/  STS [UR43+0x414], R2 ;  /* 0x00041402ff007988 */ /* 0x000fe2000800082b */
[----:B-1----:R-:W-:Y:S05]  /*a4a0*/  IMAD.SHL.U32 R11, R18, 0x2, RZ ;  /* 0x00000002120b7824 */ /* 0x002fea00078e00ff */
[----:B------:R-:W-:Y:S04]  /*a4b0*/  LOP3.LUT R11, R11, 0xfffffffe, RZ, 0xc0, !PT ;  /* 0xfffffffe0b0b7812 */ /* 0x000fe800078ec0ff */
[----:B------:R-:W-:Y:S05]  /*a4c0*/  SHF.R.U64 R8, R11, 0x4, R8 ;  /* 0x000000040b087819 */ /* 0x000fea0000001208 */
[----:B------:R-:W-:Y:S01]  /*a4d0*/  STS [UR43+0x40c], R8 ;  /* 0x00040c08ff007988 */ /* 0x000fe2000800082b */
[----:B--2---:R-:W-:Y:S05]  /*a4e0*/  LOP3.LUT R7, R4, 0xf0, RZ, 0xb8, !PT ;  /* 0x000000f004077812 */ /* 0x004fea00078eb8ff */
[----:B------:R1:W-:Y:S04]  /*a4f0*/  STS [UR43+0x41c], R7 ;  /* 0x00041c07ff007988 */ /* 0x0003e8000800082b */
[----:B------:R-:W2:Y:S01]  /*a500*/  LDS R4, [UR43+0x41c] ;  /* 0x00041c2bff047984 */ /* 0x000ea20008000800 */
[----:B-1----:R-:W-:Y:S02]  /*a510*/  CS2R R6, SRZ ;  /* 0x0000000000067805 */ /* 0x002fe4000001ff00 */
[----:B--2---:R-:W-:Y:S01]  /*a520*/  LOP3.LUT R3, R4, 0xf00, RZ, 0xb8, !PT ;  /* 0x00000f0004037812 */ /* 0x004fe200078eb8ff */
[----:B------:R-:W-:Y:S04]  /*a530*/  VIADD R4, R14, 0xffffffff ;  /* 0xffffffff0e047836 */ /* 0x000fe80000000000 */
[----:B------:R-:W-:Y:S04]  /*a540*/  STS.64 [UR43+0x418], R2 ;  /* 0x00041802ff007988 */ /* 0x000fe80008000a2b */
[----:B------:R-:W1:Y:S04]  /*a550*/  LDS R10, [UR43+0x41c] ;  /* 0x00041c2bff0a7984 */ /* 0x000e680008000800 */
[----:B------:R2:W-:Y:S01]  /*a560*/  STS.128 [UR43+0x420], R4 ;  /* 0x00042004ff007988 */ /* 0x0005e20008000c2b */
[----:B-1----:R-:W-:Y:S05]  /*a570*/  LOP3.LUT R10, R10, 0xf000, RZ, 0xb8, !PT ;  /* 0x0000f0000a0a7812 */ /* 0x002fea00078eb8ff */
[----:B------:R2:W-:Y:S02]  /*a580*/  STS [UR43+0x41c], R10 ;  /* 0x00041c0aff007988 */ /* 0x0005e4000800082b */
.L_x_138:
[----:B------:R-:W-:Y:S05]  /*a590*/  BSYNC.RECONVERGENT B0 ;  /* 0x0000000000007941 */ /* 0x000fea0003800200 */
.L_x_137:
[----:B------:R-:W-:Y:S01]  /*a5a0*/  NOP ;  /* 0x0000000000007918 */ /* 0x000fe20000000000 */
[----:B------:R-:W1:Y:S01]  /*a5b0*/  LDS R9, [R9] ;  /* 0x0000000009097984 */ /* 0x000e620000000800 */
[----:B------:R-:W-:Y:S04]  /*a5c0*/  IADD3 R2, P0, PT, R0, UR56, RZ ;  /* 0x0000003800027c10 */ /* 0x000fe8000ff1e0ff */
[----:B------:R-:W-:Y:S05]  /*a5d0*/  IADD3.X R3, PT, PT, RZ, UR57, RZ, P0, !PT ;  /* 0x00000039ff037c10 */ /* 0x000fea00087fe4ff */
[----:B-1----:R3:W5:Y:S04]  /*a5e0*/  ATOMG.E.EXCH.STRONG.GPU PT, RZ, [R2], R9 ;  /* 0x0000000902ff73a8 */ /* 0x00276800041ee100 */
.L_x_136:
[----:B------:R-:W-:Y:S09]  /*a5f0*/  UISETP.NE.AND UP0, UPT, UR37, 0x8, UPT ;  /* 0x000000082500788c */ /* 0x000ff2000bf05270 */
[----:B------:R-:W-:Y:S05]  /*a600*/  BRA.U UP0, `(.L_x_139) ;  /* 0x0000000100047547 */ /* 0x000fea000b800000 */
[----:B------:R-:W-:Y:S05]  /*a610*/  BPT.TRAP 0x1 ;  /* 0x000000040000795c */ /* 0x000fea0000300000 */
.L_x_139:
[----:B------:R-:W-:Y:S01]  /*a620*/  ULEA UR6, UR5, UR43, 0x3 ;  /* 0x0000002b05067291 */ /* 0x000fe2000f8e18ff */
[----:B---3--:R-:W-:Y:S08]  /*a630*/  SHF.L.U32 R3, R87, 0x1f, RZ ;  /* 0x0000001f57037819 */ /* 0x008ff000000006ff */
[----:B-----5:R-:W3:Y:S02]  /*a640*/  SYNCS.PHASECHK.TRANS64.TRYWAIT P0, [UR6+0x1a0], R3 ;  /* 0x0001a003ff0075a7 */ /* 0x020ee40008001106 */
[----:B---3--:R-:W-:Y:S05]  /*a650*/  @!P0 BRA `(.L_x_140) ;  /* 0x0000007c00208947 */ /* 0x008fea0003800000 */
.L_x_279:
[----:B------:R-:W-:Y:S09]  /*a660*/  UIMAD UR4, UR5, 0x14, UR36 ;  /* 0x00000014050478a4 */ /* 0x000ff2000f8e0224 */
[----:B------:R-:W1:Y:S04]  /*a670*/  LDS.U16 R89, [UR4+0x12] ;  /* 0x00001204ff597984 */ /* 0x000e680008000400 */
[----:B------:R-:W1:Y:S04]  /*a680*/  LDS R85, [UR4] ;  /* 0x00000004ff557984 */ /* 0x000e680008000800 */
[----:B------:R-:W1:Y:S04]  /*a690*/  LDS R84, [UR4+0x4] ;  /* 0x00000404ff547984 */ /* 0x000e680008000800 */
[----:B------:R-:W1:Y:S04]  /*a6a0*/  LDS R83, [UR4+0x8] ;  /* 0x00000804ff537984 */ /* 0x000e680008000800 */
[----:B------:R-:W1:Y:S01]  /*a6b0*/  LDS R82, [UR4+0xc] ;  /* 0x00000c04ff527984 */ /* 0x000e620008000800 */
[----:B------:R-:W-:Y:S01]  /*a6c0*/  @!PT LDS RZ, [RZ] ;  /* 0x00000000fffff984 */ /* 0x000fe20000000800 */
[----:B------:R-:W-:Y:S01]  /*a6d0*/  @!PT LDS RZ, [RZ] ;  /* 0x00000000fffff984 */ /* 0x000fe20000000800 */
[----:B------:R-:W-:Y:S01]  /*a6e0*/  @!PT LDS RZ, [RZ] ;  /* 0x00000000fffff984 */ /* 0x000fe20000000800 */
[----:B------:R-:W-:Y:S01]  /*a6f0*/  @!PT LDS RZ, [RZ] ;  /* 0x00000000fffff984 */ /* 0x000fe20000000800 */
[----:B------:R5:W-:Y:S06]  /*a700*/  MEMBAR.ALL.CTA ;  /* 0x0000000000007992 */ /* 0x000bec0000008000 */
[----:B-----5:R-:W1:Y:S01]  /*a710*/  FENCE.VIEW.ASYNC.S ;  /* 0x00000000000073c6 */ /* 0x020e620000000000 */
[----:B------:R-:W-:Y:S05]  /*a720*/  BRA.U UP0, `(.L_x_141) ;  /* 0x0000000100047547 */ /* 0x000fea000b800000 */
[----:B------:R-:W-:Y:S05]  /*a730*/  BPT.TRAP 0x1 ;  /* 0x000000040000795c */ /* 0x000fea0000300000 */
.L_x_141:
[----:B------:R-:W-:Y:S01]  /*a740*/  UIADD3 UR4, UPT, UPT, UR6, 0x1e0, URZ ;  /* 0x000001e006047890 */ /* 0x000fe2000fffe0ff */
[----:B------:R-:W-:Y:S01]  /*a750*/  IMAD.WIDE R100, R17, 0xc, R98 ;  /* 0x0000000c11647825 */ /* 0x000fe200078e0262 */
[----:B------:R-:W-:Y:S01]  /*a760*/  USHF.L.U32 UR41, UR18, 0x7, URZ ;  /* 0x0000000712297899 */ /* 0x000fe200080006ff */
[----:B------:R-:W-:Y:S01]  /*a770*/  ISETP.NE.OR P1, PT, R94, RZ, !P2 ;  /* 0x000000ff5e00720c */ /* 0x000fe20005725670 */
[----:B------:R-:W-:Y:S01]  /*a780*/  UPRMT UR4, UR52, 0x654, UR4 ;  /* 0x0000065434047896 */ /* 0x000fe20008000004 */
[----:B------:R-:W-:Y:S01]  /*a790*/  BSSY.RECONVERGENT B0, `(.L_x_142) ;  /* 0x000000b000007945 */ /* 0x000fe20003800200 */
[----:B------:R-:W-:Y:S01]  /*a7a0*/  USHF.L.U32 UR42, UR19, 0x7, URZ ;  /* 0x00000007132a7899 */ /* 0x000fe200080006ff */
[----:B------:R-:W-:Y:S01]  /*a7b0*/  LOP3.LUT P0, RZ, R81, 0x3f0, RZ, 0xc0, !PT ;  /* 0x000003f051ff7812 */ /* 0x000fe2000780c0ff */
[----:B------:R-:W-:Y:S05]  /*a7c0*/  UIADD3 UR55, UPT, UPT, UR5, 0x1, URZ ;  /* 0x0000000105377890 */ /* 0x000fea000fffe0ff */
[----:B-1----:R-:W-:Y:S01]  /*a7d0*/  SYNCS.ARRIVE.TRANS64.RED.A1T0 RZ, [UR4], RZ ;  /* 0x000000ffffff79a7 */ /* 0x002fe20008100404 */
[----:B------:R1:W5:Y:S02]  /*a7e0*/  LDG.E R100, desc[UR50][R100.64+0x8] ;  /* 0x0000083264647981 */ /* 0x000364000c1e1900 */
[----:B------:R-:W-:Y:S05]  /*a7f0*/  @P1 BRA `(.L_x_143) ;  /* 0x0000000000101947 */ /* 0x000fea0003800000 */
[----:B------:R-:W-:Y:S04]  /*a800*/  DEPBAR {5,4,3,2,1,0} ;  /* 0x0000003f0000791a */ /* 0x000fe80000000000 */
[----:B------:R-:W2:Y:S02]  /*a810*/  CCTL.E.C.LDCU.IV.DEEP [UR56] ;  /* 0x0000000038007540 */ /* 0x000ea40009c08000 */
[----:B--2---:R2:W-:Y:S01]  /*a820*/  UTMACCTL.IV [UR56] ;  /* 0x00000000380079b9 */ /* 0x0045e20008000000 */
[----:B------:R-:W-:Y:S01]  /*a830*/  NOP ;  /* 0x0000000000007918 */ /* 0x000fe20000000000 */
.L_x_143:
[----:B--2---:R-:W-:Y:S05]  /*a840*/  BSYNC.RECONVERGENT B0 ;  /* 0x0000000000007941 */ /* 0x004fea0003800200 */
.L_x_142:
[----:B------:R-:W-:Y:S04]  /*a850*/  BSSY.RECONVERGENT B6, `(.L_x_144) ;  /* 0x0000021000067945 */ /* 0x000fe80003800200 */
[----:B------:R-:W-:Y:S05]  /*a860*/  @!P0 BRA `(.L_x_145) ;  /* 0x00000000007c8947 */ /* 0x000fea0003800000 */
[----:B------:R-:W2:Y:S01]  /*a870*/  LDCU.64 UR8, c[0x4][0x80] ;  /* 0x01001000ff0877ac */ /* 0x000ea20008000a00 */
[----:B------:R-:W-:Y:S01]  /*a880*/  MOV R2, 0x0 ;  /* 0x0000000000027802 */ /* 0x000fe20000000f00 */
[----:B------:R-:W-:Y:S02]  /*a890*/  HFMA2 R12, -RZ, RZ, 0, 5.9604644775390625e-08 ;  /* 0x00000001ff0c7431 */ /* 0x000fe400000001ff */
[----:B------:R-:W-:Y:S01]  /*a8a0*/  IMAD.MOV.U32 R8, RZ, RZ, 0x70 ;  /* 0x00000070ff087424 */ /* 0x000fe200078e00ff */
[----:B----4-:R4:W1:Y:S01]  /*a8b0*/  LDC.64 R14, c[0x4][R2] ;  /* 0x01000000020e7b82 */ /* 0x0108620000000a00 */
[----:B------:R-:W3:Y:S01]  /*a8c0*/  LDCU.64 UR6, c[0x4][0x88] ;  /* 0x01001100ff0677ac */ /* 0x000ee20008000a00 */
[----:B------:R-:W-:Y:S01]  /*a8d0*/  IMAD.MOV.U32 R13, RZ, RZ, RZ ;  /* 0x000000ffff0d7224 */ /* 0x000fe200078e00ff */
[----:B------:R-:W3:Y:S01]  /*a8e0*/  LDCU.64 UR4, c[0x4][0x8] ;  /* 0x01000100ff0477ac */ /* 0x000ee20008000a00 */
[----:B--2---:R-:W-:Y:S01]  /*a8f0*/  MOV R5, UR9 ;  /* 0x0000000900057c02 */ /* 0x004fe20008000f00 */
[----:B------:R-:W-:Y:S01]  /*a900*/  IMAD.U32 R4, RZ, RZ, UR8 ;  /* 0x00000008ff047e24 */ /* 0x000fe2000f8e00ff */
[----:B---3--:R-:W-:Y:S01]  /*a910*/  MOV R7, UR7 ;  /* 0x0000000700077c02 */ /* 0x008fe20008000f00 */
[----:B------:R-:W-:Y:S01]  /*a920*/  IMAD.U32 R6, RZ, RZ, UR6 ;  /* 0x00000006ff067e24 */ /* 0x000fe2000f8e00ff */
[----:B------:R-:W-:Y:S01]  /*a930*/  MOV R11, UR5 ;  /* 0x00000005000b7c02 */ /* 0x000fe20008000f00 */
[----:B------:R-:W-:Y:S02]  /*a940*/  IMAD.U32 R10, RZ, RZ, UR4 ;  /* 0x00000004ff0a7e24 */ /* 0x000fe4000f8e00ff */
[----:B------:R-:W-:Y:S07]  /*a950*/  LEPC R20, `(.L_x_146) ;  /* 0x000000001014794e */ /* 0x000fee0000000000 */
[----:B-1--45:R-:W-:Y:S05]  /*a960*/  CALL.ABS.NOINC R14 ;  /* 0x000000000e007343 */ /* 0x032fea0003c00000 */
.L_x_146:
[----:B------:R-:W1:Y:S01]  /*a970*/  LDCU.64 UR8, c[0x4][0x80] ;  /* 0x01001000ff0877ac */ /* 0x000e620008000a00 */
[----:B------:R-:W2:Y:S01]  /*a980*/  LDC.64 R2, c[0x4][R2] ;  /* 0x0100000002027b82 */ /* 0x000ea20000000a00 */
[----:B------:R-:W-:Y:S02]  /*a990*/  HFMA2 R12, -RZ, RZ, 0, 5.9604644775390625e-08 ;  /* 0x00000001ff0c7431 */ /* 0x000fe400000001ff */
[----:B------:R-:W-:Y:S02]  /*a9a0*/  IMAD.MOV.U32 R8, RZ, RZ, 0x70 ;  /* 0x00000070ff087424 */ /* 0x000fe400078e00ff */
[----:B------:R-:W-:Y:S01]  /*a9b0*/  IMAD.MOV.U32 R13, RZ, RZ, RZ ;  /* 0x000000ffff0d7224 */ /* 0x000fe200078e00ff */
[----:B------:R-:W3:Y:S01]  /*a9c0*/  LDCU.64 UR6, c[0x4][0x88] ;  /* 0x01001100ff0677ac */ /* 0x000ee20008000a00 */
[----:B------:R-:W4:Y:S01]  /*a9d0*/  LDCU.64 UR4, c[0x4][0x8] ;  /* 0x01000100ff0477ac */ /* 0x000f220008000a00 */
[----:B-1----:R-:W-:Y:S02]  /*a9e0*/  MOV R4, UR8 ;  /* 0x0000000800047c02 */ /* 0x002fe40008000f00 */
[----:B------:R-:W-:Y:S02]  /*a9f0*/  MOV R5, UR9 ;  /* 0x0000000900057c02 */ /* 0x000fe40008000f00 */
[----:B---3--:R-:W-:Y:S01]  /*aa00*/  MOV R7, UR7 ;  /* 0x0000000700077c02 */ /* 0x008fe20008000f00 */
[----:B------:R-:W-:Y:S01]  /*aa10*/  IMAD.U32 R6, RZ, RZ, UR6 ;  /* 0x00000006ff067e24 */ /* 0x000fe2000f8e00ff */
[----:B----4-:R-:W-:Y:S01]  /*aa20*/  MOV R11, UR5 ;  /* 0x00000005000b7c02 */ /* 0x010fe20008000f00 */
[----:B------:R-:W-:Y:S02]  /*aa30*/  IMAD.U32 R10, RZ, RZ, UR4 ;  /* 0x00000004ff0a7e24 */ /* 0x000fe4000f8e00ff */
[----:B------:R-:W-:Y:S07]  /*aa40*/  LEPC R20, `(.L_x_145) ;  /* 0x000000001014794e */ /* 0x000fee0000000000 */
[----:B--2---:R-:W-:Y:S05]  /*aa50*/  CALL.ABS.NOINC R2 ;  /* 0x0000000002007343 */ /* 0x004fea0003c00000 */
.L_x_145:
[----:B------:R-:W-:Y:S05]  /*aa60*/  BSYNC.RECONVERGENT B6 ;  /* 0x0000000000067941 */ /* 0x000fea0003800200 */
.L_x_144:
[----:B------:R-:W-:Y:S01]  /*aa70*/  ISETP.NE.AND P0, PT, R94, RZ, PT ;  /* 0x000000ff5e00720c */ /* 0x000fe20003f05270 */
[----:B------:R-:W-:Y:S01]  /*aa80*/  BSSY B0, `(.L_x_147) ;  /* 0x0000009000007945 */ /* 0x000fe20003800000 */
[----:B------:R-:W-:Y:S04]  /*aa90*/  PLOP3.LUT P1, PT, PT, PT, PT, 0x8, 0x80 ;  /* 0x000000000080781c */ /* 0x000fe80003f2e170 */
[----:B-1----:R-:W-:Y:S07]  /*aaa0*/  P2R R101, PR, RZ, 0x2 ;  /* 0x00000002ff657803 */ /* 0x002fee0000000000 */
[----:B------:R-:W-:Y:S05]  /*aab0*/  @P0 BRA `(.L_x_148) ;  /* 0x0000000000140947 */ /* 0x000fea0003800000 */
[----:B------:R-:W-:Y:S03]  /*aac0*/  UMOV UR4, 0xffffffff ;  /* 0xffffffff00047882 */ /* 0x000fe60000000000 */
[----:B------:R-:W-:Y:S05]  /*aad0*/  BRA.DIV UR4, `(.L_x_149) ;  /* 0x0000007a04187947 */ /* 0x000fea000b800000 */
[----:B------:R-:W-:Y:S11]  /*aae0*/  ELECT P6, URZ, PT ;  /* 0x0000000000ff782f */ /* 0x000ff600038c0000 */
[----:B------:R-:W-:Y:S02]  /*aaf0*/  @!UPT UIADD3 URZ, UPT, UPT, URZ, URZ, URZ ;  /* 0x000000fffffff290 */ /* 0x000fe4000fffe0ff */
.L_x_281:
[----:B------:R-:W-:Y:S07]  /*ab00*/  P2R R101, PR, RZ, 0x40 ;  /* 0x00000040ff657803 */ /* 0x000fee0000000000 */
.L_x_148:
[----:B------:R-:W-:Y:S05]  /*ab10*/  BSYNC B0 ;  /* 0x0000000000007941 */ /* 0x000fea0003800000 */
.L_x_147:
[----:B------:R-:W-:Y:S02]  /*ab20*/  ISETP.NE.U32.AND P0, PT, R78, RZ, PT ;  /* 0x000000ff4e00720c */ /* 0x000fe40003f05070 */
[----:B------:R-:W-:Y:S02]  /*ab30*/  LOP3.LUT R91, R91, 0x1, RZ, 0x3c, !PT ;  /* 0x000000015b5b7812 */ /* 0x000fe400078e3cff */
[----:B------:R-:W-:Y:S02]  /*ab40*/  ISETP.NE.AND.EX P1, PT, R79, RZ, PT, P0 ;  /* 0x000000ff4f00720c */ /* 0x000fe40003f25300 */
[----:B------:R-:W-:Y:S04]  /*ab50*/  ISETP.NE.U32.AND P0, PT, R76, RZ, PT ;  /* 0x000000ff4c00720c */ /* 0x000fe80003f05070 */
[----:B------:R-:W-:Y:S07]  /*ab60*/  ISETP.NE.AND.EX P0, PT, R77, RZ, PT, P0 ;  /* 0x000000ff4d00720c */ /* 0x000fee0003f05300 */
[----:B------:R-:W1:Y:S08]  /*ab70*/  @P1 LDC.64 R8, c[0x0][0x8b8] ;  /* 0x00022e00ff081b82 */ /* 0x000e700000000a00 */
[----:B---3--:R-:W2:Y:S02]  /*ab80*/  @P0 LDC.64 R2, c[0x0][0x890] ;  /* 0x00022400ff020b82 */ /* 0x008ea40000000a00 */
[C---:B--2---:R-:W-:Y:S04]  /*ab90*/  @P0 IMAD.WIDE R2, R17.reuse, 0x8, R2 ;  /* 0x0000000811020825 */ /* 0x044fe800078e0202 */
[----:B-1----:R-:W-:Y:S01]  /*aba0*/  @P1 IMAD.WIDE R8, R17, 0x8, R8 ;  /* 0x0000000811081825 */ /* 0x002fe200078e0208 */
[----:B------:R1:W2:Y:S04]  /*abb0*/  @P0 LDG.E.64 R4, desc[UR50][R2.64] ;  /* 0x0000003202040981 */ /* 0x0002a8000c1e1b00 */
[----:B------:R-:W3:Y:S01]  /*abc0*/  @P1 LDG.E.64 R6, desc[UR50][R8.64] ;  /* 0x0000003208061981 */ /* 0x000ee2000c1e1b00 */
[----:B-1----:R-:W-:Y:S03]  /*abd0*/  SHF.L.U32 R2, R91, 0x1f, RZ ;  /* 0x0000001f5b027819 */ /* 0x002fe600000006ff */
[----:B--2---:R1:W5:Y:S04]  /*abe0*/  @P0 LD.E R48, desc[UR50][R4.64] ;  /* 0x0000003204300980 */ /* 0x004368000c101900 */
[----:B---3--:R1:W5:Y:S01]  /*abf0*/  @P1 LD.E R47, desc[UR50][R6.64] ;  /* 0x00000032062f1980 */ /* 0x008362000c101900 */
[----:B------:R-:W-:Y:S05]  /*ac00*/  @P0 BRA `(.L_x_150) ;  /* 0x0000000000240947 */ /* 0x000fea0003800000 */
[----:B------:R-:W-:Y:S04]  /*ac10*/  ISETP.NE.U32.AND P0, PT, RZ, UR38, PT ;  /* 0x00000026ff007c0c */ /* 0x000fe8000bf05070 */
[----:B------:R-:W-:Y:S11]  /*ac20*/  ISETP.NE.AND.EX P0, PT, RZ, UR39, PT, P0 ;  /* 0x00000027ff007c0c */ /* 0x000ff6000bf05300 */
[----:B------:R-:W-:Y:S02]  /*ac30*/  @!UPT UIADD3 URZ, UPT, UPT, URZ, URZ, URZ ;  /* 0x000000fffffff290 */ /* 0x000fe4000fffe0ff */
[----:B------:R-:W2:Y:S08]  /*ac40*/  @P0 LDC R0, c[0x0][0x898] ;  /* 0x00022600ff000b82 */ /* 0x000eb00000000800 */
[----:B-1----:R-:W1:Y:S01]  /*ac50*/  @P0 LDC.64 R4, c[0x0][0x888] ;  /* 0x00022200ff040b82 */ /* 0x002e620000000a00 */
[----:B--2---:R-:W-:Y:S04]  /*ac60*/  @P0 IMAD R0, R17, R0, RZ ;  /* 0x0000000011000224 */ /* 0x004fe800078e02ff */
[----:B-1----:R-:W-:Y:S05]  /*ac70*/  @P0 IMAD.WIDE R4, R0, 0x4, R4 ;  /* 0x0000000400040825 */ /* 0x002fea00078e0204 */
[----:B-----5:R2:W5:Y:S02]  /*ac80*/  @P0 LDG.E R48, desc[UR50][R4.64] ;  /* 0x0000003204300981 */ /* 0x020564000c1e1900 */
[----:B--2---:R-:W3:Y:S02]  /*ac90*/  @!P0 LDC R48, c[0x0][0x880] ;  /* 0x00022000ff308b82 */ /* 0x004ee40000000800 */
.L_x_150:
        /* <DEDUP_REMOVED lines=9> */
[----:B--2---:R-:W1:Y:S02]  /*ad30*/  @!P0 LDC R47, c[0x0][0x8a8] ;  /* 0x00022a00ff2f8b82 */ /* 0x004e640000000800 */
.L_x_151:
[----:B------:R-:W2:Y:S01]  /*ad40*/  SYNCS.PHASECHK.TRANS64.TRYWAIT P0, [UR43+0x70], R2 ;  /* 0x00007002ff0075a7 */ /* 0x000ea2000800112b */
[----:B------:R-:W-:Y:S01]  /*ad50*/  LEA R97, R90, UR43, 0x3 ;  /* 0x0000002b5a617c11 */ /* 0x000fe2000f8e18ff */
[----:B------:R-:W-:Y:S01]  /*ad60*/  BSSY B0, `(.L_x_152) ;  /* 0x0000008000007945 */ /* 0x000fe20003800000 */
[----:B------:R-:W-:Y:S01]  /*ad70*/  SHF.L.U32 R0, R88, 0x1f, RZ ;  /* 0x0000001f58007819 */ /* 0x000fe200000006ff */
[----:B------:R-:W-:Y:S02]  /*ad80*/  VIADD R86, R92, UR43 ;  /* 0x0000002b5c567c36 */ /* 0x000fe40008000000 */
[----:B------:R-:W-:Y:S01]  /*ad90*/  IMAD.MOV.U32 R71, RZ, RZ, RZ ;  /* 0x000000ffff477224 */ /* 0x000fe200078e00ff */
[----:B------:R1:W1:Y:S01]  /*ada0*/  SYNCS.PHASECHK.TRANS64.TRYWAIT P2, [R97+URZ+0x140], R0 ;  /* 0x00014000610075a7 */ /* 0x00026200080411ff */
[----:B--2---:R-:W-:Y:S05]  /*adb0*/  @P0 BRA `(.L_x_153) ;  /* 0x0000000000080947 */ /* 0x004fea0003800000 */
[----:B------:R-:W2:Y:S02]  /*adc0*/  SYNCS.PHASECHK.TRANS64.TRYWAIT P0, [UR43+0x70], R2 ;  /* 0x00007002ff0075a7 */ /* 0x000ea4000800112b */
[----:B--2---:R-:W-:Y:S05]  /*add0*/  @!P0 BRA `(.L_x_154) ;  /* 0x0000007400708947 */ /* 0x004fea0003800000 */
.L_x_153:
[----:B------:R-:W-:Y:S05]  /*ade0*/  BSYNC B0 ;  /* 0x0000000000007941 */ /* 0x000fea0003800000 */
.L_x_152:
[----:B---3-5:R-:W-:Y:S01]  /*adf0*/  FSETP.NEU.AND P0, PT, R48, RZ, PT ;  /* 0x000000ff3000720b */ /* 0x028fe20003f0d000 */
[----:B------:R-:W-:Y:S01]  /*ae00*/  IMAD.MOV.U32 R70, RZ, RZ, RZ ;  /* 0x000000ffff467224 */ /* 0x000fe200078e00ff */
[----:B------:R-:W-:Y:S02]  /*ae10*/  CS2R R68, SRZ ;  /* 0x0000000000447805 */ /* 0x000fe4000001ff00 */
[----:B------:R-:W-:Y:S02]  /*ae20*/  CS2R R74, SRZ ;  /* 0x00000000004a7805 */ /* 0x000fe4000001ff00 */
[----:B------:R-:W-:Y:S02]  /*ae30*/  CS2R R72, SRZ ;  /* 0x0000000000487805 */ /* 0x000fe4000001ff00 */
[----:B------:R-:W-:Y:S02]  /*ae40*/  CS2R R62, SRZ ;  /* 0x00000000003e7805 */ /* 0x000fe4000001ff00 */
[----:B------:R-:W-:Y:S02]  /*ae50*/  CS2R R60, SRZ ;  /* 0x00000000003c7805 */ /* 0x000fe4000001ff00 */
[----:B------:R-:W-:Y:S02]  /*ae60*/  CS2R R58, SRZ ;  /* 0x00000000003a7805 */ /* 0x000fe4000001ff00 */
[----:B------:R-:W-:Y:S02]  /*ae70*/  CS2R R56, SRZ ;  /* 0x0000000000387805 */ /* 0x000fe4000001ff00 */
[----:B------:R-:W-:Y:S01]  /*ae80*/  ISETP.GE.AND P1, PT, R100, 0x1, PT ;  /* 0x000000016400780c */ /* 0x000fe20003f26270 */
[----:B------:R-:W-:Y:S01]  /*ae90*/  IMAD R54, R90, 0x80, R93 ;  /* 0x000000805a367824 */ /* 0x000fe200078e025d */
[----:B------:R-:W-:Y:S02]  /*aea0*/  CS2R R38, SRZ ;  /* 0x0000000000267805 */ /* 0x000fe4000001ff00 */
[----:B------:R-:W-:Y:S01]  /*aeb0*/  CS2R R36, SRZ ;  /* 0x0000000000247805 */ /* 0x000fe2000001ff00 */
[----:B--2---:R-:W-:Y:S01]  /*aec0*/  @P0 IMAD R2, R95, 0x2, R86 ;  /* 0x000000025f020824 */ /* 0x004fe200078e0256 */
[----:B------:R-:W-:Y:S05]  /*aed0*/  @P0 WARPSYNC.ALL ;  /* 0x0000000000000948 */ /* 0x000fea0003800000 */
[----:B------:R2:W3:Y:S01]  /*aee0*/  @P0 LDSM.16.MT88.4 R68, [R2+0x1000] ;  /* 0x001000000244083b */ /* 0x0004e20000004200 */
[----:B------:R-:W-:Y:S02]  /*aef0*/  CS2R R34, SRZ ;  /* 0x0000000000227805 */ /* 0x000fe4000001ff00 */
[----:B------:R-:W-:Y:S02]  /*af00*/  CS2R R32, SRZ ;  /* 0x0000000000207805 */ /* 0x000fe4000001ff00 */
[----:B------:R-:W-:Y:S02]  /*af10*/  CS2R R30, SRZ ;  /* 0x00000000001e7805 */ /* 0x000fe4000001ff00 */
[----:B------:R-:W-:Y:S02]  /*af20*/  CS2R R28, SRZ ;  /* 0x00000000001c7805 */ /* 0x000fe4000001ff00 */
[----:B------:R-:W-:Y:S01]  /*af30*/  CS2R R26, SRZ ;  /* 0x00000000001a7805 */ /* 0x000fe2000001ff00 */
[----:B------:R2:W2:Y:S01]  /*af40*/  @P0 LDSM.16.MT88.4 R72, [R2+0x1800] ;  /* 0x001800000248083b */ /* 0x0004a20000004200 */
[----:B------:R-:W-:Y:S02]  /*af50*/  CS2R R24, SRZ ;  /* 0x0000000000187805 */ /* 0x000fe4000001ff00 */
[----:B------:R-:W-:Y:S02]  /*af60*/  CS2R R18, SRZ ;  /* 0x0000000000127805 */ /* 0x000fe4000001ff00 */
[----:B------:R-:W-:Y:S02]  /*af70*/  CS2R R16, SRZ ;  /* 0x0000000000107805 */ /* 0x000fe4000001ff00 */
[----:B----4-:R-:W-:Y:S02]  /*af80*/  CS2R R14, SRZ ;  /* 0x00000000000e7805 */ /* 0x010fe4000001ff00 */
[----:B------:R-:W-:Y:S01]  /*af90*/  CS2R R12, SRZ ;  /* 0x00000000000c7805 */ /* 0x000fe2000001ff00 */
[----:B------:R4:W2:Y:S01]  /*afa0*/  @P0 LDSM.16.MT88.4 R60, [R92+UR43+0x1000] ;  /* 0x0010002b5c3c083b */ /* 0x0008a20008004200 */
[----:B------:R-:W-:Y:S02]  /*afb0*/  CS2R R10, SRZ ;  /* 0x00000000000a7805 */ /* 0x000fe4000001ff00 */
[----:B------:R-:W-:Y:S02]  /*afc0*/  CS2R R8, SRZ ;  /* 0x0000000000087805 */ /* 0x000fe4000001ff00 */
[----:B-1----:R-:W-:Y:S02]  /*afd0*/  CS2R R6, SRZ ;  /* 0x0000000000067805 */ /* 0x002fe4000001ff00 */
[----:B------:R-:W-:Y:S01]  /*afe0*/  CS2R R4, SRZ ;  /* 0x0000000000047805 */ /* 0x000fe2000001ff00 */
[----:B------:R-:W-:Y:S01]  /*aff0*/  VIADD R102, R86, 0x1000 ;  /* 0x0000100056667836 */ /* 0x000fe20000000000 */
[----:B------:R4:W1:Y:S01]  /*b000*/  @P0 LDSM.16.MT88.4 R56, [R92+UR43+0x1800] ;  /* 0x0018002b5c38083b */ /* 0x0008620008004200 */
[----:B------:R-:W-:Y:S05]  /*b010*/  @!P1 BRA `(.L_x_155) ;  /* 0x0000000000d49947 */ /* 0x000fea0003800000 */
[----:B------:R-:W-:Y:S01]  /*b020*/  SHF.R.U32.HI R3, RZ, 0x15, R54 ;  /* 0x00000015ff037819 */ /* 0x000fe20000011636 */
[----:B------:R-:W-:Y:S03]  /*b030*/  BSSY B0, `(.L_x_156) ;  /* 0x0000006000007945 */ /* 0x000fe60003800000 */
[----:B------:R-:W-:Y:S01]  /*b040*/  LOP3.LUT P0, RZ, R3, 0x3, R80, 0x48, !PT ;  /* 0x0000000303ff7812 */ /* 0x000fe20007804850 */
[----:B------:R-:W-:Y:S01]  /*b050*/  @!UPT UIADD3 URZ, UPT, UPT, URZ, URZ, URZ ;  /* 0x000000fffffff290 */ /* 0x000fe2000fffe0ff */
[----:B------:R-:W-:Y:S11]  /*b060*/  @P2 BRA `(.L_x_157) ;  /* 0x0000000000082947 */ /* 0x000ff60003800000 */
[----:B------:R-:W5:Y:S02]  /*b070*/  SYNCS.PHASECHK.TRANS64.TRYWAIT P1, [R97+URZ+0x140], R0 ;  /* 0x00014000610075a7 */ /* 0x000f6400080211ff */
[----:B-----5:R-:W-:Y:S05]  /*b080*/  @!P1 BRA `(.L_x_158) ;  /* 0x0000007000dc9947 */ /* 0x020fea0003800000 */
.L_x_157:
[----:B------:R-:W-:Y:S05]  /*b090*/  BSYNC B0 ;  /* 0x0000000000007941 */ /* 0x000fea0003800000 */
.L_x_156:
[----:B------:R-:W-:Y:S05]  /*b0a0*/  @!P0 BRA `(.L_x_159) ;  /* 0x0000000000408947 */ /* 0x000fea0003800000 */
[----:B------:R-:W5:Y:S01]  /*b0b0*/  LDCU.64 UR8, c[0x4][0x70] ;  /* 0x01000e00ff0877ac */ /* 0x000f620008000a00 */
[----:B------:R-:W-:Y:S01]  /*b0c0*/  MOV R3, 0x0 ;  /* 0x0000000000037802 */ /* 0x000fe20000000f00 */
[----:B------:R-:W-:Y:S02]  /*b0d0*/  HFMA2 R12, -RZ, RZ, 0, 5.9604644775390625e-08 ;  /* 0x00000001ff0c7431 */ /* 0x000fe400000001ff */
[----:B------:R-:W-:Y:S02]  /*b0e0*/  IMAD.MOV.U32 R8, RZ, RZ, 0x192 ;  /* 0x00000192ff087424 */ /* 0x000fe400078e00ff */
[----:B------:R-:W-:Y:S01]  /*b0f0*/  IMAD.MOV.U32 R13, RZ, RZ, RZ ;  /* 0x000000ffff0d7224 */ /* 0x000fe200078e00ff */
[----:B------:R-:W3:Y:S01]  /*b100*/  LDCU.64 UR6, c[0x4][0x78] ;  /* 0x01000f00ff0677ac */ /* 0x000ee20008000a00 */
[----:B--2---:R-:W2:Y:S01]  /*b110*/  LDC.64 R2, c[0x4][R3] ;  /* 0x0100000003027b82 */ /* 0x004ea20000000a00 */
[----:B------:R-:W4:Y:S01]  /*b120*/  LDCU.64 UR4, c[0x4][0x10] ;  /* 0x01000200ff0477ac */ /* 0x000f220008000a00 */
[----:B-----5:R-:W-:Y:S01]  /*b130*/  MOV R5, UR9 ;  /* 0x0000000900057c02 */ /* 0x020fe20008000f00 */
[----:B------:R-:W-:Y:S01]  /*b140*/  IMAD.U32 R4, RZ, RZ, UR8 ;  /* 0x00000008ff047e24 */ /* 0x000fe2000f8e00ff */
[----:B---3--:R-:W-:Y:S01]  /*b150*/  MOV R7, UR7 ;  /* 0x0000000700077c02 */ /* 0x008fe20008000f00 */
[----:B------:R-:W-:Y:S01]  /*b160*/  IMAD.U32 R6, RZ, RZ, UR6 ;  /* 0x00000006ff067e24 */ /* 0x000fe2000f8e00ff */
[----:B----4-:R-:W-:Y:S01]  /*b170*/  MOV R11, UR5 ;  /* 0x00000005000b7c02 */ /* 0x010fe20008000f00 */
[----:B------:R-:W-:Y:S02]  /*b180*/  IMAD.U32 R10, RZ, RZ, UR4 ;  /* 0x00000004ff0a7e24 */ /* 0x000fe4000f8e00ff */
[----:B------:R-:W-:Y:S07]  /*b190*/  LEPC R20, `(.L_x_159) ;  /* 0x000000001014794e */ /* 0x000fee0000000000 */
[----:B-12---:R-:W-:Y:S05]  /*b1a0*/  CALL.ABS.NOINC R2 ;  /* 0x0000000002007343 */ /* 0x006fea0003c00000 */
.L_x_159:
[----:B------:R-:W-:Y:S05]  /*b1b0*/  WARPSYNC.ALL ;  /* 0x0000000000007948 */ /* 0x000fea0003800000 */
[C---:B------:R-:W-:Y:S01]  /*b1c0*/  R2UR UR4, R54.reuse ;  /* 0x00000000360472ca */ /* 0x040fe200000e0000 */
[----:B------:R-:W-:Y:S05]  /*b1d0*/  VIADD R3, R54, 0x100000 ;  /* 0x0010000036037836 */ /* 0x000fea0000000000 */
[----:B------:R-:W-:Y:S04]  /*b1e0*/  SHF.R.U32.HI R3, RZ, 0x15, R3 ;  /* 0x00000015ff037819 */ /* 0x000fe80000011603 */
[----:B------:R-:W-:Y:S03]  /*b1f0*/  LOP3.LUT P0, RZ, R3, 0x3, R80, 0x48, !PT ;  /* 0x0000000303ff7812 */ /* 0x000fe60007804850 */
[----:B------:R-:W1:Y:S10]  /*b200*/  LDTM.16dp256bit.x4 R24, tmem[UR4] ;  /* 0x00000004001879ee */ /* 0x000e740008120000 */
[----:B-1----:R-:W-:Y:S05]  /*b210*/  @!P0 BRA `(.L_x_160) ;  /* 0x0000000000408947 */ /* 0x002fea0003800000 */
[----:B------:R-:W1:Y:S01]  /*b220*/  LDCU.64 UR8, c[0x4][0x70] ;  /* 0x01000e00ff0877ac */ /* 0x000e620008000a00 */
[----:B------:R-:W-:Y:S01]  /*b230*/  MOV R3, 0x0 ;  /* 0x0000000000037802 */ /* 0x000fe20000000f00 */
[----:B------:R-:W-:Y:S02]  /*b240*/  HFMA2 R12, -RZ, RZ, 0, 5.9604644775390625e-08 ;  /* 0x00000001ff0c7431 */ /* 0x000fe400000001ff */
[----:B------:R-:W-:Y:S02]  /*b250*/  IMAD.MOV.U32 R8, RZ, RZ, 0x192 ;  /* 0x00000192ff087424 */ /* 0x000fe400078e00ff */
[----:B------:R-:W-:Y:S01]  /*b260*/  IMAD.MOV.U32 R13, RZ, RZ, RZ ;  /* 0x000000ffff0d7224 */ /* 0x000fe200078e00ff */
[----:B------:R-:W5:Y:S01]  /*b270*/  LDCU.64 UR6, c[0x4][0x78] ;  /* 0x01000f00ff0677ac */ /* 0x000f620008000a00 */
[----:B--2---:R-:W2:Y:S01]  /*b280*/  LDC.64 R2, c[0x4][R3] ;  /* 0x0100000003027b82 */ /* 0x004ea20000000a00 */
[----:B------:R-:W3:Y:S01]  /*b290*/  LDCU.64 UR4, c[0x4][0x10] ;  /* 0x01000200ff0477ac */ /* 0x000ee20008000a00 */
[----:B-1----:R-:W-:Y:S01]  /*b2a0*/  MOV R5, UR9 ;  /* 0x0000000900057c02 */ /* 0x002fe20008000f00 */
[----:B------:R-:W-:Y:S01]  /*b2b0*/  IMAD.U32 R4, RZ, RZ, UR8 ;  /* 0x00000008ff047e24 */ /* 0x000fe2000f8e00ff */
[----:B-----5:R-:W-:Y:S01]  /*b2c0*/  MOV R7, UR7 ;  /* 0x0000000700077c02 */ /* 0x020fe20008000f00 */
[----:B------:R-:W-:Y:S01]  /*b2d0*/  IMAD.U32 R6, RZ, RZ, UR6 ;  /* 0x00000006ff067e24 */ /* 0x000fe2000f8e00ff */
[----:B---3--:R-:W-:Y:S01]  /*b2e0*/  MOV R11, UR5 ;  /* 0x00000005000b7c02 */ /* 0x008fe20008000f00 */
[----:B------:R-:W-:Y:S02]  /*b2f0*/  IMAD.U32 R10, RZ, RZ, UR4 ;  /* 0x00000004ff0a7e24 */ /* 0x000fe4000f8e00ff */
[----:B------:R-:W-:Y:S07]  /*b300*/  LEPC R20, `(.L_x_160) ;  /* 0x000000001014794e */ /* 0x000fee0000000000 */
[----:B--2-4-:R-:W-:Y:S05]  /*b310*/  CALL.ABS.NOINC R2 ;  /* 0x0000000002007343 */ /* 0x014fea0003c00000 */
.L_x_160:
[----:B------:R-:W-:Y:S05]  /*b320*/  WARPSYNC.ALL ;  /* 0x0000000000007948 */ /* 0x000fea0003800000 */
[----:B------:R-:W-:Y:S11]  /*b330*/  R2UR UR4, R54 ;  /* 0x00000000360472ca */ /* 0x000ff600000e0000 */
[----:B------:R-:W-:Y:S02]  /*b340*/  @!UPT UIADD3 URZ, UPT, UPT, URZ, URZ, URZ ;  /* 0x000000fffffff290 */ /* 0x000fe4000fffe0ff */
[----:B------:R-:W1:Y:S02]  /*b350*/  LDTM.16dp256bit.x4 R4, tmem[UR4+0x100000] ;  /* 0x10000004000479ee */ /* 0x000e640008120000 */
[----:B-1----:R-:W-:Y:S01]  /*b360*/  NOP ;  /* 0x0000000000007918 */ /* 0x002fe20000000000 */
.L_x_155:
[--C-:B--2---:R-:W-:Y:S01]  /*b370*/  HADD2.F32 R49, -RZ, R60.reuse.H0_H0 ;  /* 0x2000003cff317230 */ /* 0x104fe20000004100 */
[----:B------:R-:W-:Y:S05]  /*b380*/  WARPSYNC.ALL ;  /* 0x0000000000007948 */ /* 0x000fea0003800000 */
[----:B------:R-:W-:Y:S01]  /*b390*/  LEA R55, R95, R86, 0x1 ;  /* 0x000000565f377211 */ /* 0x000fe200078e08ff */
[-C--:B------:R-:W-:Y:S01]  /*b3a0*/  FMUL R0, R24, R47.reuse ;  /* 0x0000002f18007220 */ /* 0x080fe20000400000 */
[----:B------:R-:W-:Y:S02]  /*b3b0*/  HADD2.F32 R51, -RZ, R60.H1_H1 ;  /* 0x3000003cff337230 */ /* 0x000fe40000004100 */
[-C--:B------:R-:W-:Y:S01]  /*b3c0*/  FMUL R2, R25, R47.reuse ;  /* 0x0000002f19027220 */ /* 0x080fe20000400000 */
[----:B------:R-:W-:Y:S01]  /*b3d0*/  FMUL R3, R26, R47 ;  /* 0x0000002f1a037220 */ /* 0x000fe20000400000 */
[C---:B------:R-:W-:Y:S01]  /*b3e0*/  FFMA R0, R48.reuse, R49, R0 ;  /* 0x0000003130007223 */ /* 0x040fe20000000000 */
[--C-:B------:R-:W-:Y:S02]  /*b3f0*/  HADD2.F32 R49, -RZ, R61.reuse.H0_H0 ;  /* 0x2000003dff317230 */ /* 0x100fe40000004100 */
[----:B------:R-:W-:Y:S01]  /*b400*/  FFMA R2, R48, R51, R2 ;  /* 0x0000003330027223 */ /* 0x000fe20000000002 */
[-C--:B------:R-:W-:Y:S01]  /*b410*/  FMUL R20, R4, R47.reuse ;  /* 0x0000002f04147220 */ /* 0x080fe20000400000 */
[----:B------:R-:W-:Y:S02]  /*b420*/  HADD2.F32 R51, -RZ, R61.H1_H1 ;  /* 0x3000003dff337230 */ /* 0x000fe40000004100 */
[----:B------:R-:W-:Y:S01]  /*b430*/  FMUL R21, R5, R47 ;  /* 0x0000002f05157220 */ /* 0x000fe20000400000 */
[----:B------:R-:W-:Y:S01]  /*b440*/  FFMA R3, R48, R49, R3 ;  /* 0x0000003130037223 */ /* 0x000fe20000000003 */
[----:B------:R-:W-:Y:S01]  /*b450*/  F2FP.F16.F32.PACK_AB R64, R2, R0 ;  /* 0x000000000240723e */ /* 0x000fe200000000ff */
[-C--:B------:R-:W-:Y:S01]  /*b460*/  FMUL R4, R27, R47.reuse ;  /* 0x0000002f1b047220 */ /* 0x080fe20000400000 */
[--C-:B------:R-:W-:Y:S02]  /*b470*/  HADD2.F32 R50, -RZ, R62.reuse.H0_H0 ;  /* 0x2000003eff327230 */ /* 0x100fe40000004100 */
[-C--:B------:R-:W-:Y:S01]  /*b480*/  FMUL R5, R28, R47.reuse ;  /* 0x0000002f1c057220 */ /* 0x080fe20000400000 */
[----:B------:R-:W-:Y:S01]  /*b490*/  FMUL R22, R6, R47 ;  /* 0x0000002f06167220 */ /* 0x000fe20000400000 */
[----:B------:R-:W-:Y:S02]  /*b4a0*/  HADD2.F32 R49, -RZ, R62.H1_H1 ;  /* 0x3000003eff317230 */ /* 0x000fe40000004100 */
[C---:B------:R-:W-:Y:S01]  /*b4b0*/  FFMA R4, R48.reuse, R51, R4 ;  /* 0x0000003330047223 */ /* 0x040fe20000000004 */
[----:B------:R-:W-:Y:S01]  /*b4c0*/  FFMA R5, R48, R50, R5 ;  /* 0x0000003230057223 */ /* 0x000fe20000000005 */
[--C-:B------:R-:W-:Y:S02]  /*b4d0*/  HADD2.F32 R50, -RZ, R63.reuse.H0_H0 ;  /* 0x2000003fff327230 */ /* 0x100fe40000004100 */
[-C--:B------:R-:W-:Y:S01]  /*b4e0*/  FMUL R6, R29, R47.reuse ;  /* 0x0000002f1d067220 */ /* 0x080fe20000400000 */
[----:B------:R-:W-:Y:S01]  /*b4f0*/  FMUL R23, R7, R47 ;  /* 0x0000002f07177220 */ /* 0x000fe20000400000 */
[----:B------:R-:W-:Y:S01]  /*b500*/  HADD2.F32 R51, -RZ, R63.H1_H1 ;  /* 0x3000003fff337230 */ /* 0x000fe20000004100 */
[----:B------:R-:W-:Y:S01]  /*b510*/  F2FP.F16.F32.PACK_AB R65, R4, R3 ;  /* 0x000000030441723e */ /* 0x000fe200000000ff */
[----:B------:R-:W-:Y:S01]  /*b520*/  FFMA R6, R48, R49, R6 ;  /* 0x0000003130067223 */ /* 0x000fe20000000006 */
[-C--:B------:R-:W-:Y:S01]  /*b530*/  FMUL R24, R8, R47.reuse ;  /* 0x0000002f08187220 */ /* 0x080fe20000400000 */
[--C-:B-1----:R-:W-:Y:S02]  /*b540*/  HADD2.F32 R49, -RZ, R56.reuse.H0_H0 ;  /* 0x20000038ff317230 */ /* 0x102fe40000004100 */
[-C--:B------:R-:W-:Y:S01]  /*b550*/  FMUL R7, R30, R47.reuse ;  /* 0x0000002f1e077220 */ /* 0x080fe20000400000 */
[----:B------:R-:W-:Y:S01]  /*b560*/  FMUL R8, R31, R47 ;  /* 0x0000002f1f087220 */ /* 0x000fe20000400000 */
[----:B---3--:R-:W-:Y:S01]  /*b570*/  HADD2.F32 R52, -RZ, R69.H1_H1 ;  /* 0x30000045ff347230 */ /* 0x008fe20000004100 */
[----:B------:R-:W-:Y:S01]  /*b580*/  F2FP.F16.F32.PACK_AB R66, R6, R5 ;  /* 0x000000050642723e */ /* 0x000fe200000000ff */
[C---:B------:R-:W-:Y:S01]  /*b590*/  FFMA R7, R48.reuse, R50, R7 ;  /* 0x0000003230077223 */ /* 0x040fe20000000007 */
[----:B------:R-:W-:Y:S01]  /*b5a0*/  FFMA R8, R48, R51, R8 ;  /* 0x0000003330087223 */ /* 0x000fe20000000008 */
[----:B------:R-:W-:Y:S02]  /*b5b0*/  HADD2.F32 R51, -RZ, R56.H1_H1 ;  /* 0x30000038ff337230 */ /* 0x000fe40000004100 */
[-C--:B------:R-:W-:Y:S01]  /*b5c0*/  FMUL R25, R9, R47.reuse ;  /* 0x0000002f09197220 */ /* 0x080fe20000400000 */
[----:B------:R-:W-:Y:S01]  /*b5d0*/  FMUL R9, R32, R47 ;  /* 0x0000002f20097220 */ /* 0x000fe20000400000 */
[--C-:B------:R-:W-:Y:S01]  /*b5e0*/  HADD2.F32 R50, -RZ, R58.reuse.H0_H0 ;  /* 0x2000003aff327230 */ /* 0x100fe20000004100 */
[----:B------:R-:W-:Y:S01]  /*b5f0*/  F2FP.F16.F32.PACK_AB R67, R8, R7 ;  /* 0x000000070843723e */ /* 0x000fe200000000ff */
[----:B------:R-:W-:Y:S01]  /*b600*/  FMUL R40, R10, R47 ;  /* 0x0000002f0a287220 */ /* 0x000fe20000400000 */
[C---:B------:R-:W-:Y:S01]  /*b610*/  FFMA R9, R48.reuse, R49, R9 ;  /* 0x0000003130097223 */ /* 0x040fe20000000009 */
[----:B------:R-:W-:Y:S02]  /*b620*/  HADD2.F32 R49, -RZ, R57.H0_H0 ;  /* 0x20000039ff317230 */ /* 0x000fe40000004100 */
[-C--:B------:R-:W-:Y:S01]  /*b630*/  FMUL R10, R33, R47.reuse ;  /* 0x0000002f210a7220 */ /* 0x080fe20000400000 */
[----:B------:R1:W-:Y:S01]  /*b640*/  STSM.16.MT88.4 [R86+0x1000], R64 ;  /* 0x0010004056007844 */ /* 0x0003e20000004200 */
[----:B------:R-:W-:Y:S01]  /*b650*/  FMUL R41, R11, R47 ;  /* 0x0000002f0b297220 */ /* 0x000fe20000400000 */
[----:B------:R-:W-:Y:S02]  /*b660*/  HADD2.F32 R53, -RZ, R73.H0_H0 ;  /* 0x20000049ff357230 */ /* 0x000fe40000004100 */
[----:B------:R-:W-:Y:S01]  /*b670*/  FFMA R10, R48, R51, R10 ;  /* 0x00000033300a7223 */ /* 0x000fe2000000000a */
[-C--:B------:R-:W-:Y:S01]  /*b680*/  FMUL R11, R34, R47.reuse ;  /* 0x0000002f220b7220 */ /* 0x080fe20000400000 */
[----:B------:R-:W-:Y:S02]  /*b690*/  HADD2.F32 R51, -RZ, R57.H1_H1 ;  /* 0x30000039ff337230 */ /* 0x000fe40000004100 */
[-C--:B------:R-:W-:Y:S01]  /*b6a0*/  FMUL R42, R12, R47.reuse ;  /* 0x0000002f0c2a7220 */ /* 0x080fe20000400000 */
[----:B------:R-:W-:Y:S01]  /*b6b0*/  FMUL R43, R13, R47 ;  /* 0x0000002f0d2b7220 */ /* 0x000fe20000400000 */
[----:B------:R-:W-:Y:S01]  /*b6c0*/  FFMA R11, R48, R49, R11 ;  /* 0x00000031300b7223 */ /* 0x000fe2000000000b */
[----:B------:R-:W-:Y:S01]  /*b6d0*/  HADD2.F32 R49, -RZ, R58.H1_H1 ;  /* 0x3000003aff317230 */ /* 0x000fe20000004100 */
[----:B------:R-:W-:Y:S01]  /*b6e0*/  F2FP.F16.F32.PACK_AB R104, R10, R9 ;  /* 0x000000090a68723e */ /* 0x000fe200000000ff */
[-C--:B------:R-:W-:Y:S01]  /*b6f0*/  FMUL R12, R35, R47.reuse ;  /* 0x0000002f230c7220 */ /* 0x080fe20000400000 */
[-C--:B------:R-:W-:Y:S01]  /*b700*/  FMUL R44, R14, R47.reuse ;  /* 0x0000002f0e2c7220 */ /* 0x080fe20000400000 */
[-C--:B------:R-:W-:Y:S01]  /*b710*/  FMUL R13, R36, R47.reuse ;  /* 0x0000002f240d7220 */ /* 0x080fe20000400000 */
[----:B------:R-:W-:Y:S01]  /*b720*/  FMUL R14, R37, R47 ;  /* 0x0000002f250e7220 */ /* 0x000fe20000400000 */
[C---:B------:R-:W-:Y:S01]  /*b730*/  FFMA R12, R48.reuse, R51, R12 ;  /* 0x00000033300c7223 */ /* 0x040fe2000000000c */
[--C-:B------:R-:W-:Y:S02]  /*b740*/  HADD2.F32 R51, -RZ, R68.reuse.H0_H0 ;  /* 0x20000044ff337230 */ /* 0x100fe40000004100 */
[C---:B------:R-:W-:Y:S01]  /*b750*/  FFMA R13, R48.reuse, R50, R13 ;  /* 0x00000032300d7223 */ /* 0x040fe2000000000d */
[--C-:B------:R-:W-:Y:S02]  /*b760*/  HADD2.F32 R50, -RZ, R59.reuse.H0_H0 ;  /* 0x2000003bff327230 */ /* 0x100fe40000004100 */
[----:B------:R-:W-:Y:S01]  /*b770*/  FFMA R14, R48, R49, R14 ;  /* 0x00000031300e7223 */ /* 0x000fe2000000000e */
[----:B------:R-:W-:Y:S02]  /*b780*/  HADD2.F32 R49, -RZ, R59.H1_H1 ;  /* 0x3000003bff317230 */ /* 0x000fe40000004100 */
[-C--:B------:R-:W-:Y:S01]  /*b790*/  FMUL R45, R15, R47.reuse ;  /* 0x0000002f0f2d7220 */ /* 0x080fe20000400000 */
[-C--:B------:R-:W-:Y:S01]  /*b7a0*/  FMUL R46, R16, R47.reuse ;  /* 0x0000002f102e7220 */ /* 0x080fe20000400000 */
[-C--:B------:R-:W-:Y:S01]  /*b7b0*/  FMUL R15, R38, R47.reuse ;  /* 0x0000002f260f7220 */ /* 0x080fe20000400000 */
[-C--:B------:R-:W-:Y:S01]  /*b7c0*/  FMUL R16, R39, R47.reuse ;  /* 0x0000002f27107220 */ /* 0x080fe20000400000 */
[-C--:B------:R-:W-:Y:S01]  /*b7d0*/  FMUL R17, R17, R47.reuse ;  /* 0x0000002f11117220 */ /* 0x080fe20000400000 */
[----:B------:R-:W-:Y:S01]  /*b7e0*/  FMUL R18, R18, R47 ;  /* 0x0000002f12127220 */ /* 0x000fe20000400000 */
[C---:B------:R-:W-:Y:S01]  /*b7f0*/  FFMA R15, R48.reuse, R50, R15 ;  /* 0x00000032300f7223 */ /* 0x040fe2000000000f */
[----:B------:R-:W-:Y:S02]  /*b800*/  HADD2.F32 R50, -RZ, R68.H1_H1 ;  /* 0x30000044ff327230 */ /* 0x000fe40000004100 */
[C---:B------:R-:W-:Y:S01]  /*b810*/  FFMA R16, R48.reuse, R49, R16 ;  /* 0x0000003130107223 */ /* 0x040fe20000000010 */
[----:B------:R-:W-:Y:S02]  /*b820*/  HADD2.F32 R49, -RZ, R69.H0_H0 ;  /* 0x20000045ff317230 */ /* 0x000fe40000004100 */
[C---:B------:R-:W-:Y:S01]  /*b830*/  FFMA R20, R48.reuse, R51, R20 ;  /* 0x0000003330147223 */ /* 0x040fe20000000014 */
[----:B------:R-:W-:Y:S02]  /*b840*/  HADD2.F32 R51, -RZ, R71.H0_H0 ;  /* 0x20000047ff337230 */ /* 0x000fe40000004100 */
[C---:B------:R-:W-:Y:S01]  /*b850*/  FFMA R21, R48.reuse, R50, R21 ;  /* 0x0000003230157223 */ /* 0x040fe20000000015 */
[--C-:B------:R-:W-:Y:S02]  /*b860*/  HADD2.F32 R50, -RZ, R70.reuse.H1_H1 ;  /* 0x30000046ff327230 */ /* 0x100fe40000004100 */
[C---:B------:R-:W-:Y:S01]  /*b870*/  FFMA R22, R48.reuse, R49, R22 ;  /* 0x0000003130167223 */ /* 0x040fe20000000016 */
[----:B------:R-:W-:Y:S02]  /*b880*/  HADD2.F32 R49, -RZ, R70.H0_H0 ;  /* 0x20000046ff317230 */ /* 0x000fe40000004100 */
[----:B------:R-:W-:Y:S01]  /*b890*/  FFMA R23, R48, R52, R23 ;  /* 0x0000003430177223 */ /* 0x000fe20000000017 */
[----:B------:R-:W-:Y:S02]  /*b8a0*/  HADD2.F32 R52, -RZ, R75.H1_H1 ;  /* 0x3000004bff347230 */ /* 0x000fe40000004100 */
[----:B------:R-:W-:Y:S01]  /*b8b0*/  FMUL R19, R19, R47 ;  /* 0x0000002f13137220 */ /* 0x000fe20000400000 */
[----:B------:R-:W-:Y:S01]  /*b8c0*/  F2FP.F16.F32.PACK_AB R105, R12, R11 ;  /* 0x0000000b0c69723e */ /* 0x000fe200000000ff */
[C---:B------:R-:W-:Y:S01]  /*b8d0*/  FFMA R24, R48.reuse, R49, R24 ;  /* 0x0000003130187223 */ /* 0x040fe20000000018 */
[C---:B------:R-:W-:Y:S01]  /*b8e0*/  FFMA R25, R48.reuse, R50, R25 ;  /* 0x0000003230197223 */ /* 0x040fe20000000019 */
[----:B------:R-:W-:Y:S01]  /*b8f0*/  FFMA R40, R48, R51, R40 ;  /* 0x0000003330287223 */ /* 0x000fe20000000028 */
[----:B------:R-:W-:Y:S01]  /*b900*/  HADD2.F32 R49, -RZ, R71.H1_H1 ;  /* 0x30000047ff317230 */ /* 0x000fe20000004100 */
[----:B------:R-:W-:Y:S01]  /*b910*/  F2FP.F16.F32.PACK_AB R106, R14, R13 ;  /* 0x0000000d0e6a723e */ /* 0x000fe200000000ff */
[--C-:B------:R-:W-:Y:S01]  /*b920*/  HADD2.F32 R51, -RZ, R72.reuse.H0_H0 ;  /* 0x20000048ff337230 */ /* 0x100fe20000004100 */
[----:B------:R-:W-:Y:S01]  /*b930*/  F2FP.F16.F32.PACK_AB R107, R16, R15 ;  /* 0x0000000f106b723e */ /* 0x000fe200000000ff */
[----:B------:R-:W-:Y:S02]  /*b940*/  HADD2.F32 R50, -RZ, R72.H1_H1 ;  /* 0x30000048ff327230 */ /* 0x000fe40000004100 */
[C---:B------:R-:W-:Y:S01]  /*b950*/  FFMA R41, R48.reuse, R49, R41 ;  /* 0x0000003130297223 */ /* 0x040fe20000000029 */
[----:B------:R-:W-:Y:S02]  /*b960*/  HADD2.F32 R49, -RZ, R73.H1_H1 ;  /* 0x30000049ff317230 */ /* 0x000fe40000004100 */
[C---:B------:R-:W-:Y:S01]  /*b970*/  FFMA R42, R48.reuse, R51, R42 ;  /* 0x00000033302a7223 */ /* 0x040fe2000000002a */
[----:B------:R1:W-:Y:S01]  /*b980*/  STSM.16.MT88.4 [R86+0x1800], R104 ;  /* 0x0018006856007844 */ /* 0x0003e20000004200 */
[C---:B------:R-:W-:Y:S01]  /*b990*/  FFMA R43, R48.reuse, R50, R43 ;  /* 0x00000032302b7223 */ /* 0x040fe2000000002b */
[--C-:B------:R-:W-:Y:S02]  /*b9a0*/  HADD2.F32 R51, -RZ, R74.reuse.H0_H0 ;  /* 0x2000004aff337230 */ /* 0x100fe40000004100 */
[C---:B------:R-:W-:Y:S01]  /*b9b0*/  FFMA R44, R48.reuse, R53, R44 ;  /* 0x00000035302c7223 */ /* 0x040fe2000000002c */
[----:B------:R-:W-:Y:S02]  /*b9c0*/  HADD2.F32 R50, -RZ, R74.H1_H1 ;  /* 0x3000004aff327230 */ /* 0x000fe40000004100 */
[C---:B------:R-:W-:Y:S01]  /*b9d0*/  FFMA R45, R48.reuse, R49, R45 ;  /* 0x00000031302d7223 */ /* 0x040fe2000000002d */
[----:B------:R-:W-:Y:S02]  /*b9e0*/  HADD2.F32 R53, -RZ, R75.H0_H0 ;  /* 0x2000004bff357230 */ /* 0x000fe40000004100 */
[C---:B------:R-:W-:Y:S01]  /*b9f0*/  FFMA R46, R48.reuse, R51, R46 ;  /* 0x00000033302e7223 */ /* 0x040fe2000000002e */
[----:B------:R-:W-:Y:S01]  /*ba00*/  F2FP.F16.F32.PACK_AB R108, R21, R20 ;  /* 0x00000014156c723e */ /* 0x000fe200000000ff */
[C---:B------:R-:W-:Y:S01]  /*ba10*/  FFMA R17, R48.reuse, R50, R17 ;  /* 0x0000003230117223 */ /* 0x040fe20000000011 */
[----:B------:R-:W-:Y:S01]  /*ba20*/  F2FP.F16.F32.PACK_AB R109, R23, R22 ;  /* 0x00000016176d723e */ /* 0x000fe200000000ff */
[C---:B------:R-:W-:Y:S01]  /*ba30*/  FFMA R18, R48.reuse, R53, R18 ;  /* 0x0000003530127223 */ /* 0x040fe20000000012 */
[----:B------:R-:W-:Y:S01]  /*ba40*/  FFMA R19, R48, R52, R19 ;  /* 0x0000003430137223 */ /* 0x000fe20000000013 */
[----:B------:R-:W-:Y:S01]  /*ba50*/  F2FP.F16.F32.PACK_AB R110, R25, R24 ;  /* 0x00000018196e723e */ /* 0x000fe200000000ff */
[----:B------:R-:W-:Y:S01]  /*ba60*/  BSSY.RECONVERGENT B0, `(.L_x_161) ;  /* 0x000001c000007945 */ /* 0x000fe20003800200 */
[----:B------:R-:W-:Y:S02]  /*ba70*/  F2FP.F16.F32.PACK_AB R111, R41, R40 ;  /* 0x00000028296f723e */ /* 0x000fe400000000ff */
[----:B------:R-:W-:Y:S02]  /*ba80*/  F2FP.F16.F32.PACK_AB R112, R43, R42 ;  /* 0x0000002a2b70723e */ /* 0x000fe400000000ff */
[----:B------:R-:W-:Y:S01]  /*ba90*/  F2FP.F16.F32.PACK_AB R113, R45, R44 ;  /* 0x0000002c2d71723e */ /* 0x000fe200000000ff */
[----:B------:R1:W-:Y:S01]  /*baa0*/  STSM.16.MT88.4 [R55+0x1000], R108 ;  /* 0x0010006c37007844 */ /* 0x0003e20000004200 */
[----:B------:R-:W-:Y:S02]  /*bab0*/  F2FP.F16.F32.PACK_AB R114, R17, R46 ;  /* 0x0000002e1172723e */ /* 0x000fe400000000ff */
[----:B------:R-:W-:Y:S02]  /*bac0*/  F2FP.F16.F32.PACK_AB R115, R19, R18 ;  /* 0x000000121373723e */ /* 0x000fe400000000ff */
[----:B------:R-:W-:Y:S03]  /*bad0*/  ISETP.NE.AND P0, PT, R101, RZ, PT ;  /* 0x000000ff6500720c */ /* 0x000fe60003f05270 */
[----:B------:R1:W-:Y:S01]  /*bae0*/  STSM.16.MT88.4 [R55+0x1800], R112 ;  /* 0x0018007037007844 */ /* 0x0003e20000004200 */
[----:B------:R-:W-:Y:S01]  /*baf0*/  @!PT LDS RZ, [RZ] ;  /* 0x00000000fffff984 */ /* 0x000fe20000000800 */
[----:B------:R-:W-:Y:S01]  /*bb00*/  @!PT LDS RZ, [RZ] ;  /* 0x00000000fffff984 */ /* 0x000fe20000000800 */
[----:B------:R-:W-:Y:S01]  /*bb10*/  @!PT LDS RZ, [RZ] ;  /* 0x00000000fffff984 */ /* 0x000fe20000000800 */
[----:B------:R-:W-:Y:S01]  /*bb20*/  @!PT LDS RZ, [RZ] ;  /* 0x00000000fffff984 */ /* 0x000fe20000000800 */
[----:B------:R2:W-:Y:S07]  /*bb30*/  MEMBAR.ALL.CTA ;  /* 0x0000000000007992 */ /* 0x0005ee0000008000 */
[----:B--2---:R-:W2:Y:S02]  /*bb40*/  FENCE.VIEW.ASYNC.S ;  /* 0x00000000000073c6 */ /* 0x004ea40000000000 */
[----:B--2---:R-:W-:Y:S06]  /*bb50*/  BAR.SYNC.DEFER_BLOCKING 0x1, 0x80 ;  /* 0x0042000000007b1d */ /* 0x004fec0000010000 */
[----:B------:R-:W-:Y:S05]  /*bb60*/  @!P0 BRA `(.L_x_162) ;  /* 0x00000000002c8947 */ /* 0x000fea0003800000 */
[----:B------:R-:W-:Y:S02]  /*bb70*/  UIADD3 UR7, UPT, UPT, UR43, 0x1000, URZ ;  /* 0x000010002b077890 */ /* 0x000fe4000fffe0ff */
[----:B------:R-:W-:Y:S02]  /*bb80*/  UIADD3 UR5, UPT, UPT, UR41, 0x40, URZ ;  /* 0x0000004029057890 */ /* 0x000fe4000fffe0ff */
[----:B------:R-:W-:Y:S02]  /*bb90*/  UIADD3 UR4, UPT, UPT, UR43, 0x2000, URZ ;  /* 0x000020002b047890 */ /* 0x000fe4000fffe0ff */
[----:B------:R-:W-:Y:S01]  /*bba0*/  MOV R81, UR7 ;  /* 0x0000000700517c02 */ /* 0x000fe20008000f00 */
[----:B------:R-:W-:Y:S03]  /*bbb0*/  UMOV UR6, UR42 ;  /* 0x0000002a00067c82 */ /* 0x000fe60008000000 */
[----:B------:R-:W-:Y:S11]  /*bbc0*/  R2UR UR40, R81 ;  /* 0x00000000512872ca */ /* 0x000ff600000e0000 */
[----:B------:R-:W-:Y:S02]  /*bbd0*/  @!UPT UIADD3 URZ, UPT, UPT, URZ, URZ, URZ ;  /* 0x000000fffffff290 */ /* 0x000fe4000fffe0ff */
[----:B------:R2:W-:Y:S01]  /*bbe0*/  UTMASTG.2D [UR40], [UR56] ;  /* 0x00000028380073b5 */ /* 0x0005e20008008000 */
[----:B------:R2:W-:Y:S01]  /*bbf0*/  UTMASTG.2D [UR4], [UR56] ;  /* 0x00000004380073b5 */ /* 0x0005e20008008000 */
[----:B------:R0:W-:Y:S01]  /*bc00*/  UTMACMDFLUSH ;  /* 0x00000000000079b7 */ /* 0x0001e20000000000 */
[----:B--2---:R-:W-:Y:S04]  /*bc10*/  DEPBAR.LE SB0, 0x1 ;  /* 0x000080400000791a */ /* 0x004fe80000000000 */
.L_x_162:
[----:B------:R-:W-:Y:S05]  /*bc20*/  BSYNC.RECONVERGENT B0 ;  /* 0x0000000000007941 */ /* 0x000fea0003800200 */
.L_x_161:
[----:B------:R-:W-:Y:S01]  /*bc30*/  UISETP.NE.AND UP1, UPT, UR54, URZ, UPT ;  /* 0x000000ff3600728c */ /* 0x000fe2000bf25270 */
[----:B------:R-:W-:Y:S01]  /*bc40*/  BAR.SYNC.DEFER_BLOCKING 0x1, 0x80 ;  /* 0x0042000000007b1d */ /* 0x000fe20000010000 */
[----:B------:R-:W-:Y:S01]  /*bc50*/  SHF.L.U32 R0, R91, 0x1f, RZ ;  /* 0x0000001f5b007819 */ /* 0x000fe200000006ff */
[----:B------:R-:W-:Y:S03]  /*bc60*/  IMAD R102, R95, 0x2, R102 ;  /* 0x000000025f667824 */ /* 0x000fe600078e0266 */
[----:B------:R-:W-:Y:S05]  /*bc70*/  PLOP3.LUT P0, PT, PT, PT, UP1, 0x80, 0x8 ;  /* 0x000000000008781c */ /* 0x000fea0003f0f018 */
[----:B------:R-:W-:Y:S04]  /*bc80*/  @UP1 ULEA UR4, UR53, UR43, 0x3 ;  /* 0x0000002b35041291 */ /* 0x000fe8000f8e18ff */
[----:B------:R-:W-:Y:S04]  /*bc90*/  @UP1 UIADD3 UR4, UPT, UPT, UR4, 0x90, URZ ;  /* 0x0000009004041890 */ /* 0x000fe8000fffe0ff */
[----:B------:R-:W-:Y:S09]  /*bca0*/  @UP1 UPRMT UR4, UR52, 0x654, UR4 ;  /* 0x0000065434041896 */ /* 0x000ff20008000004 */
[----:B------:R-:W-:Y:S01]  /*bcb0*/  @P0 SYNCS.ARRIVE.TRANS64.RED.A1T0 RZ, [UR4], RZ ;  /* 0x000000ffffff09a7 */ /* 0x000fe20008100404 */
[----:B------:R-:W-:Y:S01]  /*bcc0*/  @UP1 UIADD3 UR4, UPT, UPT, UR53, 0x1, URZ ;  /* 0x0000000135041890 */ /* 0x000fe2000fffe0ff */
[----:B------:R-:W-:Y:S01]  /*bcd0*/  BSSY B0, `(.L_x_163) ;  /* 0x0000008000007945 */ /* 0x000fe20003800000 */
[----:B------:R-:W-:Y:S02]  /*bce0*/  FSETP.NEU.AND P0, PT, R48, RZ, PT ;  /* 0x000000ff3000720b */ /* 0x000fe40003f0d000 */
[----:B------:R-:W-:Y:S01]  /*bcf0*/  @UP1 UISETP.NE.AND UP0, UPT, UR4, 0x4, UPT ;  /* 0x000000040400188c */ /* 0x000fe2000bf05270 */
[----:B------:R-:W2:Y:S03]  /*bd00*/  SYNCS.PHASECHK.TRANS64.TRYWAIT P1, [UR43+0x78], R0 ;  /* 0x00007800ff0075a7 */ /* 0x000ea6000802112b */
[----:B------:R-:W-:Y:S01]  /*bd10*/  @UP1 USEL UR53, UR4, URZ, UP0 ;  /* 0x000000ff04351287 */ /* 0x000fe20008000000 */
[----:B--2---:R-:W-:Y:S11]  /*bd20*/  @P1 BRA `(.L_x_164) ;  /* 0x0000000000081947 */ /* 0x004ff60003800000 */
[----:B------:R-:W2:Y:S02]  /*bd30*/  SYNCS.PHASECHK.TRANS64.TRYWAIT P1, [UR43+0x78], R0 ;  /* 0x00007800ff0075a7 */ /* 0x000ea4000802112b */
[----:B--2---:R-:W-:Y:S05]  /*bd40*/  @!P1 BRA `(.L_x_165) ;  /* 0x0000006400c09947 */ /* 0x004fea0003800000 */
.L_x_164:
[----:B------:R-:W-:Y:S05]  /*bd50*/  BSYNC B0 ;  /* 0x0000000000007941 */ /* 0x000fea0003800000 */
.L_x_163:
[----:B------:R-:W-:Y:S05]  /*bd60*/  @P0 WARPSYNC.ALL ;  /* 0x0000000000000948 */ /* 0x000fea0003800000 */
[----:B------:R3:W1:Y:S01]  /*bd70*/  @P0 LDSM.16.MT88.4 R60, [R92+UR43+0x3000] ;  /* 0x0030002b5c3c083b */ /* 0x0006620008004200 */
[----:B------:R-:W-:Y:S02]  /*bd80*/  CS2R R38, SRZ ;  /* 0x0000000000267805 */ /* 0x000fe4000001ff00 */
[----:B------:R-:W-:Y:S02]  /*bd90*/  CS2R R36, SRZ ;  /* 0x0000000000247805 */ /* 0x000fe4000001ff00 */
[----:B------:R-:W-:Y:S01]  /*bda0*/  CS2R R34, SRZ ;  /* 0x0000000000227805 */ /* 0x000fe2000001ff00 */
[----:B------:R3:W1:Y:S01]  /*bdb0*/  @P0 LDSM.16.MT88.4 R56, [R92+UR43+0x3800] ;  /* 0x0038002b5c38083b */ /* 0x0006620008004200 */
[----:B------:R-:W-:Y:S02]  /*bdc0*/  CS2R R32, SRZ ;  /* 0x0000000000207805 */ /* 0x000fe4000001ff00 */
[----:B------:R-:W-:Y:S02]  /*bdd0*/  CS2R R30, SRZ ;  /* 0x00000000001e7805 */ /* 0x000fe4000001ff00 */
[----:B------:R-:W-:Y:S01]  /*bde0*/  CS2R R28, SRZ ;  /* 0x00000000001c7805 */ /* 0x000fe2000001ff00 */
[----:B------:R3:W1:Y:S01]  /*bdf0*/  @P0 LDSM.16.MT88.4 R68, [R102+0x2000] ;  /* 0x002000006644083b */ /* 0x0006620000004200 */
[----:B------:R-:W-:Y:S02]  /*be00*/  CS2R R26, SRZ ;  /* 0x00000000001a7805 */ /* 0x000fe4000001ff00 */
[----:B------:R-:W-:Y:S02]  /*be10*/  CS2R R24, SRZ ;  /* 0x0000000000187805 */ /* 0x000fe4000001ff00 */
[----:B------:R-:W-:Y:S01]  /*be20*/  CS2R R18, SRZ ;  /* 0x0000000000127805 */ /* 0x000fe2000001ff00 */
[----:B------:R3:W1:Y:S01]  /*be30*/  @P0 LDSM.16.MT88.4 R72, [R102+0x2800] ;  /* 0x002800006648083b */ /* 0x0006620000004200 */
[----:B------:R-:W-:Y:S02]  /*be40*/  ISETP.GE.AND P0, PT, R100, 0x1, PT ;  /* 0x000000016400780c */ /* 0x000fe40003f06270 */
[----:B------:R-:W-:Y:S02]  /*be50*/  CS2R R16, SRZ ;  /* 0x0000000000107805 */ /* 0x000fe4000001ff00 */
[----:B------:R-:W-:Y:S02]  /*be60*/  CS2R R14, SRZ ;  /* 0x00000000000e7805 */ /* 0x000fe4000001ff00 */
[----:B------:R-:W-:Y:S02]  /*be70*/  CS2R R12, SRZ ;  /* 0x00000000000c7805 */ /* 0x000fe4000001ff00 */
[----:B------:R-:W-:Y:S02]  /*be80*/  CS2R R10, SRZ ;  /* 0x00000000000a7805 */ /* 0x000fe4000001ff00 */
[----:B------:R-:W-:Y:S02]  /*be90*/  CS2R R8, SRZ ;  /* 0x0000000000087805 */ /* 0x000fe4000001ff00 */
[----:B------:R-:W-:Y:S02]  /*bea0*/  CS2R R6, SRZ ;  /* 0x0000000000067805 */ /* 0x000fe4000001ff00 */
[----:B------:R-:W-:Y:S01]  /*beb0*/  CS2R R4, SRZ ;  /* 0x0000000000047805 */ /* 0x000fe2000001ff00 */
[----:B------:R-:W-:Y:S06]  /*bec0*/  @!P0 BRA `(.L_x_166) ;  /* 0x0000000000c48947 */ /* 0x000fec0003800000 */
[----:B--2---:R-:W-:Y:S05]  /*bed0*/  VIADD R3, R54, 0x20 ;  /* 0x0000002036037836 */ /* 0x004fea0000000000 */
[----:B------:R-:W-:Y:S04]  /*bee0*/  SHF.R.U32.HI R3, RZ, 0x15, R3 ;  /* 0x00000015ff037819 */ /* 0x000fe80000011603 */
[----:B------:R-:W-:Y:S11]  /*bef0*/  LOP3.LUT P0, RZ, R3, 0x3, R80, 0x48, !PT ;  /* 0x0000000303ff7812 */ /* 0x000ff60007804850 */
[----:B------:R-:W-:Y:S02]  /*bf00*/  @!UPT UIADD3 URZ, UPT, UPT, URZ, URZ, URZ ;  /* 0x000000fffffff290 */ /* 0x000fe4000fffe0ff */
[----:B------:R-:W-:Y:S05]  /*bf10*/  @!P0 BRA `(.L_x_167) ;  /* 0x0000000000408947 */ /* 0x000fea0003800000 */
[----:B------:R-:W2:Y:S01]  /*bf20*/  LDCU.64 UR8, c[0x4][0x70] ;  /* 0x01000e00ff0877ac */ /* 0x000ea20008000a00 */
[----:B------:R-:W-:Y:S01]  /*bf30*/  MOV R3, 0x0 ;  /* 0x0000000000037802 */ /* 0x000fe20000000f00 */
[----:B------:R-:W-:Y:S02]  /*bf40*/  HFMA2 R12, -RZ, RZ, 0, 5.9604644775390625e-08 ;  /* 0x00000001ff0c7431 */ /* 0x000fe400000001ff */
[----:B------:R-:W-:Y:S02]  /*bf50*/  IMAD.MOV.U32 R8, RZ, RZ, 0x192 ;  /* 0x00000192ff087424 */ /* 0x000fe400078e00ff */
[----:B------:R-:W-:Y:S01]  /*bf60*/  IMAD.MOV.U32 R13, RZ, RZ, RZ ;  /* 0x000000ffff0d7224 */ /* 0x000fe200078e00ff */
[----:B------:R-:W5:Y:S01]  /*bf70*/  LDCU.64 UR6, c[0x4][0x78] ;  /* 0x01000f00ff0677ac */ /* 0x000f620008000a00 */
[----:B------:R-:W1:Y:S01]  /*bf80*/  LDC.64 R2, c[0x4][R3] ;  /* 0x0100000003027b82 */ /* 0x000e620000000a00 */
[----:B------:R-:W3:Y:S01]  /*bf90*/  LDCU.64 UR4, c[0x4][0x10] ;  /* 0x01000200ff0477ac */ /* 0x000ee20008000a00 */
[----:B--2---:R-:W-:Y:S01]  /*bfa0*/  MOV R5, UR9 ;  /* 0x0000000900057c02 */ /* 0x004fe20008000f00 */
[----:B------:R-:W-:Y:S01]  /*bfb0*/  IMAD.U32 R4, RZ, RZ, UR8 ;  /* 0x00000008ff047e24 */ /* 0x000fe2000f8e00ff */
[----:B-----5:R-:W-:Y:S01]  /*bfc0*/  MOV R7, UR7 ;  /* 0x0000000700077c02 */ /* 0x020fe20008000f00 */
[----:B------:R-:W-:Y:S01]  /*bfd0*/  IMAD.U32 R6, RZ, RZ, UR6 ;  /* 0x00000006ff067e24 */ /* 0x000fe2000f8e00ff */
[----:B---3--:R-:W-:Y:S01]  /*bfe0*/  MOV R11, UR5 ;  /* 0x00000005000b7c02 */ /* 0x008fe20008000f00 */
[----:B------:R-:W-:Y:S02]  /*bff0*/  IMAD.U32 R10, RZ, RZ, UR4 ;  /* 0x00000004ff0a7e24 */ /* 0x000fe4000f8e00ff */
[----:B------:R-:W-:Y:S07]  /*c000*/  LEPC R20, `(.L_x_167) ;  /* 0x000000001014794e */ /* 0x000fee0000000000 */
[----:B-1--4-:R-:W-:Y:S05]  /*c010*/  CALL.ABS.NOINC R2 ;  /* 0x0000000002007343 */ /* 0x012fea0003c00000 */
.L_x_167:
[----:B------:R-:W-:Y:S05]  /*c020*/  WARPSYNC.ALL ;  /* 0x0000000000007948 */ /* 0x000fea0003800000 */
[C---:B------:R-:W-:Y:S01]  /*c030*/  R2UR UR4, R54.reuse ;  /* 0x00000000360472ca */ /* 0x040fe200000e0000 */
[----:B------:R-:W-:Y:S05]  /*c040*/  VIADD R3, R54, 0x100020 ;  /* 0x0010002036037836 */ /* 0x000fea0000000000 */
[----:B------:R-:W-:Y:S04]  /*c050*/  SHF.R.U32.HI R3, RZ, 0x15, R3 ;  /* 0x00000015ff037819 */ /* 0x000fe80000011603 */
[----:B------:R-:W-:Y:S03]  /*c060*/  LOP3.LUT P0, RZ, R3, 0x3, R80, 0x48, !PT ;  /* 0x0000000303ff7812 */ /* 0x000fe60007804850 */
[----:B------:R-:W2:Y:S10]  /*c070*/  LDTM.16dp256bit.x4 R24, tmem[UR4+0x20] ;  /* 0x00002004001879ee */ /* 0x000eb40008120000 */
[----:B--2---:R-:W-:Y:S05]  /*c080*/  @!P0 BRA `(.L_x_168) ;  /* 0x0000000000408947 */ /* 0x004fea0003800000 */
        /* <DEDUP_REMOVED lines=16> */
.L_x_168:
[----:B------:R-:W-:Y:S05]  /*c190*/  WARPSYNC.ALL ;  /* 0x0000000000007948 */ /* 0x000fea0003800000 */
[----:B------:R-:W-:Y:S11]  /*c1a0*/  R2UR UR4, R54 ;  /* 0x00000000360472ca */ /* 0x000ff600000e0000 */
[----:B------:R-:W-:Y:S02]  /*c1b0*/  @!UPT UIADD3 URZ, UPT, UPT, URZ, URZ, URZ ;  /* 0x000000fffffff290 */ /* 0x000fe4000fffe0ff */
[----:B------:R-:W2:Y:S02]  /*c1c0*/  LDTM.16dp256bit.x4 R4, tmem[UR4+0x100020] ;  /* 0x10002004000479ee */ /* 0x000ea40008120000 */
[----:B--2---:R-:W-:Y:S01]  /*c1d0*/  NOP ;  /* 0x0000000000007918 */ /* 0x004fe20000000000 */
.L_x_166:
[--C-:B-1----:R-:W-:Y:S01]  /*c1e0*/  HADD2.F32 R49, -RZ, R60.reuse.H0_H0 ;  /* 0x2000003cff317230 */ /* 0x102fe20000004100 */
[----:B------:R-:W-:Y:S05]  /*c1f0*/  WARPSYNC.ALL ;  /* 0x0000000000007948 */ /* 0x000fea0003800000 */
[-C--:B--2---:R-:W-:Y:S01]  /*c200*/  FMUL R0, R24, R47.reuse ;  /* 0x0000002f18007220 */ /* 0x084fe20000400000 */
        /* <DEDUP_REMOVED lines=25> */
[--C-:B------:R-:W-:Y:S02]  /*c3a0*/  HADD2.F32 R49, -RZ, R56.reuse.H0_H0 ;  /* 0x20000038ff317230 */ /* 0x100fe40000004100 */
[-C--:B------:R-:W-:Y:S01]  /*c3b0*/  FMUL R7, R30, R47.reuse ;  /* 0x0000002f1e077220 */ /* 0x080fe20000400000 */
[----:B------:R-:W-:Y:S01]  /*c3c0*/  FMUL R8, R31, R47 ;  /* 0x0000002f1f087220 */ /* 0x000fe20000400000 */
[----:B------:R-:W-:Y:S01]  /*c3d0*/  HADD2.F32 R52, -RZ, R69.H1_H1 ;  /* 0x30000045ff347230 */ /* 0x000fe20000004100 */
        /* <DEDUP_REMOVED lines=96> */
[----:B------:R-:W-:Y:S01]  /*c9e0*/  UIADD3 UR8, UPT, UPT, UR43, 0x3000, URZ ;  /* 0x000030002b087890 */ /* 0x000fe2000fffe0ff */
[----:B------:R-:W-:Y:S01]  /*c9f0*/  UMOV UR9, UR41 ;  /* 0x0000002900097c82 */ /* 0x000fe20008000000 */
[----:B------:R-:W-:Y:S02]  /*ca00*/  UIADD3 UR5, UPT, UPT, UR41, 0x40, URZ ;  /* 0x0000004029057890 */ /* 0x000fe4000fffe0ff */
[----:B------:R-:W-:Y:S01]  /*ca10*/  UIADD3 UR4, UPT, UPT, UR43, 0x4000, URZ ;  /* 0x000040002b047890 */ /* 0x000fe2000fffe0ff */
[----:B------:R-:W-:Y:S04]  /*ca20*/  UMOV UR6, UR10 ;  /* 0x0000000a00067c82 */ /* 0x000fe80008000000 */
[----:B------:R2:W-:Y:S04]  /*ca30*/  UTMASTG.2D [UR8], [UR56] ;  /* 0x00000008380073b5 */ /* 0x0005e80008008000 */
[----:B------:R2:W-:Y:S01]  /*ca40*/  UTMASTG.2D [UR4], [UR56] ;  /* 0x00000004380073b5 */ /* 0x0005e20008008000 */
[----:B------:R0:W-:Y:S01]  /*ca50*/  UTMACMDFLUSH ;  /* 0x00000000000079b7 */ /* 0x0001e20000000000 */
[----:B--2---:R-:W-:Y:S04]  /*ca60*/  DEPBAR.LE SB0, 0x1 ;  /* 0x000080400000791a */ /* 0x004fe80000000000 */
.L_x_170:
[----:B------:R-:W-:Y:S05]  /*ca70*/  BSYNC.RECONVERGENT B0 ;  /* 0x0000000000007941 */ /* 0x000fea0003800200 */
.L_x_169:
[----:B------:R-:W-:Y:S01]  /*ca80*/  BAR.SYNC.DEFER_BLOCKING 0x1, 0x80 ;  /* 0x0042000000007b1d */ /* 0x000fe20000010000 */
[----:B------:R-:W-:Y:S01]  /*ca90*/  ULEA UR4, UR53, UR43, 0x3 ;  /* 0x0000002b35047291 */ /* 0x000fe2000f8e18ff */
[----:B------:R-:W-:Y:S01]  /*caa0*/  SHF.L.U32 R3, R91, 0x1f, RZ ;  /* 0x0000001f5b037819 */ /* 0x000fe200000006ff */
[----:B------:R-:W-:Y:S01]  /*cab0*/  UIADD3 UR40, UPT, UPT, UR53, 0x1, URZ ;  /* 0x0000000135287890 */ /* 0x000fe2000fffe0ff */
[----:B------:R-:W-:Y:S01]  /*cac0*/  FSETP.NEU.AND P0, PT, R48, RZ, PT ;  /* 0x000000ff3000720b */ /* 0x000fe20003f0d000 */
[----:B------:R-:W-:Y:S04]  /*cad0*/  UIADD3 UR4, UPT, UPT, UR4, 0x90, URZ ;  /* 0x0000009004047890 */ /* 0x000fe8000fffe0ff */
[----:B------:R-:W-:Y:S09]  /*cae0*/  UPRMT UR4, UR52, 0x654, UR4 ;  /* 0x0000065434047896 */ /* 0x000ff20008000004 */
[----:B------:R-:W-:Y:S01]  /*caf0*/  SYNCS.ARRIVE.TRANS64.RED.A1T0 RZ, [UR4], RZ ;  /* 0x000000ffffff79a7 */ /* 0x000fe20008100404 */
[----:B------:R-:W-:Y:S01]  /*cb00*/  BSSY B0, `(.L_x_171) ;  /* 0x0000005000007945 */ /* 0x000fe20003800000 */
[----:B------:R-:W2:Y:S03]  /*cb10*/  SYNCS.PHASECHK.TRANS64.TRYWAIT P1, [UR43+0x80], R3 ;  /* 0x00008003ff0075a7 */ /* 0x000ea6000802112b */
[----:B--2---:R-:W-:Y:S05]  /*cb20*/  @P1 BRA `(.L_x_172) ;  /* 0x0000000000081947 */ /* 0x004fea0003800000 */
[----:B------:R-:W2:Y:S02]  /*cb30*/  SYNCS.PHASECHK.TRANS64.TRYWAIT P1, [UR43+0x80], R3 ;  /* 0x00008003ff0075a7 */ /* 0x000ea4000802112b */
[----:B--2---:R-:W-:Y:S05]  /*cb40*/  @!P1 BRA `(.L_x_173) ;  /* 0x0000005800589947 */ /* 0x004fea0003800000 */
.L_x_172:
[----:B------:R-:W-:Y:S05]  /*cb50*/  BSYNC B0 ;  /* 0x0000000000007941 */ /* 0x000fea0003800000 */
.L_x_171:
        /* <DEDUP_REMOVED lines=44> */
.L_x_175:
        /* <DEDUP_REMOVED lines=23> */
.L_x_176:
[----:B------:R-:W-:Y:S05]  /*cf90*/  WARPSYNC.ALL ;  /* 0x0000000000007948 */ /* 0x000fea0003800000 */
[----:B------:R-:W-:Y:S11]  /*cfa0*/  R2UR UR4, R54 ;  /* 0x00000000360472ca */ /* 0x000ff600000e0000 */
[----:B------:R-:W-:Y:S02]  /*cfb0*/  @!UPT UIADD3 URZ, UPT, UPT, URZ, URZ, URZ ;  /* 0x000000fffffff290 */ /* 0x000fe4000fffe0ff */
[----:B------:R-:W2:Y:S02]  /*cfc0*/  LDTM.16dp256bit.x4 R4, tmem[UR4+0x100040] ;  /* 0x10004004000479ee */ /* 0x000ea40008120000 */
[----:B--2---:R-:W-:Y:S01]  /*cfd0*/  NOP ;  /* 0x0000000000007918 */ /* 0x004fe20000000000 */
.L_x_174:
        /* <DEDUP_REMOVED lines=137> */
.L_x_178:
[----:B------:R-:W-:Y:S05]  /*d870*/  BSYNC.RECONVERGENT B0 ;  /* 0x0000000000007941 */ /* 0x000fea0003800200 */
.L_x_177:
[----:B------:R-:W-:Y:S01]  /*d880*/  UISETP.NE.AND UP0, UPT, UR40, 0x4, UPT ;  /* 0x000000042800788c */ /* 0x000fe2000bf05270 */
[----:B------:R-:W-:Y:S01]  /*d890*/  BAR.SYNC.DEFER_BLOCKING 0x1, 0x80 ;  /* 0x0042000000007b1d */ /* 0x000fe20000010000 */
[----:B------:R-:W-:Y:S02]  /*d8a0*/  SHF.L.U32 R3, R91, 0x1f, RZ ;  /* 0x0000001f5b037819 */ /* 0x000fe400000006ff */
[----:B------:R-:W-:Y:S01]  /*d8b0*/  USEL UR5, UR40, URZ, UP0 ;  /* 0x000000ff28057287 */ /* 0x000fe20008000000 */
[----:B------:R-:W-:Y:S03]  /*d8c0*/  FSETP.NEU.AND P0, PT, R48, RZ, PT ;  /* 0x000000ff3000720b */ /* 0x000fe60003f0d000 */
[----:B------:R-:W-:Y:S02]  /*d8d0*/  ULEA UR4, UR5, UR43, 0x3 ;  /* 0x0000002b05047291 */ /* 0x000fe4000f8e18ff */
[----:B------:R-:W-:Y:S02]  /*d8e0*/  UIADD3 UR5, UPT, UPT, UR5, 0x1, URZ ;  /* 0x0000000105057890 */ /* 0x000fe4000fffe0ff */
[----:B------:R-:W-:Y:S02]  /*d8f0*/  UIADD3 UR4, UPT, UPT, UR4, 0x90, URZ ;  /* 0x0000009004047890 */ /* 0x000fe4000fffe0ff */
[----:B------:R-:W-:Y:S02]  /*d900*/  UISETP.NE.AND UP0, UPT, UR5, 0x4, UPT ;  /* 0x000000040500788c */ /* 0x000fe4000bf05270 */
[----:B------:R-:W-:Y:S02]  /*d910*/  UPRMT UR4, UR52, 0x654, UR4 ;  /* 0x0000065434047896 */ /* 0x000fe40008000004 */
[----:B------:R-:W-:Y:S07]  /*d920*/  USEL UR53, UR5, URZ, UP0 ;  /* 0x000000ff05357287 */ /* 0x000fee0008000000 */
[----:B------:R-:W-:Y:S01]  /*d930*/  SYNCS.ARRIVE.TRANS64.RED.A1T0 RZ, [UR4], RZ ;  /* 0x000000ffffff79a7 */ /* 0x000fe20008100404 */
[----:B------:R-:W-:Y:S01]  /*d940*/  BSSY B0, `(.L_x_179) ;  /* 0x0000005000007945 */ /* 0x000fe20003800000 */
[----:B------:R-:W2:Y:S03]  /*d950*/  SYNCS.PHASECHK.TRANS64.TRYWAIT P1, [UR43+0x88], R3 ;  /* 0x00008803ff0075a7 */ /* 0x000ea6000802112b */
[----:B--2---:R-:W-:Y:S05]  /*d960*/  @P1 BRA `(.L_x_180) ;  /* 0x0000000000081947 */ /* 0x004fea0003800000 */
[----:B------:R-:W2:Y:S02]  /*d970*/  SYNCS.PHASECHK.TRANS64.TRYWAIT P1, [UR43+0x88], R3 ;  /* 0x00008803ff0075a7 */ /* 0x000ea4000802112b */
[----:B--2---:R-:W-:Y:S05]  /*d980*/  @!P1 BRA `(.L_x_181) ;  /* 0x0000004800e09947 */ /* 0x004fea0003800000 */
.L_x_180:
[----:B------:R-:W-:Y:S05]  /*d990*/  BSYNC B0 ;  /* 0x0000000000007941 */ /* 0x000fea0003800000 */
.L_x_179:
        /* <DEDUP_REMOVED lines=44> */
.L_x_183:
        /* <DEDUP_REMOVED lines=23> */
.L_x_184:
[----:B------:R-:W-:Y:S05]  /*ddd0*/  WARPSYNC.ALL ;  /* 0x0000000000007948 */ /* 0x000fea0003800000 */
[----:B------:R-:W-:Y:S11]  /*dde0*/  R2UR UR4, R54 ;  /* 0x00000000360472ca */ /* 0x000ff600000e0000 */
[----:B------:R-:W-:Y:S02]  /*ddf0*/  @!UPT UIADD3 URZ, UPT, UPT, URZ, URZ, URZ ;  /* 0x000000fffffff290 */ /* 0x000fe4000fffe0ff */
[----:B------:R-:W2:Y:S02]  /*de00*/  LDTM.16dp256bit.x4 R4, tmem[UR4+0x100060] ;  /* 0x10006004000479ee */ /* 0x000ea40008120000 */
[----:B--2---:R-:W-:Y:S01]  /*de10*/  NOP ;  /* 0x0000000000007918 */ /* 0x004fe20000000000 */
.L_x_182:
[--C-:B-1----:R-:W-:Y:S01]  /*de20*/  HADD2.F32 R41, -RZ, R60.reuse.H0_H0 ;  /* 0x2000003cff297230 */ /* 0x102fe20000004100 */
[----:B------:R-:W-:Y:S01]  /*de30*/  ISETP.GE.AND P0, PT, R100, 0x1, PT ;  /* 0x000000016400780c */ /* 0x000fe20003f06270 */
[-C--:B--2---:R-:W-:Y:S01]  /*de40*/  FMUL R0, R24, R47.reuse ;  /* 0x0000002f18007220 */ /* 0x084fe20000400000 */
[----:B------:R-:W-:Y:S02]  /*de50*/  HADD2.F32 R43, -RZ, R60.H1_H1 ;  /* 0x3000003cff2b7230 */ /* 0x000fe40000004100 */
[----:B------:R-:W-:Y:S01]  /*de60*/  FMUL R2, R25, R47 ;  /* 0x0000002f19027220 */ /* 0x000fe20000400000 */
[--C-:B------:R-:W-:Y:S02]  /*de70*/  HADD2.F32 R40, -RZ, R61.reuse.H0_H0 ;  /* 0x2000003dff287230 */ /* 0x100fe40000004100 */
[----:B------:R-:W-:Y:S01]  /*de80*/  FFMA R0, R48, R41, R0 ;  /* 0x0000002930007223 */ /* 0x000fe20000000000 */
[----:B------:R-:W-:Y:S01]  /*de90*/  FMUL R3, R26, R47 ;  /* 0x0000002f1a037220 */ /* 0x000fe20000400000 */
[----:B------:R-:W-:Y:S02]  /*dea0*/  HADD2.F32 R45, -RZ, R61.H1_H1 ;  /* 0x3000003dff2d7230 */ /* 0x000fe40000004100 */
[C---:B------:R-:W-:Y:S01]  /*deb0*/  FFMA R2, R48.reuse, R43, R2 ;  /* 0x0000002b30027223 */ /* 0x040fe20000000002 */
[-C--:B------:R-:W-:Y:S01]  /*dec0*/  FMUL R20, R27, R47.reuse ;  /* 0x0000002f1b147220 */ /* 0x080fe20000400000 */
[--C-:B------:R-:W-:Y:S02]  /*ded0*/  HADD2.F32 R42, -RZ, R62.reuse.H0_H0 ;  /* 0x2000003eff2a7230 */ /* 0x100fe40000004100 */
[----:B------:R-:W-:Y:S01]  /*dee0*/  FFMA R3, R48, R40, R3 ;  /* 0x0000002830037223 */ /* 0x000fe20000000003 */
[----:B------:R-:W-:Y:S01]  /*def0*/  FMUL R21, R28, R47 ;  /* 0x0000002f1c157220 */ /* 0x000fe20000400000 */
[----:B------:R-:W-:Y:S01]  /*df00*/  HADD2.F32 R49, -RZ, R62.H1_H1 ;  /* 0x3000003eff317230 */ /* 0x000fe20000004100 */
[----:B------:R-:W-:Y:S01]  /*df10*/  F2FP.F16.F32.PACK_AB R104, R2, R0 ;  /* 0x000000000268723e */ /* 0x000fe200000000ff */
[----:B------:R-:W-:Y:S05]  /*df20*/  @P0 WARPSYNC.ALL ;  /* 0x0000000000000948 */ /* 0x000fea0003800000 */
[----:B------:R-:W-:Y:S01]  /*df30*/  @P0 NOP ;  /* 0x0000000000000918 */ /* 0x000fe20000000000 */
[C---:B------:R-:W-:Y:S01]  /*df40*/  FFMA R20, R48.reuse, R45, R20 ;  /* 0x0000002d30147223 */ /* 0x040fe20000000014 */
[----:B------:R-:W-:Y:S01]  /*df50*/  FFMA R21, R48, R42, R21 ;  /* 0x0000002a30157223 */ /* 0x000fe20000000015 */
[----:B------:R-:W-:Y:S01]  /*df60*/  @P0 IADD3 R97, PT, PT, R97, 0x160, RZ ;  /* 0x0000016061610810 */ /* 0x000fe20007ffe0ff */
[----:B------:R-:W-:Y:S01]  /*df70*/  FMUL R22, R29, R47 ;  /* 0x0000002f1d167220 */ /* 0x000fe20000400000 */
[--C-:B------:R-:W-:Y:S01]  /*df80*/  HADD2.F32 R44, -RZ, R63.reuse.H0_H0 ;  /* 0x2000003fff2c7230 */ /* 0x100fe20000004100 */
[----:B------:R-:W-:Y:S01]  /*df90*/  F2FP.F16.F32.PACK_AB R105, R20, R3 ;  /* 0x000000031469723e */ /* 0x000fe200000000ff */
[----:B------:R-:W-:Y:S01]  /*dfa0*/  FMUL R23, R30, R47 ;  /* 0x0000002f1e177220 */ /* 0x000fe20000400000 */
[----:B------:R-:W-:Y:S01]  /*dfb0*/  HADD2.F32 R51, -RZ, R63.H1_H1 ;  /* 0x3000003fff337230 */ /* 0x000fe20000004100 */
[----:B------:R-:W-:Y:S01]  /*dfc0*/  @P0 LOP3.LUT R97, R97, 0xfefffff8, RZ, 0xc0, !PT ;  /* 0xfefffff861610812 */ /* 0x000fe200078ec0ff */
[C---:B------:R-:W-:Y:S01]  /*dfd0*/  FFMA R22, R48.reuse, R49, R22 ;  /* 0x0000003130167223 */ /* 0x040fe20000000016 */
[----:B------:R-:W-:Y:S01]  /*dfe0*/  FFMA R23, R48, R44, R23 ;  /* 0x0000002c30177223 */ /* 0x000fe20000000017 */
[----:B------:R-:W-:Y:S01]  /*dff0*/  FMUL R24, R31, R47 ;  /* 0x0000002f1f187220 */ /* 0x000fe20000400000 */
[----:B------:R-:W-:Y:S01]  /*e000*/  HADD2.F32 R46, -RZ, R56.H0_H0 ;  /* 0x20000038ff2e7230 */ /* 0x000fe20000004100 */
[----:B------:R1:W-:Y:S01]  /*e010*/  @P0 SYNCS.ARRIVE.TRANS64.RED.A1T0 RZ, [R97+URZ], RZ ;  /* 0x000000ff61ff09a7 */ /* 0x0003e200081004ff */
[----:B------:R-:W-:Y:S07]  /*e020*/  F2FP.F16.F32.PACK_AB R106, R22, R21 ;  /* 0x00000015166a723e */ /* 0x000fee00000000ff */
[----:B------:R-:W-:Y:S05]  /*e030*/  WARPSYNC.ALL ;  /* 0x0000000000007948 */ /* 0x000fea0003800000 */
[----:B------:R-:W-:Y:S01]  /*e040*/  FFMA R24, R48, R51, R24 ;  /* 0x0000003330187223 */ /* 0x000fe20000000018 */
[-C--:B------:R-:W-:Y:S01]  /*e050*/  FMUL R25, R32, R47.reuse ;  /* 0x0000002f20197220 */ /* 0x080fe20000400000 */
[----:B------:R-:W-:Y:S02]  /*e060*/  HADD2.F32 R53, -RZ, R56.H1_H1 ;  /* 0x30000038ff357230 */ /* 0x000fe40000004100 */
[----:B------:R-:W-:Y:S01]  /*e070*/  FMUL R26, R33, R47 ;  /* 0x0000002f211a7220 */ /* 0x000fe20000400000 */
[--C-:B------:R-:W-:Y:S01]  /*e080*/  HADD2.F32 R50, -RZ, R57.reuse.H0_H0 ;  /* 0x20000039ff327230 */ /* 0x100fe20000004100 */
[----:B------:R-:W-:Y:S01]  /*e090*/  F2FP.F16.F32.PACK_AB R107, R24, R23 ;  /* 0x00000017186b723e */ /* 0x000fe200000000ff */
[C---:B------:R-:W-:Y:S01]  /*e0a0*/  FFMA R25, R48.reuse, R46, R25 ;  /* 0x0000002e30197223 */ /* 0x040fe20000000019 */
[----:B------:R-:W-:Y:S01]  /*e0b0*/  FFMA R26, R48, R53, R26 ;  /* 0x00000035301a7223 */ /* 0x000fe2000000001a */
[-C--:B------:R-:W-:Y:S01]  /*e0c0*/  FMUL R27, R34, R47.reuse ;  /* 0x0000002f221b7220 */ /* 0x080fe20000400000 */
[----:B------:R-:W-:Y:S01]  /*e0d0*/  HADD2.F32 R55, -RZ, R57.H1_H1 ;  /* 0x30000039ff377230 */ /* 0x000fe20000004100 */
[----:B------:R2:W-:Y:S01]  /*e0e0*/  STSM.16.MT88.4 [R86+0x7000], R104 ;  /* 0x0070006856007844 */ /* 0x0005e20000004200 */
[----:B------:R-:W-:Y:S01]  /*e0f0*/  FMUL R28, R35, R47 ;  /* 0x0000002f231c7220 */ /* 0x000fe20000400000 */
[--C-:B------:R-:W-:Y:S01]  /*e100*/  HADD2.F32 R52, -RZ, R58.reuse.H0_H0 ;  /* 0x2000003aff347230 */ /* 0x100fe20000004100 */
[----:B------:R-:W-:Y:S01]  /*e110*/  F2FP.F16.F32.PACK_AB R108, R26, R25 ;  /* 0x000000191a6c723e */ /* 0x000fe200000000ff */
[C---:B------:R-:W-:Y:S01]  /*e120*/  FFMA R27, R48.reuse, R50, R27 ;  /* 0x00000032301b7223 */ /* 0x040fe2000000001b */
[----:B------:R-:W-:Y:S01]  /*e130*/  FFMA R28, R48, R55, R28 ;  /* 0x00000037301c7223 */ /* 0x000fe2000000001c */
[----:B------:R-:W-:Y:S01]  /*e140*/  FMUL R29, R36, R47 ;  /* 0x0000002f241d7220 */ /* 0x000fe20000400000 */
[----:B------:R-:W-:-:S02]  /*e150*/  HADD2.F32 R57, -RZ, R58.H1_H1 ;  /* 0x3000003aff397230 */ /* 0x000fc40000004100 */
[----:B------:R-:W-:Y:S01]  /*e160*/  FMUL R30, R37, R47 ;  /* 0x0000002f251e7220 */ /* 0x000fe20000400000 */
[--C-:B------:R-:W-:Y:S01]  /*e170*/  HADD2.F32 R54, -RZ, R59.reuse.H0_H0 ;  /* 0x2000003bff367230 */ /* 0x100fe20000004100 */
[----:B------:R-:W-:Y:S01]  /*e180*/  F2FP.F16.F32.PACK_AB R109, R28, R27 ;  /* 0x0000001b1c6d723e */ /* 0x000fe200000000ff */
[C---:B------:R-:W-:Y:S01]  /*e190*/  FFMA R29, R48.reuse, R52, R29 ;  /* 0x00000034301d7223 */ /* 0x040fe2000000001d */
        /* <DEDUP_REMOVED lines=32> */
[-C--:B------:R-:W-:Y:S01]  /*e3a0*/  FMUL R11, R11, R47.reuse ;  /* 0x0000002f0b0b7220 */ /* 0x080fe20000400000 */
[--C-:B------:R-:W-:Y:S02]  /*e3b0*/  HADD2.F32 R41, -RZ, R72.reuse.H0_H0 ;  /* 0x20000048ff297230 */ /* 0x100fe40000004100 */
[----:B------:R-:W-:Y:S01]  /*e3c0*/  FMUL R12, R12, R47 ;  /* 0x0000002f0c0c7220 */ /* 0x000fe20000400000 */
[----:B------:R-:W-:-:S02]  /*e3d0*/  HADD2.F32 R64, -RZ, R72.H1_H1 ;  /* 0x30000048ff407230 */ /* 0x000fc40000004100 */
[----:B------:R-:W-:Y:S01]  /*e3e0*/  FMUL R13, R13, R47 ;  /* 0x0000002f0d0d7220 */ /* 0x000fe20000400000 */
[--C-:B------:R-:W-:Y:S02]  /*e3f0*/  HADD2.F32 R43, -RZ, R73.reuse.H0_H0 ;  /* 0x20000049ff2b7230 */ /* 0x100fe40000004100 */
[----:B------:R-:W-:Y:S01]  /*e400*/  FFMA R10, R48, R67, R10 ;  /* 0x00000043300a7223 */ /* 0x000fe2000000000a */
[-C--:B------:R-:W-:Y:S01]  /*e410*/  FMUL R14, R14, R47.reuse ;  /* 0x0000002f0e0e7220 */ /* 0x080fe20000400000 */
[----:B------:R-:W-:Y:S02]  /*e420*/  HADD2.F32 R66, -RZ, R73.H1_H1 ;  /* 0x30000049ff427230 */ /* 0x000fe40000004100 */
[C---:B------:R-:W-:Y:S01]  /*e430*/  FFMA R11, R48.reuse, R62, R11 ;  /* 0x0000003e300b7223 */ /* 0x040fe2000000000b */
[----:B------:R-:W-:Y:S01]  /*e440*/  FMUL R15, R15, R47 ;  /* 0x0000002f0f0f7220 */ /* 0x000fe20000400000 */
[--C-:B------:R-:W-:Y:S02]  /*e450*/  HADD2.F32 R69, -RZ, R74.reuse.H0_H0 ;  /* 0x2000004aff457230 */ /* 0x100fe40000004100 */
[----:B------:R-:W-:Y:S01]  /*e460*/  FFMA R12, R48, R41, R12 ;  /* 0x00000029300c7223 */ /* 0x000fe2000000000c */
[----:B------:R-:W-:Y:S01]  /*e470*/  FMUL R16, R16, R47 ;  /* 0x0000002f10107220 */ /* 0x000fe20000400000 */
[----:B------:R-:W-:-:S02]  /*e480*/  HADD2.F32 R68, -RZ, R74.H1_H1 ;  /* 0x3000004aff447230 */ /* 0x000fc40000004100 */
[C---:B------:R-:W-:Y:S01]  /*e490*/  FFMA R13, R48.reuse, R64, R13 ;  /* 0x00000040300d7223 */ /* 0x040fe2000000000d */
[----:B------:R-:W-:Y:S01]  /*e4a0*/  FMUL R17, R17, R47 ;  /* 0x0000002f11117220 */ /* 0x000fe20000400000 */
[--C-:B------:R-:W-:Y:S02]  /*e4b0*/  HADD2.F32 R71, -RZ, R75.reuse.H0_H0 ;  /* 0x2000004bff477230 */ /* 0x100fe40000004100 */
[----:B------:R-:W-:Y:S01]  /*e4c0*/  FFMA R14, R48, R43, R14 ;  /* 0x0000002b300e7223 */ /* 0x000fe2000000000e */
[-C--:B------:R-:W-:Y:S01]  /*e4d0*/  FMUL R18, R18, R47.reuse ;  /* 0x0000002f12127220 */ /* 0x080fe20000400000 */
[----:B------:R-:W-:Y:S02]  /*e4e0*/  HADD2.F32 R70, -RZ, R75.H1_H1 ;  /* 0x3000004bff467230 */ /* 0x000fe40000004100 */
[C---:B------:R-:W-:Y:S01]  /*e4f0*/  FFMA R15, R48.reuse, R66, R15 ;  /* 0x00000042300f7223 */ /* 0x040fe2000000000f */
[----:B------:R-:W-:Y:S01]  /*e500*/  FMUL R19, R19, R47 ;  /* 0x0000002f13137220 */ /* 0x000fe20000400000 */
[C---:B------:R-:W-:Y:S01]  /*e510*/  FFMA R16, R48.reuse, R69, R16 ;  /* 0x0000004530107223 */ /* 0x040fe20000000010 */
[C---:B------:R-:W-:Y:S01]  /*e520*/  FFMA R17, R48.reuse, R68, R17 ;  /* 0x0000004430117223 */ /* 0x040fe20000000011 */
[C---:B------:R-:W-:Y:S01]  /*e530*/  FFMA R18, R48.reuse, R71, R18 ;  /* 0x0000004730127223 */ /* 0x040fe20000000012 */
[----:B------:R-:W-:Y:S01]  /*e540*/  FFMA R19, R48, R70, R19 ;  /* 0x0000004630137223 */ /* 0x000fe20000000013 */
[----:B------:R-:W-:Y:S01]  /*e550*/  F2FP.F16.F32.PACK_AB R114, R9, R8 ;  /* 0x000000080972723e */ /* 0x000fe200000000ff */
[----:B------:R-:W-:Y:S01]  /*e560*/  BSSY.RECONVERGENT B0, `(.L_x_185) ;  /* 0x000001d000007945 */ /* 0x000fe20003800200 */
[----:B------:R-:W-:-:S02]  /*e570*/  F2FP.F16.F32.PACK_AB R115, R11, R10 ;  /* 0x0000000a0b73723e */ /* 0x000fc400000000ff */
[----:B------:R-:W-:Y:S02]  /*e580*/  F2FP.F16.F32.PACK_AB R116, R13, R12 ;  /* 0x0000000c0d74723e */ /* 0x000fe400000000ff */
[----:B------:R-:W-:Y:S01]  /*e590*/  F2FP.F16.F32.PACK_AB R117, R15, R14 ;  /* 0x0000000e0f75723e */ /* 0x000fe200000000ff */
[----:B------:R2:W-:Y:S01]  /*e5a0*/  STSM.16.MT88.4 [R102+0x6000], R112 ;  /* 0x0060007066007844 */ /* 0x0005e20000004200 */
[----:B------:R-:W-:Y:S02]  /*e5b0*/  F2FP.F16.F32.PACK_AB R118, R17, R16 ;  /* 0x000000101176723e */ /* 0x000fe400000000ff */
[----:B------:R-:W-:Y:S02]  /*e5c0*/  F2FP.F16.F32.PACK_AB R119, R19, R18 ;  /* 0x000000121377723e */ /* 0x000fe400000000ff */
[----:B------:R-:W-:Y:S02]  /*e5d0*/  ISETP.NE.AND P2, PT, R101, RZ, PT ;  /* 0x000000ff6500720c */ /* 0x000fe40003f45270 */
[----:B-1----:R-:W-:Y:S01]  /*e5e0*/  @P0 IADD3 R97, PT, PT, R90, 0x1, RZ ;  /* 0x000000015a610810 */ /* 0x002fe20007ffe0ff */
[----:B------:R2:W-:Y:S03]  /*e5f0*/  STSM.16.MT88.4 [R102+0x6800], R116 ;  /* 0x0068007466007844 */ /* 0x0005e60000004200 */
[----:B------:R-:W-:Y:S01]  /*e600*/  @P0 ISETP.NE.AND P1, PT, R97, 0x4, PT ;  /* 0x000000046100080c */ /* 0x000fe20003f25270 */
[----:B------:R-:W-:Y:S01]  /*e610*/  @!PT LDS RZ, [RZ] ;  /* 0x00000000fffff984 */ /* 0x000fe20000000800 */
[----:B------:R-:W-:Y:S01]  /*e620*/  @!PT LDS RZ, [RZ] ;  /* 0x00000000fffff984 */ /* 0x000fe20000000800 */
[----:B------:R-:W-:Y:S01]  /*e630*/  @!PT LDS RZ, [RZ] ;  /* 0x00000000fffff984 */ /* 0x000fe20000000800 */
[----:B------:R-:W-:Y:S01]  /*e640*/  @!PT LDS RZ, [RZ] ;  /* 0x00000000fffff984 */ /* 0x000fe20000000800 */
[----:B------:R1:W-:Y:S06]  /*e650*/  MEMBAR.ALL.CTA ;  /* 0x0000000000007992 */ /* 0x0003ec0000008000 */
[----:B-1----:R-:W1:Y:S01]  /*e660*/  FENCE.VIEW.ASYNC.S ;  /* 0x00000000000073c6 */ /* 0x002e620000000000 */
[----:B------:R-:W-:Y:S01]  /*e670*/  @P0 SEL R101, RZ, 0x1, P1 ;  /* 0x00000001ff650807 */ /* 0x000fe20000800000 */
[----:B-1----:R-:W-:Y:S06]  /*e680*/  BAR.SYNC.DEFER_BLOCKING 0x1, 0x80 ;  /* 0x0042000000007b1d */ /* 0x002fec0000010000 */
        /* <DEDUP_REMOVED lines=8> */
[----:B------:R1:W-:Y:S02]  /*e710*/  UTMASTG.2D [UR4], [UR56] ;  /* 0x00000004380073b5 */ /* 0x0003e40008008000 */
[----:B-1----:R0:W-:Y:S02]  /*e720*/  UTMACMDFLUSH ;  /* 0x00000000000079b7 */ /* 0x0021e40000000000 */
.L_x_186:
[----:B------:R-:W-:Y:S05]  /*e730*/  BSYNC.RECONVERGENT B0 ;  /* 0x0000000000007941 */ /* 0x000fea0003800200 */
.L_x_185:
[----:B------:R-:W-:Y:S01]  /*e740*/  @P0 SEL R90, R97, RZ, P1 ;  /* 0x000000ff615a0207 */ /* 0x000fe20000800000 */
[----:B------:R-:W-:Y:S01]  /*e750*/  BSSY.RECONVERGENT B0, `(.L_x_187) ;  /* 0x0000004000007945 */ /* 0x000fe20003800200 */
[----:B------:R-:W-:Y:S03]  /*e760*/  @P0 LOP3.LUT R88, R88, R101, RZ, 0x3c, !PT ;  /* 0x0000006558580212 */ /* 0x000fe600078e3cff */
[----:B------:R-:W-:Y:S05]  /*e770*/  @!P2 BRA `(.L_x_188) ;  /* 0x000000000004a947 */ /* 0x000fea0003800000 */
[----:B------:R-:W-:Y:S04]  /*e780*/  DEPBAR.LE SB0, 0x1 ;  /* 0x000080400000791a */ /* 0x000fe80000000000 */
.L_x_188:
[----:B------:R-:W-:Y:S05]  /*e790*/  BSYNC.RECONVERGENT B0 ;  /* 0x0000000000007941 */ /* 0x000fea0003800200 */
.L_x_187:
[----:B------:R-:W-:Y:S01]  /*e7a0*/  UISETP.NE.AND UP1, UPT, UR54, -0x4, UPT ;  /* 0xfffffffc3600788c */ /* 0x000fe2000bf25270 */
[----:B------:R-:W-:Y:S01]  /*e7b0*/  BAR.SYNC.DEFER_BLOCKING 0x1, 0x80 ;  /* 0x0042000000007b1d */ /* 0x000fe20000010000 */
[----:B------:R-:W-:Y:S01]  /*e7c0*/  UISETP.NE.AND UP0, UPT, UR55, 0x8, UPT ;  /* 0x000000083700788c */ /* 0x000fe2000bf05270 */
[----:B------:R-:W-:Y:S01]  /*e7d0*/  R2UR UR18, R85 ;  /* 0x00000000551272ca */ /* 0x000fe200000e0000 */
[----:B------:R-:W-:Y:S01]  /*e7e0*/  UIADD3 UR54, UPT, UPT, UR54, 0x4, URZ ;  /* 0x0000000436367890 */ /* 0x000fe2000fffe0ff */
[----:B------:R-:W-:Y:S01]  /*e7f0*/  R2UR UR19, R84 ;  /* 0x00000000541372ca */ /* 0x000fe200000e0000 */
[----:B------:R-:W-:Y:S01]  /*e800*/  USEL UR6, URZ, 0x1, UP0 ;  /* 0x00000001ff067887 */ /* 0x000fe20008000000 */
[----:B------:R-:W-:Y:S01]  /*e810*/  PLOP3.LUT P0, PT, PT, PT, UP1, 0x80, 0x8 ;  /* 0x000000000008781c */ /* 0x000fe20003f0f018 */
[----:B------:R-:W-:Y:S01]  /*e820*/  USEL UR5, UR55, URZ, UP0 ;  /* 0x000000ff37057287 */ /* 0x000fe20008000000 */
[----:B------:R-:W-:Y:S01]  /*e830*/  PLOP3.LUT P2, PT, PT, PT, PT, 0x8, 0x80 ;  /* 0x000000000080781c */ /* 0x000fe20003f4e170 */
[----:B------:R-:W-:Y:S01]  /*e840*/  IMAD.MOV.U32 R17, RZ, RZ, R83 ;  /* 0x000000ffff117224 */ /* 0x000fe200078e0053 */
[----:B------:R-:W-:Y:S01]  /*e850*/  @UP1 ULEA UR4, UR53, UR43, 0x3 ;  /* 0x0000002b35041291 */ /* 0x000fe2000f8e18ff */
[----:B------:R-:W-:Y:S03]  /*e860*/  LOP3.LUT R87, R87, UR6, RZ, 0x3c, !PT ;  /* 0x0000000657577c12 */ /* 0x000fe6000f8e3cff */
[----:B------:R-:W-:Y:S04]  /*e870*/  @UP1 UIADD3 UR4, UPT, UPT, UR4, 0x90, URZ ;  /* 0x0000009004041890 */ /* 0x000fe8000fffe0ff */
[----:B------:R-:W-:Y:S09]  /*e880*/  @UP1 UPRMT UR4, UR52, 0x654, UR4 ;  /* 0x0000065434041896 */ /* 0x000ff20008000004 */
[----:B------:R-:W-:Y:S01]  /*e890*/  @P0 SYNCS.ARRIVE.TRANS64.RED.A1T0 RZ, [UR4], RZ ;  /* 0x000000ffffff09a7 */ /* 0x000fe20008100404 */
[----:B------:R-:W-:Y:S01]  /*e8a0*/  @UP1 UIADD3 UR4, UPT, UPT, UR53, 0x1, URZ ;  /* 0x0000000135041890 */ /* 0x000fe2000fffe0ff */
[----:B------:R-:W-:Y:S03]  /*e8b0*/  ISETP.NE.AND P0, PT, R82, RZ, PT ;  /* 0x000000ff5200720c */ /* 0x000fe60003f05270 */
[----:B------:R-:W-:Y:S04]  /*e8c0*/  @UP1 UISETP.NE.AND UP0, UPT, UR4, 0x4, UPT ;  /* 0x000000040400188c */ /* 0x000fe8000bf05270 */
[----:B------:R-:W-:Y:S06]  /*e8d0*/  @UP1 USEL UR53, UR4, URZ, UP0 ;  /* 0x000000ff04351287 */ /* 0x000fec0008000000 */
[----:B------:R-:W-:Y:S06]  /*e8e0*/  @P0 BRA `(.L_x_189) ;  /* 0xffffffb800000947 */ /* 0x000fec000383ffff */
[----:B------:R-:W-:Y:S01]  /*e8f0*/  ULEA UR4, UR53, UR43, 0x3 ;  /* 0x0000002b35047291 */ /* 0x000fe2000f8e18ff */
[----:B------:R-:W-:-:S04]  /*e900*/  DEPBAR.LE SB0, 0x0 ;  /* 0x000080000000791a */ /* 0x000fc80000000000 */
[----:B------:R-:W-:-:S04]  /*e910*/  UIADD3 UR4, UPT, UPT, UR4, 0x90, URZ ;  /* 0x0000009004047890 */ /* 0x000fc8000fffe0ff */
[----:B------:R-:W-:-:S09]  /*e920*/  UPRMT UR4, UR52, 0x654, UR4 ;  /* 0x0000065434047896 */ /* 0x000fd20008000004 */
[----:B------:R-:W-:Y:S01]  /*e930*/  SYNCS.ARRIVE.TRANS64.RED.A1T0 RZ, [UR4], RZ ;  /* 0x000000ffffff79a7 */ /* 0x000fe20008100404 */
[----:B------:R-:W-:Y:S05]  /*e940*/  EXIT ;  /* 0x000000000000794d */ /* 0x000fea0003800000 */
.L_x_133:
[----:B------:R-:W-:-:S08]  /*e950*/  NOP ;  /* 0x0000000000007918 */ /* 0x000fd00000000000 */
[----:B-1--45:R-:W-:-:S00]  /*e960*/  USETMAXREG.DEALLOC.CTAPOOL 0x88 ;  /* 0x00000088000079c8 */ /* 0x032fc000080e0500 */
[----:B------:R-:W-:Y:S05]  /*e970*/  EXIT ;  /* 0x000000000000794d */ /* 0x000fea0003800000 */
.L_x_312:
[----:B------:R-:W-:-:S08]  /*e980*/  NOP ;  /* 0x0000000000007918 */ /* 0x000fd00000000000 */
[----:B-1--45:R-:W1:-:S00]  /*e990*/  USETMAXREG.DEALLOC.CTAPOOL 0x88 ;  /* 0x00000088000079c8 */ /* 0x032e4000080e0500 */
[----:B-1----:R-:W1:Y:S01]  /*e9a0*/  SHFL.IDX PT, R80, R80, RZ, 0x1f ;  /* 0x00001fff50507589 */ /* 0x002e6200000e0000 */
[----:B------:R-:W2:Y:S05]  /*e9b0*/  LDCU UR18, c[0x0][0xc1c] ;  /* 0x00018380ff1277ac */ /* 0x000eaa0008000800 */
[----:B------:R-:W3:Y:S01]  /*e9c0*/  LDC.64 R8, c[0x0][0x900] ;  /* 0x00024000ff087b82 */ /* 0x000ee20000000a00 */
[----:B------:R-:W-:Y:S01]  /*e9d0*/  BSSY.RECONVERGENT B0, `(.L_x_190) ;  /* 0x000003f000007945 */ /* 0x000fe20003800200 */
[----:B------:R-:W-:Y:S01]  /*e9e0*/  ELECT P0, URZ, PT ;  /* 0x0000000000ff782f */ /* 0x000fe20003800000 */
[----:B------:R-:W-:Y:S02]  /*e9f0*/  UMOV UR4, 0x400 ;  /* 0x0000040000047882 */ /* 0x000fe40000000000 */
[----:B------:R-:W-:-:S03]  /*ea00*/  ULEA UR4, UR5, UR4, 0x18 ;  /* 0x0000000405047291 */ /* 0x000fc6000f8ec0ff */
[----:B------:R-:W4:Y:S08]  /*ea10*/  LDC.64 R10, c[0x0][0x908] ;  /* 0x00024200ff0a7b82 */ /* 0x000f300000000a00 */
[----:B------:R-:W3:Y:S01]  /*ea20*/  LDC.64 R4, c[0x0][0x910] ;  /* 0x00024400ff047b82 */ /* 0x000ee20000000a00 */
[----:B--2---:R-:W-:Y:S01]  /*ea30*/  UIADD3 UR18, UPT, UPT, UR28, UR18, URZ ;  /* 0x000000121c127290 */ /* 0x004fe2000fffe0ff */
[----:B-1----:R-:W-:-:S06]  /*ea40*/  R2UR UR7, R80 ;  /* 0x00000000500772ca */ /* 0x002fcc00000e0000 */
[----:B------:R-:W1:Y:S08]  /*ea50*/  LDC.64 R6, c[0x0][0x918] ;  /* 0x00024600ff067b82 */ /* 0x000e700000000a00 */
[----:B------:R-:W2:Y:S01]  /*ea60*/  LDC.64 R64, c[0x0][0x920] ;  /* 0x00024800ff407b82 */ /* 0x000ea20000000a00 */
[----:B------:R-:W-:Y:S02]  /*ea70*/  USHF.R.U32.HI UR6, URZ, 0x3, UR7 ;  /* 0x00000003ff067899 */ /* 0x000fe40008011607 */
[----:B------:R-:W-:-:S02]  /*ea80*/  ULEA UR20, UR7, UR4, 0x9 ;  /* 0x0000000407147291 */ /* 0x000fc4000f8e48ff */
[----:B------:R-:W-:-:S06]  /*ea90*/  ULOP3.LUT UR6, UR6, 0x1, URZ, 0xc0, !UPT ;  /* 0x0000000106067892 */ /* 0x000fcc000f8ec0ff */
[----:B------:R-:W-:Y:S01]  /*eaa0*/  IMAD.U32 R0, RZ, RZ, UR6 ;  /* 0x00000006ff007e24 */ /* 0x000fe2000f8e00ff */
[----:B------:R-:W-:Y:S06]  /*eab0*/  @!P0 BRA `(.L_x_191) ;  /* 0x0000000000c08947 */ /* 0x000fec0003800000 */
[----:B------:R-:W5:Y:S08]  /*eac0*/  LDC.64 R20, c[0x0][0x400] ;  /* 0x00010000ff147b82 */ /* 0x000f700000000a00 */
[----:B------:R-:W5:Y:S08]  /*ead0*/  LDC.64 R22, c[0x0][0x408] ;  /* 0x00010200ff167b82 */ /* 0x000f700000000a00 */
[----:B------:R-:W4:Y:S08]  /*eae0*/  LDC.64 R16, c[0x0][0x410] ;  /* 0x00010400ff107b82 */ /* 0x000f300000000a00 */
[----:B------:R-:W4:Y:S08]  /*eaf0*/  LDC.64 R18, c[0x0][0x418] ;  /* 0x00010600ff127b82 */ /* 0x000f300000000a00 */
[----:B------:R-:W3:Y:S01]  /*eb00*/  LDC.64 R12, c[0x0][0x420] ;  /* 0x00010800ff0c7b82 */ /* 0x000ee20000000a00 */
[----:B-----5:R5:W-:Y:S07]  /*eb10*/  STS.128 [UR20+-0x980], R20 ;  /* 0xfff68014ff007988 */ /* 0x020bee0008000c14 */
[----:B------:R-:W3:Y:S01]  /*eb20*/  LDC.64 R14, c[0x0][0x428] ;  /* 0x00010a00ff0e7b82 */ /* 0x000ee20000000a00 */
[----:B----4-:R4:W-:Y:S07]  /*eb30*/  STS.128 [UR20+-0x970], R16 ;  /* 0xfff69010ff007988 */ /* 0x0109ee0008000c14 */
[----:B------:R-:W1:Y:S08]  /*eb40*/  LDC.64 R60, c[0x0][0x430] ;  /* 0x00010c00ff3c7b82 */ /* 0x000e700000000a00 */
[----:B------:R-:W1:Y:S01]  /*eb50*/  LDC.64 R62, c[0x0][0x438] ;  /* 0x00010e00ff3e7b82 */ /* 0x000e620000000a00 */
[----:B---3--:R3:W-:Y:S07]  /*eb60*/  STS.128 [UR20+-0x960], R12 ;  /* 0xfff6a00cff007988 */ /* 0x0087ee0008000c14 */
[----:B------:R-:W2:Y:S08]  /*eb70*/  LDC.64 R56, c[0x0][0x440] ;  /* 0x00011000ff387b82 */ /* 0x000eb00000000a00 */
[----:B------:R-:W2:Y:S08]  /*eb80*/  LDC.64 R58, c[0x0][0x448] ;  /* 0x00011200ff3a7b82 */ /* 0x000eb00000000a00 */
[----:B------:R-:W5:Y:S01]  /*eb90*/  LDC.64 R52, c[0x0][0x450] ;  /* 0x00011400ff347b82 */ /* 0x000f620000000a00 */
[----:B-1----:R1:W-:Y:S07]  /*eba0*/  STS.128 [UR20+-0x950], R60 ;  /* 0xfff6b03cff007988 */ /* 0x0023ee0008000c14 */
[----:B------:R-:W5:Y:S08]  /*ebb0*/  LDC.64 R54, c[0x0][0x458] ;  /* 0x00011600ff367b82 */ /* 0x000f700000000a00 */
[----:B------:R-:W4:Y:S01]  /*ebc0*/  LDC.64 R48, c[0x0][0x460] ;  /* 0x00011800ff307b82 */ /* 0x000f220000000a00 */
[----:B--2---:R1:W-:Y:S07]  /*ebd0*/  STS.128 [UR20+-0x940], R56 ;  /* 0xfff6c038ff007988 */ /* 0x0043ee0008000c14 */
[----:B------:R-:W4:Y:S08]  /*ebe0*/  LDC.64 R50, c[0x0][0x468] ;  /* 0x00011a00ff327b82 */ /* 0x000f300000000a00 */
[----:B------:R-:W2:Y:S01]  /*ebf0*/  LDC.64 R44, c[0x0][0x470] ;  /* 0x00011c00ff2c7b82 */ /* 0x000ea20000000a00 */
[----:B-----5:R1:W-:Y:S07]  /*ec00*/  STS.128 [UR20+-0x930], R52 ;  /* 0xfff6d034ff007988 */ /* 0x0203ee0008000c14 */
[----:B------:R-:W2:Y:S08]  /*ec10*/  LDC.64 R46, c[0x0][0x478] ;  /* 0x00011e00ff2e7b82 */ /* 0x000eb00000000a00 */
[----:B------:R-:W5:Y:S01]  /*ec20*/  LDC.64 R40, c[0x0][0x500] ;  /* 0x00014000ff287b82 */ /* 0x000f620000000a00 */
[----:B----4-:R1:W-:Y:S07]  /*ec30*/  STS.128 [UR20+-0x920], R48 ;  /* 0xfff6e030ff007988 */ /* 0x0103ee0008000c14 */
        /* <DEDUP_REMOVED lines=19> */
[----:B---3--:R-:W3:Y:S01]  /*ed70*/  LDC.64 R12, c[0x0][0x570] ;  /* 0x00015c00ff0c7b82 */ /* 0x008ee20000000a00 */
[----:B--2---:R1:W-:Y:S07]  /*ed80*/  STS.128 [UR20+-0x8b0], R20 ;  /* 0xfff75014ff007988 */ /* 0x0043ee0008000c14 */
[----:B------:R-:W3:Y:S01]  /*ed90*/  LDC.64 R14, c[0x0][0x578] ;  /* 0x00015e00ff0e7b82 */ /* 0x000ee20000000a00 */
[----:B-----5:R1:W-:Y:S04]  /*eda0*/  STS.128 [UR20+-0x8a0], R16 ;  /* 0xfff76010ff007988 */ /* 0x0203e80008000c14 */
[----:B---3--:R1:W-:Y:S02]  /*edb0*/  STS.128 [UR20+-0x890], R12 ;  /* 0xfff7700cff007988 */ /* 0x0083e40008000c14 */
.L_x_191:
[----:B------:R-:W-:Y:S05]  /*edc0*/  BSYNC.RECONVERGENT B0 ;  /* 0x0000000000007941 */ /* 0x000fea0003800200 */
.L_x_190:
[----:B-1----:R-:W1:Y:S01]  /*edd0*/  LDC.64 R16, c[0x0][0x960] ;  /* 0x00025800ff107b82 */ /* 0x002e620000000a00 */
[----:B------:R-:W-:Y:S01]  /*ede0*/  ELECT P1, URZ, PT ;  /* 0x0000000000ff782f */ /* 0x000fe20003820000 */
[----:B------:R-:W-:-:S06]  /*edf0*/  NOP ;  /* 0x0000000000007918 */ /* 0x000fcc0000000000 */
[----:B------:R-:W1:Y:S01]  /*ee00*/  LDC.64 R18, c[0x0][0x968] ;  /* 0x00025a00ff127b82 */ /* 0x000e620000000a00 */
[----:B------:R-:W-:Y:S01]  /*ee10*/  ELECT P0, URZ, PT ;  /* 0x0000000000ff782f */ /* 0x000fe20003800000 */
[----:B------:R-:W-:Y:S02]  /*ee20*/  ULOP3.LUT UR7, UR7, 0x7, URZ, 0xc0, !UPT ;  /* 0x0000000707077892 */ /* 0x000fe4000f8ec0ff */
[----:B------:R-:W-:Y:S02]  /*ee30*/  UIMAD UR9, UR28, 0xe, URZ ;  /* 0x0000000e1c0978a4 */ /* 0x000fe4000f8e02ff */
[----:B---34-:R-:W-:Y:S01]  /*ee40*/  @P1 STS.128 [UR20+-0xa80], R8 ;  /* 0xfff58008ff001988 */ /* 0x018fe20008000c14 */
[----:B------:R-:W-:Y:S01]  /*ee50*/  UIMAD UR19, UR18, 0xe, URZ ;  /* 0x0000000e121378a4 */ /* 0x000fe2000f8e02ff */
[----:B------:R-:W3:Y:S01]  /*ee60*/  LDC.64 R12, c[0x0][0x970] ;  /* 0x00025c00ff0c7b82 */ /* 0x000ee20000000a00 */
[----:B------:R-:W-:Y:S01]  /*ee70*/  UIADD3 UR23, UPT, UPT, UR20, -0x980, URZ ;  /* 0xfffff68014177890 */ /* 0x000fe2000fffe0ff */
[----:B------:R-:W-:Y:S01]  /*ee80*/  @P1 STS.128 [UR20+-0xa70], R4 ;  /* 0xfff59004ff001988 */ /* 0x000fe20008000c14 */
[----:B------:R-:W-:-:S02]  /*ee90*/  UIADD3 UR22, UPT, UPT, UR20, -0x900, URZ ;  /* 0xfffff70014167890 */ /* 0x000fc4000fffe0ff */
[----:B------:R-:W-:Y:S02]  /*eea0*/  UIADD3 UR21, UPT, UPT, UR20, -0xa80, URZ ;  /* 0xfffff58014157890 */ /* 0x000fe4000fffe0ff */
[----:B------:R-:W-:Y:S01]  /*eeb0*/  UIMAD UR28, UR28, 0x11, URZ ;  /* 0x000000111c1c78a4 */ /* 0x000fe2000f8e02ff */
[----:B------:R-:W3:Y:S01]  /*eec0*/  LDC.64 R14, c[0x0][0x978] ;  /* 0x00025e00ff0e7b82 */ /* 0x000ee20000000a00 */
[----:B------:R-:W4:Y:S01]  /*eed0*/  LDCU.64 UR10, c[0x0][0xb18] ;  /* 0x00016300ff0a77ac */ /* 0x000f220008000a00 */
[----:B------:R-:W1:Y:S06]  /*eee0*/  LDCU.64 UR12, c[0x0][0xb20] ;  /* 0x00016400ff0c77ac */ /* 0x000e6c0008000a00 */
[----:B------:R-:W2:Y:S01]  /*eef0*/  LDC.64 R66, c[0x0][0x928] ;  /* 0x00024a00ff427b82 */ /* 0x000ea20000000a00 */
[----:B-1----:R1:W-:Y:S01]  /*ef00*/  @P1 STS.128 [UR20+-0xa20], R16 ;  /* 0xfff5e010ff001988 */ /* 0x0023e20008000c14 */
[----:B------:R-:W1:Y:S01]  /*ef10*/  LDCU.64 UR16, c[0x0][0x820] ;  /* 0x00010400ff1077ac */ /* 0x000e620008000a00 */
[----:B------:R-:W1:Y:S05]  /*ef20*/  LDCU.64 UR14, c[0x0][0xb00] ;  /* 0x00016000ff0e77ac */ /* 0x000e6a0008000a00 */
[----:B------:R-:W5:Y:S01]  /*ef30*/  LDC.64 R28, c[0x0][0x930] ;  /* 0x00024c00ff1c7b82 */ /* 0x000f620000000a00 */
[----:B------:R-:W-:Y:S01]  /*ef40*/  UIMAD UR18, UR18, 0x11, URZ ;  /* 0x00000011121278a4 */ /* 0x000fe2000f8e02ff */
[----:B------:R-:W-:-:S06]  /*ef50*/  UMOV UR8, UR7 ;  /* 0x0000000700087c82 */ /* 0x000fcc0008000000 */
[----:B------:R-:W5:Y:S01]  /*ef60*/  LDC.64 R30, c[0x0][0x938] ;  /* 0x00024e00ff1e7b82 */ /* 0x000f620000000a00 */
[----:B---3--:R3:W-:Y:S07]  /*ef70*/  @P1 STS.128 [UR20+-0xa10], R12 ;  /* 0xfff5f00cff001988 */ /* 0x0087ee0008000c14 */
[----:B------:R-:W4:Y:S01]  /*ef80*/  LDC.64 R24, c[0x0][0x940] ;  /* 0x00025000ff187b82 */ /* 0x000f220000000a00 */
[----:B--2---:R2:W-:Y:S01]  /*ef90*/  @P1 STS.128 [UR20+-0xa60], R64 ;  /* 0xfff5a040ff001988 */ /* 0x0045e20008000c14 */
[----:B-1----:R-:W-:-:S06]  /*efa0*/  LOP3.LUT R17, R0, 0x1, RZ, 0x3c, !PT ;  /* 0x0000000100117812 */ /* 0x002fcc00078e3cff */
[----:B------:R-:W4:Y:S08]  /*efb0*/  LDC.64 R26, c[0x0][0x948] ;  /* 0x00025200ff1a7b82 */ /* 0x000f300000000a00 */
[----:B------:R-:W1:Y:S01]  /*efc0*/  LDC.64 R20, c[0x0][0x950] ;  /* 0x00025400ff147b82 */ /* 0x000e620000000a00 */
[----:B-----5:R2:W-:Y:S07]  /*efd0*/  @P1 STS.128 [UR20+-0xa50], R28 ;  /* 0xfff5b01cff001988 */ /* 0x0205ee0008000c14 */
[----:B------:R-:W1:Y:S08]  /*efe0*/  LDC.64 R22, c[0x0][0x958] ;  /* 0x00025600ff167b82 */ /* 0x000e700000000a00 */
[----:B------:R-:W5:Y:S01]  /*eff0*/  LDC.64 R52, c[0x0][0xa00] ;  /* 0x00028000ff347b82 */ /* 0x000f620000000a00 */
[----:B----4-:R2:W-:Y:S07]  /*f000*/  @P1 STS.128 [UR20+-0xa40], R24 ;  /* 0xfff5c018ff001988 */ /* 0x0105ee0008000c14 */
[----:B------:R-:W5:Y:S08]  /*f010*/  LDC.64 R54, c[0x0][0xa08] ;  /* 0x00028200ff367b82 */ /* 0x000f700000000a00 */
[----:B------:R-:W4:Y:S01]  /*f020*/  LDC.64 R48, c[0x0][0xa10] ;  /* 0x00028400ff307b82 */ /* 0x000f220000000a00 */
[----:B-1----:R2:W-:Y:S01]  /*f030*/  @P1 STS.128 [UR20+-0xa30], R20 ;  /* 0xfff5d014ff001988 */ /* 0x0025e20008000c14 */
[----:B------:R-:W-:-:S06]  /*f040*/  NOP ;  /* 0x0000000000007918 */ /* 0x000fcc0000000000 */
        /* <DEDUP_REMOVED lines=8> */
[----:B-1----:R2:W-:Y:S07]  /*f0d0*/  @P0 STS.128 [UR20+-0x9e0], R44 ;  /* 0xfff6202cff000988 */ /* 0x0025ee0008000c14 */
        /* <DEDUP_REMOVED lines=12> */
[----:B---3--:R-:W3:Y:S08]  /*f1a0*/  LDC.64 R12, c[0x0][0xb08] ;  /* 0x0002c200ff0c7b82 */ /* 0x008ef00000000a00 */
[----:B------:R-:W1:Y:S01]  /*f1b0*/  LDC.64 R2, c[0x0][0xb10] ;  /* 0x0002c400ff027b82 */ /* 0x000e620000000a00 */
[----:B----4-:R2:W-:Y:S01]  /*f1c0*/  @P0 STS.128 [UR20+-0x990], R4 ;  /* 0xfff67004ff000988 */ /* 0x0105e20008000c14 */
[----:B------:R-:W-:Y:S01]  /*f1d0*/  UIADD3 UR20, UPT, UPT, UR20, -0xa00, URZ ;  /* 0xfffff60014147890 */ /* 0x000fe2000fffe0ff */
[----:B------:R-:W-:-:S06]  /*f1e0*/  NOP ;  /* 0x0000000000007918 */ /* 0x000fcc0000000000 */
.L_x_205:
[----:B------:R-:W-:Y:S09]  /*f1f0*/  UISETP.NE.AND UP0, UPT, UR37, 0x1, UPT ;  /* 0x000000012500788c */ /* 0x000ff2000bf05270 */
[----:B----4-:R-:W-:Y:S05]  /*f200*/  BRA.U UP0, `(.L_x_192) ;  /* 0x0000000100047547 */ /* 0x010fea000b800000 */
[----:B------:R-:W-:Y:S05]  /*f210*/  BPT.TRAP 0x1 ;  /* 0x000000040000795c */ /* 0x000fea0000300000 */
.L_x_192:
[----:B------:R-:W-:Y:S01]  /*f220*/  ULEA UR24, UR7, UR4, 0x3 ;  /* 0x0000000407187291 */ /* 0x000fe2000f8e18ff */
[----:B--2---:R-:W-:Y:S08]  /*f230*/  SHF.L.U32 R5, R17, 0x1f, RZ ;  /* 0x0000001f11057819 */ /* 0x004ff000000006ff */
[----:B------:R-:W2:Y:S02]  /*f240*/  SYNCS.PHASECHK.TRANS64.TRYWAIT P0, [UR24+0xc0], R5 ;  /* 0x0000c005ff0075a7 */ /* 0x000ea40008001118 */
[----:B--2---:R-:W-:Y:S05]  /*f250*/  @!P0 BRA `(.L_x_193) ;  /* 0x0000003000c48947 */ /* 0x004fea0003800000 */
.L_x_283:
[----:B------:R-:W-:Y:S09]  /*f260*/  UIMAD UR6, UR7, 0x14, UR36 ;  /* 0x00000014070678a4 */ /* 0x000ff2000f8e0224 */
[----:B------:R-:W4:Y:S04]  /*f270*/  LDS R10, [UR6+0x10] ;  /* 0x00001006ff0a7984 */ /* 0x000f280008000800 */
        /* <DEDUP_REMOVED lines=10> */
[----:B----4-:R-:W-:Y:S01]  /*f320*/  PRMT R21, R10, 0x7632, R21 ;  /* 0x000076320a157816 */ /* 0x010fe20000000015 */
[----:B------:R-:W-:Y:S06]  /*f330*/  BRA.U UP0, `(.L_x_194) ;  /* 0x0000000100047547 */ /* 0x000fec000b800000 */
[----:B------:R-:W-:Y:S05]  /*f340*/  BPT.TRAP 0x1 ;  /* 0x000000040000795c */ /* 0x000fea0000300000 */
.L_x_194:
[----:B------:R-:W-:Y:S02]  /*f350*/  UIADD3 UR6, UPT, UPT, UR24, 0x100, URZ ;  /* 0x0000010018067890 */ /* 0x000fe4000fffe0ff */
[----:B------:R-:W-:Y:S02]  /*f360*/  UISETP.NE.AND UP0, UPT, UR37, 0x8, UPT ;  /* 0x000000082500788c */ /* 0x000fe4000bf05270 */
[----:B------:R-:W-:Y:S09]  /*f370*/  UPRMT UR6, UR5, 0x654, UR6 ;  /* 0x0000065405067896 */ /* 0x000ff20008000006 */
[----:B-1----:R-:W-:Y:S01]  /*f380*/  SYNCS.ARRIVE.TRANS64.RED.A1T0 RZ, [UR6], RZ ;  /* 0x000000ffffff79a7 */ /* 0x002fe20008100406 */
[----:B------:R-:W-:Y:S05]  /*f390*/  BRA.U !UP0, `(.L_x_195) ;  /* 0x0000000108047547 */ /* 0x000fea000b800000 */
[----:B------:R-:W-:Y:S05]  /*f3a0*/  BPT.TRAP 0x1 ;  /* 0x000000040000795c */ /* 0x000fea0000300000 */
.L_x_195:
[----:B------:R-:W-:Y:S01]  /*f3b0*/  ULEA UR24, UR8, UR4, 0x3 ;  /* 0x0000000408187291 */ /* 0x000fe2000f8e18ff */
[----:B--2---:R-:W-:Y:S02]  /*f3c0*/  SHF.L.U32 R5, R0, 0x1f, RZ ;  /* 0x0000001f00057819 */ /* 0x004fe400000006ff */
[----:B------:R-:W-:Y:S04]  /*f3d0*/  PRMT R4, R10, 0x9910, RZ ;  /* 0x000099100a047816 */ /* 0x000fe800000000ff */
[----:B------:R-:W-:Y:S02]  /*f3e0*/  ISETP.NE.AND P0, PT, R4, RZ, PT ;  /* 0x000000ff0400720c */ /* 0x000fe40003f05270 */
[----:B------:R-:W1:Y:S02]  /*f3f0*/  SYNCS.PHASECHK.TRANS64.TRYWAIT P1, [UR24+0x1e0], R5 ;  /* 0x0001e005ff0075a7 */ /* 0x000e640008021118 */
[----:B------:R-:W-:Y:S01]  /*f400*/  ISETP.EQ.OR P0, PT, R11, RZ, !P0 ;  /* 0x000000ff0b00720c */ /* 0x000fe20004702670 */
[----:B------:R-:W-:Y:S01]  /*f410*/  @!UPT UIADD3 URZ, UPT, UPT, URZ, URZ, URZ ;  /* 0x000000fffffff290 */ /* 0x000fe2000fffe0ff */
[----:B-1----:R-:W-:Y:S11]  /*f420*/  @!P1 BRA `(.L_x_196) ;  /* 0x0000003000689947 */ /* 0x002ff60003800000 */
.L_x_285:
[----:B------:R-:W-:Y:S05]  /*f430*/  @P0 BRA `(.L_x_197) ;  /* 0x0000000c00e00947 */ /* 0x000fea0003800000 */
[----:B------:R-:W-:Y:S01]  /*f440*/  ELECT P0, URZ, PT ;  /* 0x0000000000ff782f */ /* 0x000fe20003800000 */
[----:B------:R-:W2:Y:S01]  /*f450*/  LDC.64 R8, c[0x0][0x838] ;  /* 0x00020e00ff087b82 */ /* 0x000ea20000000a00 */
[----:B------:R-:W-:Y:S07]  /*f460*/  BSSY.RECONVERGENT B0, `(.L_x_198) ;  /* 0x00000a1000007945 */ /* 0x000fee0003800200 */
[----:B-1----:R-:W1:Y:S08]  /*f470*/  LDC.64 R4, c[0x0][0x830] ;  /* 0x00020c00ff047b82 */ /* 0x002e700000000a00 */
[----:B------:R-:W4:Y:S08]  /*f480*/  @P0 LDC.64 R32, c[0x0][0x828] ;  /* 0x00020a00ff200b82 */ /* 0x000f300000000a00 */
[----:B------:R-:W5:Y:S08]  /*f490*/  @P0 LDC.64 R28, c[0x0][0x390] ;  /* 0x0000e400ff1c0b82 */ /* 0x000f700000000a00 */
[----:B------:R-:W3:Y:S02]  /*f4a0*/  @P0 LDC.64 R6, c[0x0][0x840] ;  /* 0x00021000ff060b82 */ /* 0x000ee40000000a00 */
[C---:B---3--:R-:W-:Y:S04]  /*f4b0*/  @P0 IMAD.WIDE R6, R14.reuse, 0x8, R6 ;  /* 0x000000080e060825 */ /* 0x048fe800078e0206 */
[C---:B----4-:R-:W-:Y:S01]  /*f4c0*/  @P0 IMAD.WIDE R32, R14.reuse, 0x8, R32 ;  /* 0x000000080e200825 */ /* 0x050fe200078e0220 */
[----:B------:R3:W4:Y:S03]  /*f4d0*/  @P0 LDG.E.64 R26, desc[UR50][R6.64] ;  /* 0x00000032061a0981 */ /* 0x000726000c1e1b00 */
[C---:B--2---:R-:W-:Y:S02]  /*f4e0*/  @P0 IMAD.WIDE R8, R14.reuse, 0x8, R8 ;  /* 0x000000080e080825 */ /* 0x044fe400078e0208 */
[----:B------:R-:W2:Y:S02]  /*f4f0*/  @P0 LDG.E.64 R32, desc[UR50][R32.64] ;  /* 0x0000003220200981 */ /* 0x000ea4000c1e1b00 */
[C---:B-1----:R-:W-:Y:S02]  /*f500*/  @P0 IMAD.WIDE R4, R14.reuse, 0x8, R4 ;  /* 0x000000080e040825 */ /* 0x042fe400078e0204 */
[----:B------:R-:W3:Y:S02]  /*f510*/  @P0 LDG.E.64 R8, desc[UR50][R8.64] ;  /* 0x0000003208080981 */ /* 0x000ee4000c1e1b00 */
[----:B-----5:R-:W-:Y:S02]  /*f520*/  @P0 IMAD.WIDE R28, R14, 0xc, R28 ;  /* 0x0000000c0e1c0825 */ /* 0x020fe400078e021c */
[----:B------:R-:W5:Y:S04]  /*f530*/  @P0 LDG.E.64 R24, desc[UR50][R4.64] ;  /* 0x0000003204180981 */ /* 0x000f68000c1e1b00 */
[----:B------:R1:W4:Y:S04]  /*f540*/  @P0 LDG.E R20, desc[UR50][R28.64+0x4] ;  /* 0x000004321c140981 */ /* 0x000328000c1e1900 */
[----:B------:R-:W4:Y:S04]  /*f550*/  @P0 LDG.E R5, desc[UR50][R28.64] ;  /* 0x000000321c050981 */ /* 0x000f28000c1e1900 */
[----:B------:R-:W4:Y:S04]  /*f560*/  @P0 LDG.E R4, desc[UR50][R28.64+0x8] ;  /* 0x000008321c040981 */ /* 0x000f28000c1e1900 */
[----:B--2---:R-:W-:Y:S04]  /*f570*/  @P0 STS.64 [UR23], R32 ;  /* 0x00000020ff000988 */ /* 0x004fe80008000a17 */
[----:B---3--:R-:W-:Y:S04]  /*f580*/  @P0 STS.64 [UR22], R8 ;  /* 0x00000008ff000988 */ /* 0x008fe80008000a16 */
[----:B------:R-:W2:Y:S01]  /*f590*/  @P0 LDS R7, [UR23+0x1c] ;  /* 0x00001c17ff070984 */ /* 0x000ea20008000800 */
[C---:B-----5:R-:W-:Y:S01]  /*f5a0*/  @P0 SHF.L.U64.HI R23, R24.reuse, 0x1, R25 ;  /* 0x0000000118170819 */ /* 0x060fe20000010219 */
[----:B------:R-:W-:Y:S02]  /*f5b0*/  @P0 IMAD.SHL.U32 R24, R24, 0x2, RZ ;  /* 0x0000000218180824 */ /* 0x000fe400078e00ff */
[----:B------:R-:W-:Y:S01]  /*f5c0*/  @P0 STS [UR23+0x30], RZ ;  /* 0x000030ffff000988 */ /* 0x000fe20008000817 */
[----:B------:R-:W-:Y:S02]  /*f5d0*/  @P0 LOP3.LUT R23, R23, 0x1fffffff, RZ, 0xc0, !PT ;  /* 0x1fffffff17170812 */ /* 0x000fe400078ec0ff */
[----:B------:R-:W-:Y:S02]  /*f5e0*/  @P0 LOP3.LUT R24, R24, 0xfffffffe, RZ, 0xc0, !PT ;  /* 0xfffffffe18180812 */ /* 0x000fe400078ec0ff */
[--C-:B------:R-:W-:Y:S02]  /*f5f0*/  @P0 SHF.R.U32.HI R6, RZ, 0x4, R23.reuse ;  /* 0x00000004ff060819 */ /* 0x100fe40000011617 */
[----:B------:R-:W-:Y:S05]  /*f600*/  @P0 SHF.R.U64 R23, R24, 0x4, R23 ;  /* 0x0000000418170819 */ /* 0x000fea0000001217 */
[----:B------:R3:W-:Y:S01]  /*f610*/  @P0 STS [UR23+0xc], R23 ;  /* 0x00000c17ff000988 */ /* 0x0007e20008000817 */
[----:B----4-:R-:W-:Y:S02]  /*f620*/  @P0 VIADD R5, R5, 0xffffffff ;  /* 0xffffffff05050836 */ /* 0x010fe40000000000 */
[----:B------:R-:W-:Y:S01]  /*f630*/  @P0 VIADD R4, R4, 0xffffffff ;  /* 0xffffffff04040836 */ /* 0x000fe20000000000 */
[----:B---3--:R-:W-:Y:S02]  /*f640*/  PRMT R23, R10, 0x7732, RZ ;  /* 0x000077320a177816 */ /* 0x008fe400000000ff */
[----:B--2---:R-:W-:Y:S01]  /*f650*/  @P0 LOP3.LUT R25, R7, 0xf, R6, 0xb8, !PT ;  /* 0x0000000f07190812 */ /* 0x004fe200078eb806 */
[----:B------:R-:W-:Y:S04]  /*f660*/  IMAD.U32 R7, RZ, RZ, UR23 ;  /* 0x00000017ff077e24 */ /* 0x000fe8000f8e00ff */
[----:B------:R-:W-:Y:S01]  /*f670*/  @P0 STS [UR23+0x1c], R25 ;  /* 0x00001c19ff000988 */ /* 0x000fe20008000817 */
[----:B------:R-:W-:Y:S03]  /*f680*/  @P0 SHF.R.U64 R8, R7, 0x4, RZ ;  /* 0x0000000407080819 */ /* 0x000fe600000012ff */
[----:B------:R-:W2:Y:S04]  /*f690*/  @P0 LDS R6, [UR23+0x1c] ;  /* 0x00001c17ff060984 */ /* 0x000ea80008000800 */
[----:B------:R-:W-:Y:S04]  /*f6a0*/  @P0 STS [UR23+0x10], R8 ;  /* 0x00001008ff000988 */ /* 0x000fe80008000817 */
[----:B------:R-:W-:Y:S01]  /*f6b0*/  @P0 STS [UR23+0x14], R8 ;  /* 0x00001408ff000988 */ /* 0x000fe20008000817 */
[----:B--2---:R-:W-:Y:S05]  /*f6c0*/  @P0 LOP3.LUT R30, R6, 0xf0, RZ, 0xb8, !PT ;  /* 0x000000f0061e0812 */ /* 0x004fea00078eb8ff */
[----:B------:R-:W-:Y:S04]  /*f6d0*/  @P0 STS [UR23+0x1c], R30 ;  /* 0x00001c1eff000988 */ /* 0x000fe80008000817 */
[----:B------:R-:W2:Y:S02]  /*f6e0*/  @P0 LDS R6, [UR23+0x1c] ;  /* 0x00001c17ff060984 */ /* 0x000ea40008000800 */
[----:B--2---:R-:W-:Y:S02]  /*f6f0*/  @P0 LOP3.LUT R9, R6, 0xf00, RZ, 0xb8, !PT ;  /* 0x00000f0006090812 */ /* 0x004fe400078eb8ff */
[----:B------:R-:W-:Y:S03]  /*f700*/  CS2R R6, SRZ ;  /* 0x0000000000067805 */ /* 0x000fe6000001ff00 */
[----:B------:R-:W-:Y:S04]  /*f710*/  @P0 STS.64 [UR23+0x18], R8 ;  /* 0x00001808ff000988 */ /* 0x000fe80008000a17 */
[----:B------:R-:W2:Y:S04]  /*f720*/  @P0 LDS R22, [UR23+0x1c] ;  /* 0x00001c17ff160984 */ /* 0x000ea80008000800 */
[----:B------:R3:W-:Y:S02]  /*f730*/  @P0 STS.128 [UR23+0x20], R4 ;  /* 0x00002004ff000988 */ /* 0x0007e40008000c17 */
[----:B---3--:R-:W-:Y:S05]  /*f740*/  IMAD.U32 R6, RZ, RZ, UR22 ;  /* 0x00000016ff067e24 */ /* 0x008fea000f8e00ff */
[----:B------:R-:W-:Y:S01]  /*f750*/  @P0 SHF.R.U64 R8, R6, 0x4, RZ ;  /* 0x0000000406080819 */ /* 0x000fe200000012ff */
[----:B------:R-:W-:Y:S01]  /*f760*/  IMAD.MOV.U32 R6, RZ, RZ, RZ ;  /* 0x000000ffff067224 */ /* 0x000fe200078e00ff */
[----:B--2---:R-:W-:Y:S02]  /*f770*/  @P0 LOP3.LUT R24, R22, 0xf000, RZ, 0xb8, !PT ;  /* 0x0000f00016180812 */ /* 0x004fe400078eb8ff */
[C---:B------:R-:W-:Y:S01]  /*f780*/  @P0 SHF.L.U64.HI R22, R26.reuse, 0x1, R27 ;  /* 0x000000011a160819 */ /* 0x040fe2000001021b */
[----:B------:R-:W-:Y:S02]  /*f790*/  @P0 IMAD.SHL.U32 R26, R26, 0x2, RZ ;  /* 0x000000021a1a0824 */ /* 0x000fe400078e00ff */
[----:B------:R2:W-:Y:S01]  /*f7a0*/  @P0 STS [UR23+0x1c], R24 ;  /* 0x00001c18ff000988 */ /* 0x0005e20008000817 */
[----:B------:R-:W-:Y:S03]  /*f7b0*/  @P0 LOP3.LUT R22, R22, 0x1fffffff, RZ, 0xc0, !PT ;  /* 0x1fffffff16160812 */ /* 0x000fe600078ec0ff */
[----:B-1----:R-:W1:Y:S01]  /*f7c0*/  @P0 LDS R28, [UR22+0x1c] ;  /* 0x00001c16ff1c0984 */ /* 0x002e620008000800 */
[--C-:B------:R-:W-:Y:S03]  /*f7d0*/  @P0 SHF.R.U32.HI R25, RZ, 0x4, R22.reuse ;  /* 0x00000004ff190819 */ /* 0x100fe60000011616 */
[----:B------:R-:W-:Y:S04]  /*f7e0*/  @P0 STS [UR22+0x10], R8 ;  /* 0x00001008ff000988 */ /* 0x000fe80008000816 */
[----:B------:R-:W-:Y:S04]  /*f7f0*/  @P0 STS [UR22+0x14], R8 ;  /* 0x00001408ff000988 */ /* 0x000fe80008000816 */
[----:B------:R-:W-:Y:S01]  /*f800*/  @P0 STS [UR22+0x30], RZ ;  /* 0x000030ffff000988 */ /* 0x000fe20008000816 */
[----:B--2---:R-:W2:Y:S01]  /*f810*/  S2R R24, SR_LANEID ;  /* 0x0000000000187919 */ /* 0x004ea20000000000 */
[----:B-1----:R-:W-:Y:S05]  /*f820*/  @P0 LOP3.LUT R29, R28, 0xf, R25, 0xb8, !PT ;  /* 0x0000000f1c1d0812 */ /* 0x002fea00078eb819 */
[----:B------:R-:W-:Y:S04]  /*f830*/  @P0 STS [UR22+0x1c], R29 ;  /* 0x00001c1dff000988 */ /* 0x000fe80008000816 */
[----:B------:R-:W1:Y:S02]  /*f840*/  @P0 LDS R25, [UR22+0x1c] ;  /* 0x00001c16ff190984 */ /* 0x000e640008000800 */
[----:B-1----:R-:W-:Y:S05]  /*f850*/  @P0 LOP3.LUT R27, R25, 0xf0, RZ, 0xb8, !PT ;  /* 0x000000f0191b0812 */ /* 0x002fea00078eb8ff */
[----:B------:R-:W-:Y:S04]  /*f860*/  @P0 STS [UR22+0x1c], R27 ;  /* 0x00001c1bff000988 */ /* 0x000fe80008000816 */
[----:B------:R-:W1:Y:S02]  /*f870*/  @P0 LDS R5, [UR22+0x1c] ;  /* 0x00001c16ff050984 */ /* 0x000e640008000800 */
[----:B-1----:R-:W-:Y:S01]  /*f880*/  @P0 LOP3.LUT R9, R5, 0xf00, RZ, 0xb8, !PT ;  /* 0x00000f0005090812 */ /* 0x002fe200078eb8ff */
[----:B------:R-:W-:Y:S01]  /*f890*/  IMAD R5, R23, 0xf0f1, RZ ;  /* 0x0000f0f117057824 */ /* 0x000fe200078e02ff */
[----:B------:R-:W-:Y:S03]  /*f8a0*/  SHF.R.U32.HI R23, RZ, 0x1, R23 ;  /* 0x00000001ff177819 */ /* 0x000fe60000011617 */
[----:B------:R1:W-:Y:S01]  /*f8b0*/  @P0 STS.64 [UR22+0x18], R8 ;  /* 0x00001808ff000988 */ /* 0x0003e20008000a16 */
[----:B------:R-:W-:Y:S01]  /*f8c0*/  SHF.R.U32.HI R27, RZ, 0x14, R5 ;  /* 0x00000014ff1b7819 */ /* 0x000fe20000011605 */
[----:B------:R-:W-:Y:S02]  /*f8d0*/  @P0 VIADD R5, R20, 0xffffffff ;  /* 0xffffffff14050836 */ /* 0x000fe40000000000 */
[----:B------:R-:W3:Y:S01]  /*f8e0*/  @P0 LDS R25, [UR22+0x1c] ;  /* 0x00001c16ff190984 */ /* 0x000ee20008000800 */
[----:B------:R-:W-:Y:S01]  /*f8f0*/  PRMT R27, R27, 0x9910, RZ ;  /* 0x000099101b1b7816 */ /* 0x000fe200000000ff */
[----:B--2---:R-:W-:Y:S02]  /*f900*/  IMAD.SHL.U32 R20, R24, 0x4, RZ ;  /* 0x0000000418147824 */ /* 0x004fe400078e00ff */
[----:B------:R2:W-:Y:S02]  /*f910*/  @P0 STS.128 [UR22+0x20], R4 ;  /* 0x00002004ff000988 */ /* 0x0005e40008000c16 */
[----:B------:R-:W-:Y:S04]  /*f920*/  IMAD R27, R27, 0x11, RZ ;  /* 0x000000111b1b7824 */ /* 0x000fe800078e02ff */
[----:B------:R-:W-:Y:S01]  /*f930*/  IMAD.MOV R27, RZ, RZ, -R27 ;  /* 0x000000ffff1b7224 */ /* 0x000fe200078e0a1b */
[----:B-1----:R-:W-:Y:S04]  /*f940*/  @P0 LOP3.LUT R9, R26, 0xfffffffe, RZ, 0xc0, !PT ;  /* 0xfffffffe1a090812 */ /* 0x002fe800078ec0ff */
[----:B------:R-:W-:Y:S02]  /*f950*/  PRMT R26, R27, 0x7710, RZ ;  /* 0x000077101b1a7816 */ /* 0x000fe400000000ff */
[----:B------:R-:W-:Y:S03]  /*f960*/  @P0 SHF.R.U64 R22, R9, 0x4, R22 ;  /* 0x0000000409160819 */ /* 0x000fe60000001216 */
[----:B------:R-:W-:Y:S02]  /*f970*/  IMAD.IADD R26, R21, 0x1, R26 ;  /* 0x00000001151a7824 */ /* 0x000fe400078e021a */
[----:B------:R1:W-:Y:S03]  /*f980*/  @P0 STS [UR22+0xc], R22 ;  /* 0x00000c16ff000988 */ /* 0x0003e60008000816 */
[----:B------:R-:W-:Y:S02]  /*f990*/  R2UR UR6, R26 ;  /* 0x000000001a0672ca */ /* 0x000fe400000e0000 */
[----:B--2---:R-:W-:Y:S02]  /*f9a0*/  LOP3.LUT R4, R23, 0xffff, RZ, 0xc0, !PT ;  /* 0x0000ffff17047812 */ /* 0x004fe400078ec0ff */
[----:B---3--:R-:W-:Y:S03]  /*f9b0*/  @P0 LOP3.LUT R25, R25, 0xf000, RZ, 0xb8, !PT ;  /* 0x0000f00019190812 */ /* 0x008fe600078eb8ff */
[----:B------:R-:W-:Y:S02]  /*f9c0*/  IMAD R4, R4, 0x4925, RZ ;  /* 0x0000492504047824 */ /* 0x000fe400078e02ff */
[----:B------:R-:W-:Y:S04]  /*f9d0*/  @P0 STS [UR22+0x1c], R25 ;  /* 0x00001c19ff000988 */ /* 0x000fe80008000816 */
[----:B------:R-:W-:Y:S01]  /*f9e0*/  ULOP3.LUT UR6, UR6, 0xffff, URZ, 0xc0, !UPT ;  /* 0x0000ffff06067892 */ /* 0x000fe2000f8ec0ff */
[----:B------:R-:W-:Y:S03]  /*f9f0*/  NOP ;  /* 0x0000000000007918 */ /* 0x000fe60000000000 */
[----:B------:R-:W-:Y:S01]  /*fa00*/  UIADD3 UR25, UP1, UPT, UR28, UR6, URZ ;  /* 0x000000061c197290 */ /* 0x000fe2000ff3e0ff */
[----:B------:R-:W2:Y:S01]  /*fa10*/  LDS R6, [R20+UR23] ;  /* 0x0000001714067984 */ /* 0x000ea20008000800 */
[----:B------:R-:W-:Y:S01]  /*fa20*/  UIADD3 UR6, UP0, UPT, UR18, UR6, URZ ;  /* 0x0000000612067290 */ /* 0x000fe2000ff1e0ff */
[----:B------:R-:W-:Y:S01]  /*fa30*/  SHF.R.U32.HI R4, RZ, 0x11, R4 ;  /* 0x00000011ff047819 */ /* 0x000fe20000011604 */
[----:B------:R-:W-:Y:S01]  /*fa40*/  UIADD3.X UR31, UPT, UPT, URZ, URZ, URZ, UP1, !UPT ;  /* 0x000000ffff1f7290 */ /* 0x000fe20008ffe4ff */
[----:B------:R-:W3:Y:S01]  /*fa50*/  LDS R5, [R20+UR23+0x80] ;  /* 0x0000801714057984 */ /* 0x000ee20008000800 */
[----:B------:R-:W-:Y:S01]  /*fa60*/  ULEA UR32, UP1, UR25, UR16, 0x7 ;  /* 0x0000001019207291 */ /* 0x000fe2000f8238ff */
[----:B------:R-:W-:Y:S01]  /*fa70*/  PRMT R4, R4, 0x9910, RZ ;  /* 0x0000991004047816 */ /* 0x000fe200000000ff */
[----:B------:R-:W-:Y:S02]  /*fa80*/  UIADD3.X UR29, UPT, UPT, URZ, URZ, URZ, UP0, !UPT ;  /* 0x000000ffff1d7290 */ /* 0x000fe400087fe4ff */
[----:B------:R-:W-:Y:S02]  /*fa90*/  ULEA UR30, UP0, UR6, UR16, 0x7 ;  /* 0x00000010061e7291 */ /* 0x000fe4000f8038ff */
[----:B------:R-:W-:Y:S01]  /*faa0*/  IMAD R4, R4, 0xe, RZ ;  /* 0x0000000e04047824 */ /* 0x000fe200078e02ff */
[----:B------:R-:W-:Y:S01]  /*fab0*/  ULEA.HI.X UR31, UR25, UR17, UR31, 0x7, UP1 ;  /* 0x00000011191f7291 */ /* 0x000fe200088f3c1f */
[C---:B-1----:R-:W-:Y:S01]  /*fac0*/  IADD3 R22, P1, PT, R20.reuse, UR32, RZ ;  /* 0x0000002014167c10 */ /* 0x042fe2000ff3e0ff */
[----:B------:R-:W-:Y:S01]  /*fad0*/  ULEA.HI.X UR29, UR6, UR17, UR29, 0x7, UP0 ;  /* 0x00000011061d7291 */ /* 0x000fe200080f3c1d */
[----:B------:R-:W-:Y:S01]  /*fae0*/  IADD3 R8, P0, PT, R20, UR30, RZ ;  /* 0x0000001e14087c10 */ /* 0x000fe2000ff1e0ff */
[----:B------:R-:W-:Y:S02]  /*faf0*/  IMAD.MOV R4, RZ, RZ, -R4 ;  /* 0x000000ffff047224 */ /* 0x000fe400078e0a04 */
[----:B------:R-:W-:Y:S02]  /*fb00*/  IMAD.X R23, RZ, RZ, UR31, P1 ;  /* 0x0000001fff177e24 */ /* 0x000fe400088e06ff */
[----:B------:R-:W-:Y:S01]  /*fb10*/  IMAD.X R9, RZ, RZ, UR29, P0 ;  /* 0x0000001dff097e24 */ /* 0x000fe200080e06ff */
[----:B------:R-:W-:Y:S05]  /*fb20*/  PRMT R4, R4, 0x7710, RZ ;  /* 0x0000771004047816 */ /* 0x000fea00000000ff */
[----:B------:R-:W-:Y:S05]  /*fb30*/  IMAD.IADD R4, R21, 0x1, R4 ;  /* 0x0000000115047824 */ /* 0x000fea00078e0204 */
[----:B------:R-:W-:Y:S01]  /*fb40*/  R2UR UR25, R4 ;  /* 0x00000000041972ca */ /* 0x000fe200000e0000 */
[----:B--2---:R1:W2:Y:S04]  /*fb50*/  ATOMG.E.EXCH.STRONG.GPU PT, RZ, [R22], R6 ;  /* 0x0000000616ff73a8 */ /* 0x0042a800041ee100 */
[----:B---3--:R1:W2:Y:S02]  /*fb60*/  ATOMG.E.EXCH.STRONG.GPU PT, RZ, [R8], R5 ;  /* 0x0000000508ff73a8 */ /* 0x0082a400041ee100 */
[----:B--2---:R-:W-:Y:S11]  /*fb70*/  ELECT P0, URZ, PT ;  /* 0x0000000000ff782f */ /* 0x004ff60003800000 */
[----:B------:R-:W-:Y:S02]  /*fb80*/  @!UPT UIADD3 URZ, UPT, UPT, URZ, URZ, URZ ;  /* 0x000000fffffff290 */ /* 0x000fe4000fffe0ff */
[----:B------:R-:W-:Y:S05]  /*fb90*/  @!P0 BRA `(.L_x_199) ;  /* 0x0000000000b48947 */ /* 0x000fea0003800000 */
[----:B------:R-:W-:Y:S01]  /*fba0*/  STS [UR21+0x30], RZ ;  /* 0x000030ffff007988 */ /* 0x000fe20008000815 */
[----:B------:R-:W-:Y:S01]  /*fbb0*/  ISETP.NE.U32.AND P0, PT, R2, RZ, PT ;  /* 0x000000ff0200720c */ /* 0x000fe20003f05070 */
[----:B-1----:R-:W-:Y:S01]  /*fbc0*/  IMAD.WIDE R8, R14, 0xc, R18 ;  /* 0x0000000c0e087825 */ /* 0x002fe200078e0212 */
[----:B------:R-:W-:Y:S02]  /*fbd0*/  ISETP.NE.U32.AND P1, PT, R12, RZ, PT ;  /* 0x000000ff0c00720c */ /* 0x000fe40003f25070 */
[----:B------:R-:W-:Y:S02]  /*fbe0*/  ISETP.NE.AND.EX P0, PT, R3, RZ, PT, P0 ;  /* 0x000000ff0300720c */ /* 0x000fe40003f05300 */
[----:B------:R-:W2:Y:S01]  /*fbf0*/  LDG.E R28, desc[UR50][R8.64] ;  /* 0x00000032081c7981 */ /* 0x000ea2000c1e1900 */
[----:B------:R-:W-:Y:S10]  /*fc00*/  ISETP.NE.AND.EX P1, PT, R13, RZ, PT, P1 ;  /* 0x000000ff0d00720c */ /* 0x000ff40003f25310 */
[----:B------:R-:W1:Y:S08]  /*fc10*/  @P0 LDC.64 R4, c[0x0][0xb10] ;  /* 0x0002c400ff040b82 */ /* 0x000e700000000a00 */
[----:B------:R-:W3:Y:S01]  /*fc20*/  @P1 LDC.64 R6, c[0x0][0xb08] ;  /* 0x0002c200ff061b82 */ /* 0x000ee20000000a00 */
[----:B--2---:R-:W-:Y:S01]  /*fc30*/  SHF.R.S32.HI R29, RZ, 0x1f, R28 ;  /* 0x0000001fff1d7819 */ /* 0x004fe2000001141c */
[C---:B-1----:R-:W-:Y:S04]  /*fc40*/  @P0 IMAD.WIDE R4, R14.reuse, 0x8, R4 ;  /* 0x000000080e040825 */ /* 0x042fe800078e0204 */
[----:B---3--:R-:W-:Y:S01]  /*fc50*/  @P1 IMAD.WIDE R6, R14, 0x8, R6 ;  /* 0x000000080e061825 */ /* 0x008fe200078e0206 */
[----:B------:R-:W2:Y:S04]  /*fc60*/  @P0 LDG.E.64 R24, desc[UR50][R4.64] ;  /* 0x0000003204180981 */ /* 0x000ea8000c1e1b00 */
[----:B------:R1:W3:Y:S04]  /*fc70*/  @P1 LDG.E.64 R26, desc[UR50][R6.64] ;  /* 0x00000032061a1981 */ /* 0x0002e8000c1e1b00 */
[----:B------:R4:W5:Y:S04]  /*fc80*/  LDG.E R5, desc[UR50][R8.64+0x4] ;  /* 0x0000043208057981 */ /* 0x000968000c1e1900 */
[----:B-1----:R-:W1:Y:S01]  /*fc90*/  LDS R7, [UR21+0x1c] ;  /* 0x00001c15ff077984 */ /* 0x002e620008000800 */
[----:B------:R-:W-:Y:S05]  /*fca0*/  IMAD.U32 R6, RZ, RZ, UR21 ;  /* 0x00000015ff067e24 */ /* 0x000fea000f8e00ff */
[----:B----4-:R-:W-:Y:S05]  /*fcb0*/  SHF.R.U64 R8, R6, 0x4, RZ ;  /* 0x0000000406087819 */ /* 0x010fea00000012ff */
[----:B------:R-:W-:Y:S04]  /*fcc0*/  STS [UR21+0x10], R8 ;  /* 0x00001008ff007988 */ /* 0x000fe80008000815 */
[----:B------:R-:W-:Y:S01]  /*fcd0*/  STS [UR21+0x14], R8 ;  /* 0x00001408ff007988 */ /* 0x000fe20008000815 */
[----:B------:R-:W-:Y:S02]  /*fce0*/  @!P0 IMAD.MOV.U32 R24, RZ, RZ, R28 ;  /* 0x000000ffff188224 */ /* 0x000fe400078e001c */
[----:B------:R-:W-:Y:S01]  /*fcf0*/  @!P0 IMAD.MOV.U32 R25, RZ, RZ, R29 ;  /* 0x000000ffff198224 */ /* 0x000fe200078e001d */
[----:B---3--:R-:W-:Y:S04]  /*fd00*/  @P1 STS.64 [UR21], R26 ;  /* 0x0000001aff001988 */ /* 0x008fe80008000a15 */
[C---:B--2---:R-:W-:Y:S01]  /*fd10*/  SHF.L.U64.HI R21, R24.reuse, 0x1, R25 ;  /* 0x0000000118157819 */ /* 0x044fe20000010219 */
[----:B------:R-:W-:Y:S03]  /*fd20*/  IMAD.SHL.U32 R24, R24, 0x2, RZ ;  /* 0x0000000218187824 */ /* 0x000fe600078e00ff */
[----:B------:R-:W-:Y:S02]  /*fd30*/  LOP3.LUT R21, R21, 0x1fffffff, RZ, 0xc0, !PT ;  /* 0x1fffffff15157812 */ /* 0x000fe400078ec0ff */
[----:B------:R-:W-:Y:S02]  /*fd40*/  LOP3.LUT R24, R24, 0xfffffffe, RZ, 0xc0, !PT ;  /* 0xfffffffe18187812 */ /* 0x000fe400078ec0ff */
[--C-:B------:R-:W-:Y:S02]  /*fd50*/  SHF.R.U32.HI R4, RZ, 0x4, R21.reuse ;  /* 0x00000004ff047819 */ /* 0x100fe40000011615 */
[----:B------:R-:W-:Y:S02]  /*fd60*/  SHF.R.U64 R21, R24, 0x4, R21 ;  /* 0x0000000418157819 */ /* 0x000fe40000001215 */
[----:B-1----:R-:W-:Y:S02]  /*fd70*/  LOP3.LUT R30, R7, 0xf, R4, 0xb8, !PT ;  /* 0x0000000f071e7812 */ /* 0x002fe400078eb804 */
[----:B------:R-:W-:Y:S01]  /*fd80*/  CS2R R6, SRZ ;  /* 0x0000000000067805 */ /* 0x000fe2000001ff00 */
[----:B------:R-:W-:Y:S01]  /*fd90*/  STS [UR21+0xc], R21 ;  /* 0x00000c15ff007988 */ /* 0x000fe20008000815 */
[----:B-----5:R-:W-:Y:S03]  /*fda0*/  VIADD R5, R5, 0xffffffff ;  /* 0xffffffff05057836 */ /* 0x020fe60000000000 */
[----:B------:R-:W-:Y:S04]  /*fdb0*/  STS [UR21+0x1c], R30 ;  /* 0x00001c1eff007988 */ /* 0x000fe80008000815 */
[----:B------:R-:W1:Y:S02]  /*fdc0*/  LDS R4, [UR21+0x1c] ;  /* 0x00001c15ff047984 */ /* 0x000e640008000800 */
[----:B-1----:R-:W-:Y:S05]  /*fdd0*/  LOP3.LUT R23, R4, 0xf0, RZ, 0xb8, !PT ;  /* 0x000000f004177812 */ /* 0x002fea00078eb8ff */
        /* <DEDUP_REMOVED lines=9> */
.L_x_199:
[----:B------:R-:W-:Y:S05]  /*fe70*/  BSYNC.RECONVERGENT B0 ;  /* 0x0000000000007941 */ /* 0x000fea0003800200 */
.L_x_198:
[----:B------:R-:W-:Y:S01]  /*fe80*/  ULOP3.LUT UR25, UR25, 0xffff, URZ, 0xc0, !UPT ;  /* 0x0000ffff19197892 */ /* 0x000fe2000f8ec0ff */
[----:B------:R-:W-:Y:S03]  /*fe90*/  NOP ;  /* 0x0000000000007918 */ /* 0x000fe60000000000 */
[----:B------:R-:W-:Y:S01]  /*fea0*/  UIADD3 UR6, UP0, UPT, UR9, UR25, URZ ;  /* 0x0000001909067290 */ /* 0x000fe2000ff1e0ff */
[----:B--2---:R-:W2:Y:S01]  /*feb0*/  LDS R4, [R20+UR21] ;  /* 0x0000001514047984 */ /* 0x004ea20008000800 */
[----:B------:R-:W-:Y:S02]  /*fec0*/  BSSY.RECONVERGENT B0, `(.L_x_200) ;  /* 0x0000039000007945 */ /* 0x000fe40003800200 */
[----:B------:R-:W-:Y:S02]  /*fed0*/  UIADD3.X UR27, UPT, UPT, URZ, URZ, URZ, UP0, !UPT ;  /* 0x000000ffff1b7290 */ /* 0x000fe400087fe4ff */
[----:B------:R-:W-:Y:S04]  /*fee0*/  ULEA UR26, UP0, UR6, UR14, 0x7 ;  /* 0x0000000e061a7291 */ /* 0x000fe8000f8038ff */
[----:B------:R-:W-:Y:S02]  /*fef0*/  ULEA.HI.X UR27, UR6, UR15, UR27, 0x7, UP0 ;  /* 0x0000000f061b7291 */ /* 0x000fe400080f3c1b */
[----:B------:R-:W-:Y:S01]  /*ff00*/  UIADD3 UR25, UP0, UPT, UR19, UR25, URZ ;  /* 0x0000001913197290 */ /* 0x000fe2000ff1e0ff */
[----:B-1----:R-:W-:Y:S03]  /*ff10*/  IADD3 R6, P0, PT, R20, UR26, RZ ;  /* 0x0000001a14067c10 */ /* 0x002fe6000ff1e0ff */
[----:B------:R-:W-:Y:S02]  /*ff20*/  UIADD3.X UR6, UPT, UPT, URZ, URZ, URZ, UP0, !UPT ;  /* 0x000000ffff067290 */ /* 0x000fe400087fe4ff */
[----:B------:R-:W-:Y:S05]  /*ff30*/  IMAD.X R7, RZ, RZ, UR27, P0 ;  /* 0x0000001bff077e24 */ /* 0x000fea00080e06ff */
[----:B--2---:R1:W2:Y:S02]  /*ff40*/  ATOMG.E.EXCH.STRONG.GPU PT, RZ, [R6], R4 ;  /* 0x0000000406ff73a8 */ /* 0x0042a400041ee100 */
[----:B--2---:R-:W-:Y:S11]  /*ff50*/  ELECT P0, URZ, PT ;  /* 0x0000000000ff782f */ /* 0x004ff60003800000 */
[----:B------:R-:W-:Y:S02]  /*ff60*/  @!UPT UIADD3 URZ, UPT, UPT, URZ, URZ, URZ ;  /* 0x000000fffffff290 */ /* 0x000fe4000fffe0ff */
[----:B------:R-:W-:Y:S05]  /*ff70*/  @!P0 BRA `(.L_x_201) ;  /* 0x0000000000b48947 */ /* 0x000fea0003800000 */
[----:B------:R-:W-:Y:S01]  /*ff80*/  STS [UR20+0x30], RZ ;  /* 0x000030ffff007988 */ /* 0x000fe20008000814 */
[----:B------:R-:W-:Y:S01]  /*ff90*/  ISETP.NE.U32.AND P0, PT, RZ, UR12, PT ;  /* 0x0000000cff007c0c */ /* 0x000fe2000bf05070 */
[C---:B------:R-:W-:Y:S03]  /*ffa0*/  IMAD.WIDE R8, R14.reuse, 0xc, R18 ;  /* 0x0000000c0e087825 */ /* 0x040fe600078e0212 */
[----:B------:R-:W-:Y:S02]  /*ffb0*/  ISETP.NE.AND.EX P1, PT, RZ, UR13, PT, P0 ;  /* 0x0000000dff007c0c */ /* 0x000fe4000bf25300 */
[----:B------:R-:W2:Y:S01]  /*ffc0*/  LDG.E R28, desc[UR50][R8.64] ;  /* 0x00000032081c7981 */ /* 0x000ea2000c1e1900 */
[C---:B-1----:R-:W-:Y:S03]  /*ffd0*/  LEA R6, P0, R14.reuse, RZ, 0x3 ;  /* 0x000000ff0e067211 */ /* 0x042fe600078018ff */
[----:B------:R1:W3:Y:S01]  /*ffe0*/  LDG.E R5, desc[UR50][R8.64+0x4] ;  /* 0x0000043208057981 */ /* 0x0002e2000c1e1900 */
[----:B------:R-:W-:Y:S06]  /*fff0*/  LEA.HI.X.SX32 R7, R14, RZ, 0x3, P0 ;  /* 0x000000ff0e077211 */ /* 0x000fec00000f1eff */
[C---:B------:R-:W-:Y:S04]  /*10000*/  @P1 IADD3 R22, P0, PT, R6.reuse, UR12, RZ ;  /* 0x0000000c06161c10 */ /* 0x040fe8000ff1e0ff */
[C---:B------:R-:W-:Y:S02]  /*10010*/  @P1 IADD3.X R23, PT, PT, R7.reuse, UR13, RZ, P0, !PT ;  /* 0x0000000d07171c10 */ /* 0x040fe400087fe4ff */
[----:B------:R-:W-:Y:S01]  /*10020*/  IADD3 R26, P0, PT, R6, UR10, RZ ;  /* 0x0000000a061a7c10 */ /* 0x000fe2000ff1e0ff */
[----:B------:R-:W-:Y:S02]  /*10030*/  IMAD.U32 R6, RZ, RZ, UR20 ;  /* 0x00000014ff067e24 */ /* 0x000fe4000f8e00ff */
[----:B------:R-:W4:Y:S01]  /*10040*/  @P1 LDG.E.64 R24, desc[UR50][R22.64] ;  /* 0x0000003216181981 */ /* 0x000f22000c1e1b00 */
[----:B------:R-:W-:Y:S03]  /*10050*/  IADD3.X R27, PT, PT, R7, UR11, RZ, P0, !PT ;  /* 0x0000000b071b7c10 */ /* 0x000fe600087fe4ff */
[----:B------:R-:W5:Y:S04]  /*10060*/  LDS R7, [UR20+0x1c] ;  /* 0x00001c14ff077984 */ /* 0x000f680008000800 */
[----:B------:R-:W5:Y:S01]  /*10070*/  LDG.E.64 R26, desc[UR50][R26.64] ;  /* 0x000000321a1a7981 */ /* 0x000f62000c1e1b00 */
[----:B-1----:R-:W-:Y:S05]  /*10080*/  SHF.R.U64 R8, R6, 0x4, RZ ;  /* 0x0000000406087819 */ /* 0x002fea00000012ff */
[----:B------:R-:W-:Y:S04]  /*10090*/  STS [UR20+0x10], R8 ;  /* 0x00001008ff007988 */ /* 0x000fe80008000814 */
[----:B------:R-:W-:Y:S04]  /*100a0*/  STS [UR20+0x14], R8 ;  /* 0x00001408ff007988 */ /* 0x000fe80008000814 */
[----:B-----5:R-:W-:Y:S01]  /*100b0*/  STS.64 [UR20], R26 ;  /* 0x0000001aff007988 */ /* 0x020fe20008000a14 */
[--C-:B--2---:R-:W-:Y:S01]  /*100c0*/  SHF.R.S32.HI R29, RZ, 0x1f, R28.reuse ;  /* 0x0000001fff1d7819 */ /* 0x104fe2000001141c */
[----:B------:R-:W-:Y:S02]  /*100d0*/  @!P1 IMAD.MOV.U32 R24, RZ, RZ, R28 ;  /* 0x000000ffff189224 */ /* 0x000fe400078e001c */
[----:B---3--:R-:W-:Y:S02]  /*100e0*/  VIADD R5, R5, 0xffffffff ;  /* 0xffffffff05057836 */ /* 0x008fe40000000000 */
[----:B------:R-:W-:Y:S05]  /*100f0*/  @!P1 IMAD.MOV.U32 R25, RZ, RZ, R29 ;  /* 0x000000ffff199224 */ /* 0x000fea00078e001d */
[C---:B----4-:R-:W-:Y:S01]  /*10100*/  SHF.L.U64.HI R21, R24.reuse, 0x1, R25 ;  /* 0x0000000118157819 */ /* 0x050fe20000010219 */
[----:B------:R-:W-:Y:S03]  /*10110*/  IMAD.SHL.U32 R24, R24, 0x2, RZ ;  /* 0x0000000218187824 */ /* 0x000fe600078e00ff */
[----:B------:R-:W-:Y:S02]  /*10120*/  LOP3.LUT R21, R21, 0x1fffffff, RZ, 0xc0, !PT ;  /* 0x1fffffff15157812 */ /* 0x000fe400078ec0ff */
[----:B------:R-:W-:Y:S02]  /*10130*/  LOP3.LUT R24, R24, 0xfffffffe, RZ, 0xc0, !PT ;  /* 0xfffffffe18187812 */ /* 0x000fe400078ec0ff */
[--C-:B------:R-:W-:Y:S02]  /*10140*/  SHF.R.U32.HI R4, RZ, 0x4, R21.reuse ;  /* 0x00000004ff047819 */ /* 0x100fe40000011615 */
[----:B------:R-:W-:Y:S02]  /*10150*/  SHF.R.U64 R21, R24, 0x4, R21 ;  /* 0x0000000418157819 */ /* 0x000fe40000001215 */
[----:B------:R-:W-:Y:S02]  /*10160*/  LOP3.LUT R30, R7, 0xf, R4, 0xb8, !PT ;  /* 0x0000000f071e7812 */ /* 0x000fe400078eb804 */
[----:B------:R-:W-:Y:S01]  /*10170*/  CS2R R6, SRZ ;  /* 0x0000000000067805 */ /* 0x000fe2000001ff00 */
[----:B------:R-:W-:Y:S04]  /*10180*/  STS [UR20+0xc], R21 ;  /* 0x00000c15ff007988 */ /* 0x000fe80008000814 */
        /* <DEDUP_REMOVED lines=12> */
.L_x_201:
[----:B------:R-:W-:Y:S05]  /*10250*/  BSYNC.RECONVERGENT B0 ;  /* 0x0000000000007941 */ /* 0x000fea0003800200 */
.L_x_200:
[----:B------:R-:W-:Y:S01]  /*10260*/  NOP ;  /* 0x0000000000007918 */ /* 0x000fe20000000000 */
[----:B-12---:R-:W1:Y:S01]  /*10270*/  LDS R4, [R20+UR20] ;  /* 0x0000001414047984 */ /* 0x006e620008000800 */
[----:B------:R-:W-:Y:S01]  /*10280*/  ULEA UR34, UP0, UR25, UR14, 0x7 ;  /* 0x0000000e19227291 */ /* 0x000fe2000f8038ff */
[----:B------:R-:W-:Y:S01]  /*10290*/  UMOV UR33, UR31 ;  /* 0x0000001f00217c82 */ /* 0x000fe20008000000 */
[----:B------:R-:W-:Y:S02]  /*102a0*/  UMOV UR31, UR29 ;  /* 0x0000001d001f7c82 */ /* 0x000fe40008000000 */
[----:B------:R-:W-:Y:S02]  /*102b0*/  ULEA.HI.X UR35, UR25, UR15, UR6, 0x7, UP0 ;  /* 0x0000000f19237291 */ /* 0x000fe400080f3c06 */
[----:B------:R-:W-:Y:S04]  /*102c0*/  IADD3 R6, P0, PT, R20, UR34, RZ ;  /* 0x0000002214067c10 */ /* 0x000fe8000ff1e0ff */
[----:B------:R-:W-:Y:S05]  /*102d0*/  IADD3.X R7, PT, PT, RZ, UR35, RZ, P0, !PT ;  /* 0x00000023ff077c10 */ /* 0x000fea00087fe4ff */
[----:B-1----:R2:W5:Y:S01]  /*102e0*/  ATOMG.E.EXCH.STRONG.GPU PT, RZ, [R6], R4 ;  /* 0x0000000406ff73a8 */ /* 0x00256200041ee100 */
[----:B------:R-:W-:Y:S04]  /*102f0*/  DEPBAR {5,4,3,2,1,0} ;  /* 0x0000003f0000791a */ /* 0x000fe80000000000 */
[----:B------:R-:W1:Y:S02]  /*10300*/  CCTL.E.C.LDCU.IV.DEEP [UR32] ;  /* 0x0000000020007540 */ /* 0x000e640009c08000 */
[----:B-1----:R2:W-:Y:S01]  /*10310*/  UTMACCTL.IV [UR32] ;  /* 0x00000000200079b9 */ /* 0x0025e20008000000 */
        /* <DEDUP_REMOVED lines=9> */
[----:B------:R-:W-:Y:S01]  /*103b0*/  NOP ;  /* 0x0000000000007918 */ /* 0x000fe20000000000 */
.L_x_197:
[----:B-----5:R-:W-:Y:S01]  /*103c0*/  ELECT P0, URZ, PT ;  /* 0x0000000000ff782f */ /* 0x020fe20003800000 */
[----:B------:R-:W-:Y:S11]  /*103d0*/  BSSY.RECONVERGENT B0, `(.L_x_202) ;  /* 0x0000011000007945 */ /* 0x000ff60003800200 */
[----:B------:R-:W-:Y:S01]  /*103e0*/  @!UPT UIADD3 URZ, UPT, UPT, URZ, URZ, URZ ;  /* 0x000000fffffff290 */ /* 0x000fe2000fffe0ff */
[----:B------:R-:W-:Y:S05]  /*103f0*/  @!P0 BRA `(.L_x_203) ;  /* 0x0000000000388947 */ /* 0x000fea0003800000 */
[----:B------:R0:W-:Y:S01]  /*10400*/  UTMACMDFLUSH ;  /* 0x00000000000079b7 */ /* 0x0001e20000000000 */
[----:B------:R-:W-:Y:S09]  /*10410*/  UIMAD UR6, UR8, 0x14, UR4 ;  /* 0x00000014080678a4 */ /* 0x000ff2000f8e0204 */
[----:B------:R4:W-:Y:S04]  /*10420*/  STS [UR6+0x2c0], R16 ;  /* 0x0002c010ff007988 */ /* 0x0009e80008000806 */
        /* <DEDUP_REMOVED lines=9> */
[----:B-----5:R-:W1:Y:S01]  /*104c0*/  FENCE.VIEW.ASYNC.S ;  /* 0x00000000000073c6 */ /* 0x020e620000000000 */
[----:B------:R-:W-:Y:S04]  /*104d0*/  DEPBAR.LE SB0, 0x0 ;  /* 0x000080000000791a */ /* 0x000fe80000000000 */
.L_x_203:
[----:B--2---:R-:W-:Y:S05]  /*104e0*/  BSYNC.RECONVERGENT B0 ;  /* 0x0000000000007941 */ /* 0x004fea0003800200 */
.L_x_202:
[----:B------:R-:W-:Y:S09]  /*104f0*/  UISETP.NE.AND UP0, UPT, UR37, 0x8, UPT ;  /* 0x000000082500788c */ /* 0x000ff2000bf05270 */
[----:B------:R-:W-:Y:S05]  /*10500*/  BRA.U !UP0, `(.L_x_204) ;  /* 0x0000000108047547 */ /* 0x000fea000b800000 */
[----:B------:R-:W-:Y:S05]  /*10510*/  BPT.TRAP 0x1 ;  /* 0x000000040000795c */ /* 0x000fea0000300000 */
.L_x_204:
[----:B------:R-:W-:Y:S01]  /*10520*/  UIADD3 UR6, UPT, UPT, UR8, -0x4, URZ ;  /* 0xfffffffc08067890 */ /* 0x000fe2000fffe0ff */
[----:B-1----:R-:W-:Y:S01]  /*10530*/  SYNCS.ARRIVE.TRANS64.A1T0 RZ, [UR24+0x1a0], RZ ;  /* 0x0001a0ffffff79a7 */ /* 0x002fe20008100018 */
[----:B------:R-:W-:Y:S01]  /*10540*/  UIADD3 UR24, UPT, UPT, UR7, -0x4, URZ ;  /* 0xfffffffc07187890 */ /* 0x000fe2000fffe0ff */
[----:B------:R-:W-:Y:S01]  /*10550*/  ISETP.NE.AND P0, PT, R11, RZ, PT ;  /* 0x000000ff0b00720c */ /* 0x000fe20003f05270 */
[----:B------:R-:W-:Y:S02]  /*10560*/  UISETP.GE.U32.AND UP1, UPT, UR6, -0x8, UPT ;  /* 0xfffffff80600788c */ /* 0x000fe4000bf26070 */
[----:B------:R-:W-:Y:S02]  /*10570*/  UISETP.GE.U32.AND UP0, UPT, UR24, -0x8, UPT ;  /* 0xfffffff81800788c */ /* 0x000fe4000bf06070 */
[----:B------:R-:W-:Y:S02]  /*10580*/  USEL UR24, URZ, 0x1, UP1 ;  /* 0x00000001ff187887 */ /* 0x000fe40008800000 */
[----:B------:R-:W-:Y:S02]  /*10590*/  USEL UR6, URZ, 0x1, UP0 ;  /* 0x00000001ff067887 */ /* 0x000fe40008000000 */
[----:B------:R-:W-:Y:S02]  /*105a0*/  ULOP3.LUT UR26, UR8, 0x7, URZ, 0xc0, !UPT ;  /* 0x00000007081a7892 */ /* 0x000fe4000f8ec0ff */
[----:B------:R-:W-:Y:S01]  /*105b0*/  ULOP3.LUT UR25, UR7, 0x7, URZ, 0xc0, !UPT ;  /* 0x0000000707197892 */ /* 0x000fe2000f8ec0ff */
[----:B------:R-:W-:Y:S01]  /*105c0*/  LOP3.LUT R0, R0, UR24, RZ, 0x3c, !PT ;  /* 0x0000001800007c12 */ /* 0x000fe2000f8e3cff */
[----:B------:R-:W-:Y:S01]  /*105d0*/  ULOP3.LUT UR8, UR26, 0x4, URZ, 0x3c, !UPT ;  /* 0x000000041a087892 */ /* 0x000fe2000f8e3cff */
[----:B------:R-:W-:Y:S01]  /*105e0*/  LOP3.LUT R17, R17, UR6, RZ, 0x3c, !PT ;  /* 0x0000000611117c12 */ /* 0x000fe2000f8e3cff */
[----:B------:R-:W-:Y:S01]  /*105f0*/  ULOP3.LUT UR7, UR25, 0x4, URZ, 0x3c, !UPT ;  /* 0x0000000419077892 */ /* 0x000fe2000f8e3cff */
[----:B------:R-:W-:Y:S11]  /*10600*/  @!P0 EXIT ;  /* 0x000000000000894d */ /* 0x000ff60003800000 */
[----:B------:R-:W-:Y:S05]  /*10610*/  BRA `(.L_x_205) ;  /* 0xffffffe800f47947 */ /* 0x000fea000383ffff */
.L_x_304:
[----:B------:R-:W-:Y:S01]  /*10620*/  UMOV UR6, 0x40 ;  /* 0x0000004000067882 */ /* 0x000fe20000000000 */
[----:B------:R-:W-:Y:S01]  /*10630*/  NOP ;  /* 0x0000000000007918 */ /* 0x000fe20000000000 */
[----:B------:R-:W-:Y:S01]  /*10640*/  ULEA UR6, UR5, UR6, 0x18 ;  /* 0x0000000605067291 */ /* 0x000fe2000f8ec0ff */
[----:B------:R-:W-:Y:S02]  /*10650*/  UMOV UR4, 0x400 ;  /* 0x0000040000047882 */ /* 0x000fe40000000000 */
[----:B------:R-:W-:-:S06]  /*10660*/  ULEA UR4, UR5, UR4, 0x18 ;  /* 0x0000000405047291 */ /* 0x000fcc000f8ec0ff */
[----:B------:R-:W2:Y:S02]  /*10670*/  LDS.U8 R0, [UR6+0x1c] ;  /* 0x00001c06ff007984 */ /* 0x000ea40008000000 */
[----:B--2---:R-:W-:-:S13]  /*10680*/  ISETP.NE.AND P0, PT, R0, RZ, PT ;  /* 0x000000ff0000720c */ /* 0x004fda0003f05270 */
[----:B------:R-:W-:Y:S05]  /*10690*/  @P0 BRA `(.L_x_206) ;  /* 0x0000000400100947 */ /* 0x000fea0003800000 */
[----:B------:R-:W-:Y:S02]  /*106a0*/  ULOP3.LUT UR44, UR5, 0x1, URZ, 0xc0, !UPT ;  /* 0x00000001052c7892 */ /* 0x000fe4000f8ec0ff */
[----:B------:R-:W-:Y:S02]  /*106b0*/  ULOP3.LUT UR43, UR5, 0x1, URZ, 0x3c, !UPT ;  /* 0x00000001052b7892 */ /* 0x000fe4000f8e3cff */
[----:B------:R-:W-:Y:S02]  /*106c0*/  UISETP.NE.U32.AND UP0, UPT, UR44, 0x1, UPT ;  /* 0x000000012c00788c */ /* 0x000fe4000bf05070 */
[----:B------:R-:W-:-:S07]  /*106d0*/  UIADD3 UR7, UPT, UPT, UR6, 0x8, URZ ;  /* 0x0000000806077890 */ /* 0x000fce000fffe0ff */
[----:B------:R-:W-:Y:S05]  /*106e0*/  BRA.U !UP0, `(.L_x_207) ;  /* 0x00000001089c7547 */ /* 0x000fea000b800000 */
[----:B------:R-:W-:Y:S01]  /*106f0*/  ELECT P0, URZ, PT ;  /* 0x0000000000ff782f */ /* 0x000fe20003800000 */
[----:B------:R-:W-:-:S12]  /*10700*/  BSSY B0, `(.L_x_207) ;  /* 0x0000025000007945 */ /* 0x000fd80003800000 */
[----:B------:R-:W-:Y:S05]  /*10710*/  @!P0 BRA `(.L_x_208) ;  /* 0x00000000008c8947 */ /* 0x000fea0003800000 */
[----:B------:R-:W-:-:S05]  /*10720*/  UMOV UR5, 0x10 ;  /* 0x0000001000057882 */ /* 0x000fca0000000000 */
[----:B------:R-:W-:Y:S04]  /*10730*/  DEPBAR.LE SB2, 0x36 ;  /* 0x0000ad800000791a */ /* 0x000fe80000000000 */
[----:B------:R-:W2:Y:S02]  /*10740*/  UTCATOMSWS.2CTA.FIND_AND_SET.ALIGN UP1, UR5, UR5 ;  /* 0x00000005000575e3 */ /* 0x000ea40008220800 */
[----:B--2---:R-:W-:Y:S01]  /*10750*/  MOV R11, UR5 ;  /* 0x00000005000b7c02 */ /* 0x004fe20008000f00 */
[----:B------:R-:W-:Y:S06]  /*10760*/  BRA.U UP1, `(.L_x_209) ;  /* 0x0000000101187547 */ /* 0x000fec000b800000 */
.L_x_210:
[----:B------:R-:W-:Y:S05]  /*10770*/  NANOSLEEP 0x64 ;  /* 0x000000640000795d */ /* 0x000fea0003800000 */
[----:B------:R-:W-:-:S05]  /*10780*/  UMOV UR5, 0x10 ;  /* 0x0000001000057882 */ /* 0x000fca0000000000 */
[----:B------:R-:W-:Y:S04]  /*10790*/  DEPBAR.LE SB2, 0x36 ;  /* 0x0000ad800000791a */ /* 0x000fe80000000000 */
[----:B------:R-:W2:Y:S02]  /*107a0*/  UTCATOMSWS.2CTA.FIND_AND_SET.ALIGN UP1, UR5, UR5 ;  /* 0x00000005000575e3 */ /* 0x000ea40008220800 */
[----:B--2---:R-:W-:Y:S01]  /*107b0*/  MOV R11, UR5 ;  /* 0x00000005000b7c02 */ /* 0x004fe20008000f00 */
[----:B------:R-:W-:Y:S05]  /*107c0*/  BRA.U !UP1, `(.L_x_210) ;  /* 0xfffffffd09e87547 */ /* 0x000fea000b83ffff */
.L_x_209:
[----:B------:R-:W2:Y:S01]  /*107d0*/  LDS R5, [UR6+0x10] ;  /* 0x00001006ff057984 */ /* 0x000ea20008000800 */
[----:B------:R-:W-:Y:S01]  /*107e0*/  IMAD.U32 R3, RZ, RZ, UR4 ;  /* 0x00000004ff037e24 */ /* 0x000fe2000f8e00ff */
[----:B------:R-:W-:-:S03]  /*107f0*/  MOV R2, UR43 ;  /* 0x0000002b00027c02 */ /* 0x000fc60008000f00 */
[----:B------:R-:W-:Y:S01]  /*10800*/  VIADD R3, R3, 0x360 ;  /* 0x0000036003037836 */ /* 0x000fe20000000000 */
[----:B--2---:R-:W-:-:S04]  /*10810*/  SHF.L.U32 R5, R5, 0x1f, RZ ;  /* 0x0000001f05057819 */ /* 0x004fc800000006ff */
[----:B------:R-:W2:Y:S02]  /*10820*/  SYNCS.PHASECHK.TRANS64.TRYWAIT P0, [UR6+0x8], R5 ;  /* 0x00000805ff0075a7 */ /* 0x000ea40008001106 */
[----:B--2---:R-:W-:Y:S05]  /*10830*/  @P0 BRA `(.L_x_211) ;  /* 0x0000000000080947 */ /* 0x004fea0003800000 */
[----:B------:R-:W2:Y:S02]  /*10840*/  SYNCS.PHASECHK.TRANS64.TRYWAIT P0, [UR6+0x8], R5 ;  /* 0x00000805ff0075a7 */ /* 0x000ea40008001106 */
[----:B--2---:R-:W-:Y:S05]  /*10850*/  @!P0 BRA `(.L_x_212) ;  /* 0x0000001c00748947 */ /* 0x004fea0003800000 */
.L_x_211:
[----:B------:R-:W-:Y:S01]  /*10860*/  HFMA2 R4, -RZ, RZ, 0, 5.9604644775390625e-08 ;  /* 0x00000001ff047431 */ /* 0x000fe200000001ff */
[----:B------:R-:W-:Y:S01]  /*10870*/  UPRMT UR5, UR43, 0x654, UR7 ;  /* 0x000006542b057896 */ /* 0x000fe20008000007 */
[----:B-----5:R-:W-:Y:S01]  /*10880*/  IMAD.MOV.U32 R6, RZ, RZ, 0xffff ;  /* 0x0000ffffff067424 */ /* 0x020fe200078e00ff */
[----:B------:R-:W-:Y:S01]  /*10890*/  PRMT R2, R2, 0x654, R3 ;  /* 0x0000065402027816 */ /* 0x000fe20000000003 */
[----:B--2---:R-:W-:Y:S02]  /*108a0*/  IMAD.MOV.U32 R0, RZ, RZ, 0x4 ;  /* 0x00000004ff007424 */ /* 0x004fe400078e00ff */
[----:B------:R-:W-:Y:S01]  /*108b0*/  IMAD.SHL.U32 R7, R11, 0x20, RZ ;  /* 0x000000200b077824 */ /* 0x000fe200078e00ff */
[----:B------:R-:W-:Y:S02]  /*108c0*/  MOV R3, UR5 ;  /* 0x0000000500037c02 */ /* 0x000fe40008000f00 */
[-C--:B------:R-:W-:Y:S01]  /*108d0*/  SHF.L.U32 R6, R6, R11.reuse, RZ ;  /* 0x0000000b06067219 */ /* 0x080fe200000006ff */
[----:B------:R2:W-:Y:S01]  /*108e0*/  SYNCS.ARRIVE.TRANS64.RED RZ, [UR5], R0 ;  /* 0x00000000ffff79a7 */ /* 0x0005e20008000405 */
[----:B------:R-:W-:Y:S01]  /*108f0*/  SHF.L.U32 R5, R4, R11, RZ ;  /* 0x0000000b04057219 */ /* 0x000fe200000006ff */
[----:B------:R2:W-:Y:S04]  /*10900*/  STS [UR4+0x360], R7 ;  /* 0x00036007ff007988 */ /* 0x0005e80008000804 */
[----:B------:R2:W-:Y:S04]  /*10910*/  STAS [R2.64], R11 ;  /* 0x0000000b02007dbd */ /* 0x0005e8000c0008ff */
[----:B------:R2:W-:Y:S04]  /*10920*/  ATOMS.OR RZ, [UR6+0x14], R6 ;  /* 0x00001406ffff798c */ /* 0x0005e8000b000006 */
[----:B------:R2:W-:Y:S04]  /*10930*/  ATOMS.OR RZ, [UR6+0x18], R5 ;  /* 0x00001805ffff798c */ /* 0x0005e8000b000006 */
[----:B------:R2:W-:Y:S02]  /*10940*/  ATOMS.XOR RZ, [UR6+0x10], R4 ;  /* 0x00001004ffff798c */ /* 0x0005e4000b800006 */
.L_x_208:
[----:B------:R-:W-:Y:S05]  /*10950*/  BSYNC B0 ;  /* 0x0000000000007941 */ /* 0x000fea0003800000 */
.L_x_207:
[----:B------:R-:W-:Y:S05]  /*10960*/  BRA.U UP0, `(.L_x_213) ;  /* 0x00000001006c7547 */ /* 0x000fea000b800000 */
[----:B------:R-:W-:-:S03]  /*10970*/  UMOV UR5, 0xffffffff ;  /* 0xffffffff00057882 */ /* 0x000fc60000000000 */
[----:B------:R-:W-:Y:S05]  /*10980*/  BRA.DIV UR5, `(.L_x_214) ;  /* 0x0000001e05407947 */ /* 0x000fea000b800000 */
[----:B------:R-:W-:-:S13]  /*10990*/  ELECT P6, URZ, PT ;  /* 0x0000000000ff782f */ /* 0x000fda00038c0000 */
.L_x_288:
[----:B------:R-:W-:Y:S05]  /*109a0*/  @!P6 BRA `(.L_x_213) ;  /* 0x00000000005ce947 */ /* 0x000fea0003800000 */
[----:B--2---:R-:W2:Y:S02]  /*109b0*/  LDS R3, [UR6+0x10] ;  /* 0x00001006ff037984 */ /* 0x004ea40008000800 */
[----:B--2---:R-:W-:-:S04]  /*109c0*/  SHF.L.U32 R3, R3, 0x1f, RZ ;  /* 0x0000001f03037819 */ /* 0x004fc800000006ff */
[----:B------:R-:W2:Y:S02]  /*109d0*/  SYNCS.PHASECHK.TRANS64.TRYWAIT P0, [UR6+0x8], R3 ;  /* 0x00000803ff0075a7 */ /* 0x000ea40008001106 */
[----:B--2---:R-:W-:Y:S05]  /*109e0*/  @P0 BRA `(.L_x_215) ;  /* 0x0000000000080947 */ /* 0x004fea0003800000 */
[----:B------:R-:W2:Y:S02]  /*109f0*/  SYNCS.PHASECHK.TRANS64.TRYWAIT P0, [UR6+0x8], R3 ;  /* 0x00000803ff0075a7 */ /* 0x000ea40008001106 */
[----:B--2---:R-:W-:Y:S05]  /*10a00*/  @!P0 BRA `(.L_x_216) ;  /* 0x0000001c00408947 */ /* 0x004fea0003800000 */
.L_x_215:
[----:B------:R-:W3:Y:S01]  /*10a10*/  LDS R5, [UR4+0x360] ;  /* 0x00036004ff057984 */ /* 0x000ee20008000800 */
[----:B--2---:R-:W-:Y:S02]  /*10a20*/  HFMA2 R0, -RZ, RZ, 0, 5.9604644775390625e-08 ;  /* 0x00000001ff007431 */ /* 0x004fe400000001ff */
[----:B------:R-:W-:Y:S01]  /*10a30*/  IMAD.MOV.U32 R2, RZ, RZ, 0xffff ;  /* 0x0000ffffff027424 */ /* 0x000fe200078e00ff */
[----:B------:R-:W-:Y:S01]  /*10a40*/  UPRMT UR5, UR43, 0x654, UR7 ;  /* 0x000006542b057896 */ /* 0x000fe20008000007 */
[----:B---3--:R-:W-:-:S03]  /*10a50*/  IMAD.SHL.U32 R3, R5, 0x20, RZ ;  /* 0x0000002005037824 */ /* 0x008fc600078e00ff */
[-C--:B------:R-:W-:Y:S02]  /*10a60*/  SHF.L.U32 R2, R2, R5.reuse, RZ ;  /* 0x0000000502027219 */ /* 0x080fe400000006ff */
[----:B------:R-:W-:Y:S01]  /*10a70*/  SHF.L.U32 R5, R0, R5, RZ ;  /* 0x0000000500057219 */ /* 0x000fe200000006ff */
[----:B------:R3:W-:Y:S04]  /*10a80*/  STS [UR4+0x360], R3 ;  /* 0x00036003ff007988 */ /* 0x0007e80008000804 */
[----:B------:R3:W-:Y:S04]  /*10a90*/  ATOMS.OR RZ, [UR6+0x14], R2 ;  /* 0x00001402ffff798c */ /* 0x0007e8000b000006 */
[----:B------:R3:W-:Y:S01]  /*10aa0*/  ATOMS.OR RZ, [UR6+0x18], R5 ;  /* 0x00001805ffff798c */ /* 0x0007e2000b000006 */
[----:B------:R-:W-:Y:S03]  /*10ab0*/  SYNCS.ARRIVE.TRANS64.RED.A1T0 RZ, [UR5], RZ ;  /* 0x000000ffffff79a7 */ /* 0x000fe60008100405 */
[----:B------:R3:W-:Y:S01]  /*10ac0*/  ATOMS.XOR RZ, [UR6+0x10], R0 ;  /* 0x00001000ffff798c */ /* 0x0007e2000b800006 */
[----:B------:R-:W-:Y:S05]  /*10ad0*/  BRA `(.L_x_213) ;  /* 0x0000000000107947 */ /* 0x000fea0003800000 */
.L_x_206:
[----:B------:R-:W-:Y:S02]  /*10ae0*/  MOV R0, 0xffffffff ;  /* 0xffffffff00007802 */ /* 0x000fe40000000f00 */
[----:B------:R-:W-:-:S03]  /*10af0*/  MOV R2, 0x10b20 ;  /* 0x00010b2000027802 */ /* 0x000fc60000000f00 */
[----:B------:R2:W-:Y:S04]  /*10b00*/  STS [UR4+0x360], R0 ;  /* 0x00036000ff007988 */ /* 0x0005e80008000804 */
[----:B-12-45:R-:W-:Y:S05]  /*10b10*/  CALL.REL.NOINC `($__internal_1_$__cuda_sm10x_tcgen05_guardrail_trap_phase_invalid_during_alloc) ;  /* 0x0000001c00c87944 */ /* 0x036fea0003c00000 */
.L_x_213:
[----:B------:R-:W-:Y:S05]  /*10b20*/  WARPSYNC.ALL ;  /* 0x0000000000007948 */ /* 0x000fea0003800000 */
[----:B------:R-:W1:Y:S01]  /*10b30*/  S2UR UR5, SR_CgaCtaId ;  /* 0x00000000000579c3 */ /* 0x000e620000008800 */
[----:B------:R-:W-:Y:S01]  /*10b40*/  UMOV UR4, 0x400 ;  /* 0x0000040000047882 */ /* 0x000fe20000000000 */
[----:B------:R-:W-:-:S06]  /*10b50*/  NOP ;  /* 0x0000000000007918 */ /* 0x000fcc0000000000 */
[----:B------:R-:W-:Y:S06]  /*10b60*/  BAR.ARV 0x6, 0xa0 ;  /* 0x0182800000007b1d */ /* 0x000fec0000002000 */
[----:B-1----:R-:W-:-:S04]  /*10b70*/  ULEA UR4, UR5, UR4, 0x18 ;  /* 0x0000000405047291 */ /* 0x002fc8000f8ec0ff */
[----:B------:R-:W-:Y:S02]  /*10b80*/  UIADD3 UR12, UPT, UPT, UR4, 0x9400, URZ ;  /* 0x00009400040c7890 */ /* 0x000fe4000fffe0ff */
[----:B------:R-:W-:Y:S02]  /*10b90*/  UIADD3 UR13, UPT, UPT, UR4, 0x25400, URZ ;  /* 0x00025400040d7890 */ /* 0x000fe4000fffe0ff */
[----:B------:R-:W-:Y:S01]  /*10ba0*/  USHF.R.U32.HI UR12, URZ, 0x4, UR12 ;  /* 0x00000004ff0c7899 */ /* 0x000fe2000801160c */
[----:B--23--:R-:W1:Y:S01]  /*10bb0*/  LDS R0, [UR4+0x360] ;  /* 0x00036004ff007984 */ /* 0x00ce620008000800 */
[----:B------:R-:W-:Y:S02]  /*10bc0*/  USHF.R.U32.HI UR13, URZ, 0x4, UR13 ;  /* 0x00000004ff0d7899 */ /* 0x000fe4000801160d */
[----:B------:R-:W-:Y:S02]  /*10bd0*/  ULOP3.LUT UR12, UR12, 0x3fff, URZ, 0xc0, !UPT ;  /* 0x00003fff0c0c7892 */ /* 0x000fe4000f8ec0ff */
[----:B------:R-:W-:-:S02]  /*10be0*/  ULOP3.LUT UR13, UR13, 0x3fff, URZ, 0xc0, !UPT ;  /* 0x00003fff0d0d7892 */ /* 0x000fc4000f8ec0ff */
[----:B------:R-:W-:Y:S02]  /*10bf0*/  ULOP3.LUT UR12, UR12, 0x10000, URZ, 0xfc, !UPT ;  /* 0x000100000c0c7892 */ /* 0x000fe4000f8efcff */
[----:B------:R-:W-:Y:S01]  /*10c00*/  ULOP3.LUT UR13, UR13, 0x10000, URZ, 0xfc, !UPT ;  /* 0x000100000d0d7892 */ /* 0x000fe2000f8efcff */
[----:B-1----:R-:W-:Y:S01]  /*10c10*/  R2UR UR20, R0 ;  /* 0x00000000001472ca */ /* 0x002fe200000e0000 */
[----:B----45:R-:W1:-:S00]  /*10c20*/  USETMAXREG.DEALLOC.CTAPOOL 0x88 ;  /* 0x00000088000079c8 */ /* 0x030e4000080e0500 */
[----:B-1----:R-:W-:Y:S01]  /*10c30*/  HFMA2 R2, -RZ, RZ, 0, 0 ;  /* 0x00000000ff027431 */ /* 0x002fe200000001ff */
[----:B------:R-:W-:Y:S01]  /*10c40*/  MOV R0, RZ ;  /* 0x000000ff00007202 */ /* 0x000fe20000000f00 */
[----:B------:R-:W-:Y:S01]  /*10c50*/  UMOV UR19, 0x1 ;  /* 0x0000000100137882 */ /* 0x000fe20000000000 */
[----:B------:R-:W-:Y:S01]  /*10c60*/  UMOV UR18, URZ ;  /* 0x000000ff00127c82 */ /* 0x000fe20008000000 */
[----:B------:R-:W-:Y:S01]  /*10c70*/  UMOV UR17, URZ ;  /* 0x000000ff00117c82 */ /* 0x000fe20008000000 */
[----:B------:R-:W-:Y:S01]  /*10c80*/  UMOV UR16, URZ ;  /* 0x000000ff00107c82 */ /* 0x000fe20008000000 */
[----:B------:R-:W-:-:S06]  /*10c90*/  UMOV UR15, URZ ;  /* 0x000000ff000f7c82 */ /* 0x000fcc0008000000 */
.L_x_227:
[----:B------:R-:W1:Y:S02]  /*10ca0*/  LDC.64 R4, c[0x0][0x390] ;  /* 0x0000e400ff047b82 */ /* 0x000e640000000a00 */
[----:B-12---:R-:W-:-:S05]  /*10cb0*/  IMAD.WIDE R4, R17, 0xc, R4 ;  /* 0x0000000c11047825 */ /* 0x006fca00078e0204 */
[----:B------:R-:W2:Y:S02]  /*10cc0*/  LDG.E R3, desc[UR50][R4.64+0x8] ;  /* 0x0000083204037981 */ /* 0x000ea4000c1e1900 */
[----:B--2---:R-:W-:-:S13]  /*10cd0*/  R2UR UR11, R3 ;  /* 0x00000000030b72ca */ /* 0x004fda00000e0000 */
[----:B------:R-:W-:Y:S02]  /*10ce0*/  UISETP.GE.AND UP0, UPT, UR11, 0x1, UPT ;  /* 0x000000010b00788c */ /* 0x000fe4000bf06270 */
[----:B------:R-:W-:Y:S02]  /*10cf0*/  UIADD3 UR6, UPT, UPT, UR11, 0x3f, URZ ;  /* 0x0000003f0b067890 */ /* 0x000fe4000fffe0ff */
[----:B------:R-:W-:Y:S02]  /*10d00*/  UISETP.NE.OR UP0, UPT, UR44, URZ, !UP0 ;  /* 0x000000ff2c00728c */ /* 0x000fe4000c705670 */
[----:B------:R-:W-:-:S04]  /*10d10*/  USHF.R.S32.HI UR14, URZ, 0x1f, UR6 ;  /* 0x0000001fff0e7899 */ /* 0x000fc80008011406 */
[----:B------:R-:W-:-:S03]  /*10d20*/  ULEA.HI UR14, UR14, UR6, URZ, 0x6 ;  /* 0x000000060e0e7291 */ /* 0x000fc6000f8f30ff */
[----:B------:R-:W-:Y:S09]  /*10d30*/  BRA.U UP0, `(.L_x_217) ;  /* 0x0000000500507547 */ /* 0x000ff2000b800000 */
[----:B------:R-:W-:Y:S01]  /*10d40*/  ULEA UR6, UR16, UR4, 0x3 ;  /* 0x0000000410067291 */ /* 0x000fe2000f8e18ff */
[----:B------:R-:W-:Y:S01]  /*10d50*/  SHF.L.U32 R3, R0, 0x1f, RZ ;  /* 0x0000001f00037819 */ /* 0x000fe200000006ff */
[----:B------:R-:W-:Y:S02]  /*10d60*/  UISETP.NE.AND UP0, UPT, UR37, URZ, UPT ;  /* 0x000000ff2500728c */ /* 0x000fe4000bf05270 */
[----:B------:R-:W-:Y:S02]  /*10d70*/  USHF.R.S32.HI UR14, URZ, 0x6, UR14 ;  /* 0x00000006ff0e7899 */ /* 0x000fe4000801140e */
[----:B------:R-:W-:Y:S02]  /*10d80*/  UISETP.NE.AND UP0, UPT, UR21, 0x4, !UP0 ;  /* 0x000000041500788c */ /* 0x000fe4000c705270 */
[----:B------:R-:W-:Y:S01]  /*10d90*/  ULEA UR10, UR18, UR20, 0x7 ;  /* 0x00000014120a7291 */ /* 0x000fe2000f8e38ff */
[----:B------:R1:W2:Y:S06]  /*10da0*/  SYNCS.PHASECHK.TRANS64.TRYWAIT P1, [UR6], R3 ;  /* 0x00000003ff0075a7 */ /* 0x0002ac0008021106 */
[----:B------:R-:W-:Y:S05]  /*10db0*/  BRA.U UP0, `(.L_x_218) ;  /* 0x0000000100047547 */ /* 0x000fea000b800000 */
[----:B------:R-:W-:Y:S05]  /*10dc0*/  BPT.TRAP 0x1 ;  /* 0x000000040000795c */ /* 0x000fea0000300000 */
.L_x_218:
[----:B------:R-:W-:Y:S01]  /*10dd0*/  ULEA UR9, UR18, UR4, 0x3 ;  /* 0x0000000412097291 */ /* 0x000fe2000f8e18ff */
[----:B------:R-:W-:-:S04]  /*10de0*/  MOV R4, UR19 ;  /* 0x0000001300047c02 */ /* 0x000fc80008000f00 */
[----:B------:R-:W-:-:S04]  /*10df0*/  SHF.L.U32 R4, R4, 0x1f, RZ ;  /* 0x0000001f04047819 */ /* 0x000fc800000006ff */
[----:B------:R-:W3:Y:S02]  /*10e00*/  SYNCS.PHASECHK.TRANS64.TRYWAIT P0, [UR9+0x160], R4 ;  /* 0x00016004ff0075a7 */ /* 0x000ee40008001109 */
[----:B---3--:R-:W-:Y:S05]  /*10e10*/  @!P0 BRA `(.L_x_219) ;  /* 0x0000001800548947 */ /* 0x008fea0003800000 */
.L_x_290:
[----:B-1----:R-:W-:Y:S01]  /*10e20*/  LOP3.LUT R3, R10, 0xffff, RZ, 0xc0, !PT ;  /* 0x0000ffff0a037812 */ /* 0x002fe200078ec0ff */
[----:B------:R-:W-:Y:S01]  /*10e30*/  UISETP.LT.AND UP1, UPT, UR14, 0x1, UPT ;  /* 0x000000010e00788c */ /* 0x000fe2000bf21270 */
[----:B--2---:R-:W-:Y:S01]  /*10e40*/  PLOP3.LUT P0, PT, P1, PT, PT, 0x80, 0x8 ;  /* 0x000000000008781c */ /* 0x004fe20000f0f070 */
[----:B------:R-:W-:Y:S01]  /*10e50*/  UPLOP3.LUT UP3, UPT, UPT, UPT, UPT, 0x40, 0x4 ;  /* 0x000000000004789c */ /* 0x000fe20003f6e870 */
[----:B------:R-:W-:Y:S01]  /*10e60*/  R2UR UR7, R3 ;  /* 0x00000000030772ca */ /* 0x000fe200000e0000 */
[----:B------:R-:W-:Y:S01]  /*10e70*/  USEL UR8, UR14, 0x1, UP1 ;  /* 0x000000010e087887 */ /* 0x000fe20008800000 */
[----:B------:R-:W-:Y:S01]  /*10e80*/  UMOV UR42, UR16 ;  /* 0x00000010002a7c82 */ /* 0x000fe20008000000 */
[----:B------:R-:W-:Y:S02]  /*10e90*/  UMOV UR28, 0x0 ;  /* 0x00000000001c7882 */ /* 0x000fe40000000000 */
[----:B------:R-:W-:Y:S01]  /*10ea0*/  UIADD3 UR8, UPT, UPT, -UR8, UR15, UR14 ;  /* 0x0000000f08087290 */ /* 0x000fe2000fffe10e */
[----:B------:R-:W-:Y:S01]  /*10eb0*/  UMOV UR29, 0x10200010 ;  /* 0x10200010001d7882 */ /* 0x000fe20000000000 */
[----:B------:R-:W-:-:S02]  /*10ec0*/  UMOV UR26, 0x0 ;  /* 0x00000000001a7882 */ /* 0x000fc40000000000 */
[----:B------:R-:W-:Y:S01]  /*10ed0*/  UIADD3 UR8, UPT, UPT, UR8, 0x1, URZ ;  /* 0x0000000108087890 */ /* 0x000fe2000fffe0ff */
[----:B------:R-:W-:Y:S01]  /*10ee0*/  UMOV UR27, 0x10200010 ;  /* 0x10200010001b7882 */ /* 0x000fe20000000000 */
[----:B------:R-:W-:Y:S01]  /*10ef0*/  UMOV UR24, 0x0 ;  /* 0x0000000000187882 */ /* 0x000fe20000000000 */
[----:B------:R-:W-:Y:S01]  /*10f00*/  UMOV UR25, 0x10200010 ;  /* 0x1020001000197882 */ /* 0x000fe20000000000 */
[----:B------:R-:W-:Y:S01]  /*10f10*/  UMOV UR22, 0x0 ;  /* 0x0000000000167882 */ /* 0x000fe20000000000 */
[----:B------:R-:W-:-:S07]  /*10f20*/  UMOV UR23, 0x10200010 ;  /* 0x1020001000177882 */ /* 0x000fce0000000000 */
.L_x_222:
[----:B-1----:R-:W-:Y:S01]  /*10f30*/  ULEA UR6, UR42, UR4, 0x3 ;  /* 0x000000042a067291 */ /* 0x002fe2000f8e18ff */
[----:B--2---:R-:W-:Y:S11]  /*10f40*/  @P0 BRA `(.L_x_220) ;  /* 0x00000000000c0947 */ /* 0x004ff60003800000 */
[----:B------:R-:W-:Y:S04]  /*10f50*/  SHF.L.U32 R4, R0, 0x1f, RZ ;  /* 0x0000001f00047819 */ /* 0x000fe800000006ff */
[----:B------:R-:W1:Y:S02]  /*10f60*/  SYNCS.PHASECHK.TRANS64.TRYWAIT P0, [UR6], R4 ;  /* 0x00000004ff0075a7 */ /* 0x000e640008001106 */
[----:B-1----:R-:W-:Y:S05]  /*10f70*/  @!P0 BRA `(.L_x_221) ;  /* 0x0000001800148947 */ /* 0x002fea0003800000 */
.L_x_220:
[----:B------:R-:W-:Y:S01]  /*10f80*/  UISETP.NE.AND UP1, UPT, UR14, 0x1, UPT ;  /* 0x000000010e00788c */ /* 0x000fe2000bf25270 */
[----:B------:R-:W-:Y:S01]  /*10f90*/  PLOP3.LUT P0, PT, PT, PT, PT, 0x80, 0x8 ;  /* 0x000000000008781c */ /* 0x000fe20003f0f070 */
[----:B------:R-:W-:Y:S02]  /*10fa0*/  UIADD3 UR16, UPT, UPT, UR42, 0x1, URZ ;  /* 0x000000012a107890 */ /* 0x000fe4000fffe0ff */
[----:B------:R-:W-:Y:S02]  /*10fb0*/  ULEA UR32, UR42, UR13, 0x9 ;  /* 0x0000000d2a207291 */ /* 0x000fe4000f8e48ff */
[----:B------:R-:W-:Y:S01]  /*10fc0*/  UISETP.NE.AND UP2, UPT, UR16, 0x7, UPT ;  /* 0x000000071000788c */ /* 0x000fe2000bf45270 */
[----:B------:R-:W-:Y:S01]  /*10fd0*/  PLOP3.LUT P1, PT, PT, PT, UP1, 0x80, 0x8 ;  /* 0x000000000008781c */ /* 0x000fe20003f2f018 */
[----:B------:R-:W-:Y:S02]  /*10fe0*/  UIADD3 UR52, UPT, UPT, UR32, 0x2, URZ ;  /* 0x0000000220347890 */ /* 0x000fe4000fffe0ff */
[----:B------:R-:W-:Y:S02]  /*10ff0*/  USEL UR31, URZ, 0x1, UP2 ;  /* 0x00000001ff1f7887 */ /* 0x000fe40009000000 */
[----:B------:R-:W-:Y:S02]  /*11000*/  USEL UR16, UR16, URZ, UP2 ;  /* 0x000000ff10107287 */ /* 0x000fe40009000000 */
[----:B------:R-:W-:Y:S02]  /*11010*/  UIADD3 UR46, UPT, UPT, UR32, 0x4, URZ ;  /* 0x00000004202e7890 */ /* 0x000fe4000fffe0ff */
[----:B------:R-:W-:Y:S01]  /*11020*/  @UP1 ULEA UR30, UR16, UR4, 0x3 ;  /* 0x00000004101e1291 */ /* 0x000fe2000f8e18ff */
[----:B------:R-:W-:Y:S01]  /*11030*/  LOP3.LUT R0, R0, UR31, RZ, 0x3c, !PT ;  /* 0x0000001f00007c12 */ /* 0x000fe2000f8e3cff */
[----:B------:R-:W-:Y:S02]  /*11040*/  UIADD3 UR38, UPT, UPT, UR32, 0x6, URZ ;  /* 0x0000000620267890 */ /* 0x000fe4000fffe0ff */
[----:B------:R-:W-:Y:S01]  /*11050*/  UIADD3 UR6, UPT, UPT, UR6, 0x38, URZ ;  /* 0x0000003806067890 */ /* 0x000fe2000fffe0ff */
[----:B-1----:R-:W-:Y:S01]  /*11060*/  @P1 SHF.L.U32 R3, R0, 0x1f, RZ ;  /* 0x0000001f00031819 */ /* 0x002fe200000006ff */
[----:B------:R-:W-:Y:S02]  /*11070*/  UIADD3 UR15, UPT, UPT, UR15, 0x1, URZ ;  /* 0x000000010f0f7890 */ /* 0x000fe4000fffe0ff */
[----:B------:R-:W-:Y:S01]  /*11080*/  UIADD3 UR14, UPT, UPT, UR14, -0x1, URZ ;  /* 0xffffffff0e0e7890 */ /* 0x000fe2000fffe0ff */
[----:B------:R1:W2:Y:S01]  /*11090*/  @P1 SYNCS.PHASECHK.TRANS64.TRYWAIT P0, [UR30], R3 ;  /* 0x00000003ff0015a7 */ /* 0x0002a2000800111e */
[----:B------:R-:W-:Y:S02]  /*110a0*/  ULEA UR30, UR42, UR12, 0xa ;  /* 0x0000000c2a1e7291 */ /* 0x000fe4000f8e50ff */
[----:B------:R-:W-:Y:S02]  /*110b0*/  UISETP.NE.AND UP1, UPT, UR15, UR8, UPT ;  /* 0x000000080f00728c */ /* 0x000fe4000bf25270 */
[----:B------:R-:W-:Y:S02]  /*110c0*/  UIADD3 UR48, UPT, UPT, UR30, 0x2, URZ ;  /* 0x000000021e307890 */ /* 0x000fe4000fffe0ff */
[----:B------:R-:W-:Y:S02]  /*110d0*/  UIADD3 UR40, UPT, UPT, UR30, 0x4, URZ ;  /* 0x000000041e287890 */ /* 0x000fe4000fffe0ff */
[----:B------:R-:W-:Y:S01]  /*110e0*/  UIADD3 UR34, UPT, UPT, UR30, 0x6, URZ ;  /* 0x000000061e227890 */ /* 0x000fe2000fffe0ff */
[----:B------:R-:W-:Y:S01]  /*110f0*/  UMOV UR33, 0x40004040 ;  /* 0x4000404000217882 */ /* 0x000fe20000000000 */
[----:B------:R-:W-:Y:S01]  /*11100*/  UMOV UR31, 0x40004040 ;  /* 0x40004040001f7882 */ /* 0x000fe20000000000 */
[----:B------:R-:W-:Y:S01]  /*11110*/  UMOV UR53, 0x40004040 ;  /* 0x4000404000357882 */ /* 0x000fe20000000000 */
[----:B------:R1:W-:Y:S01]  /*11120*/  UTCHMMA.2CTA gdesc[UR30], gdesc[UR32], tmem[UR10], tmem[UR28], idesc[UR29], UP3 ;  /* 0x00ff1c201e0075ea */ /* 0x0003e20009a0000a */
[----:B------:R-:W-:Y:S01]  /*11130*/  UPLOP3.LUT UP3, UPT, UPT, UPT, UPT, 0x80, 0x8 ;  /* 0x000000000008789c */ /* 0x000fe20003f6f070 */
[----:B------:R-:W-:Y:S01]  /*11140*/  UMOV UR49, 0x40004040 ;  /* 0x4000404000317882 */ /* 0x000fe20000000000 */
[----:B------:R-:W-:Y:S01]  /*11150*/  UMOV UR47, 0x40004040 ;  /* 0x40004040002f7882 */ /* 0x000fe20000000000 */
[----:B------:R1:W-:Y:S01]  /*11160*/  UTCHMMA.2CTA gdesc[UR48], gdesc[UR52], tmem[UR10], tmem[UR26], idesc[UR27], UPT ;  /* 0x00ff1a34300075ea */ /* 0x0003e2000ba0000a */
[----:B------:R-:W-:Y:S01]  /*11170*/  UMOV UR41, 0x40004040 ;  /* 0x4000404000297882 */ /* 0x000fe20000000000 */
[----:B------:R-:W-:Y:S01]  /*11180*/  UMOV UR39, 0x40004040 ;  /* 0x4000404000277882 */ /* 0x000fe20000000000 */
[----:B------:R-:W-:Y:S01]  /*11190*/  UMOV UR35, 0x40004040 ;  /* 0x4000404000237882 */ /* 0x000fe20000000000 */
[----:B------:R1:W-:Y:S01]  /*111a0*/  UTCHMMA.2CTA gdesc[UR40], gdesc[UR46], tmem[UR10], tmem[UR24], idesc[UR25], UPT ;  /* 0x00ff182e280075ea */ /* 0x0003e2000ba0000a */
[----:B------:R1:W-:Y:S01]  /*111b0*/  UTCHMMA.2CTA gdesc[UR34], gdesc[UR38], tmem[UR10], tmem[UR22], idesc[UR23], UPT ;  /* 0x00ff1626220075ea */ /* 0x0003e2000ba0000a */
[----:B------:R1:W-:Y:S01]  /*111c0*/  UTCBAR.2CTA.MULTICAST [UR6], URZ, UR7 ;  /* 0x000000ff060073e9 */ /* 0x0003e20008200807 */
[----:B------:R-:W-:Y:S01]  /*111d0*/  UMOV UR42, UR16 ;  /* 0x00000010002a7c82 */ /* 0x000fe20008000000 */
[----:B------:R-:W-:Y:S05]  /*111e0*/  BRA.U UP1, `(.L_x_222) ;  /* 0xfffffffd01507547 */ /* 0x000fea000b83ffff */
[----:B------:R-:W-:Y:S05]  /*111f0*/  BRA.U UP0, `(.L_x_223) ;  /* 0x0000000100047547 */ /* 0x000fea000b800000 */
[----:B-1----:R-:W-:Y:S05]  /*11200*/  BPT.TRAP 0x1 ;  /* 0x000000040000795c */ /* 0x002fea0000300000 */
.L_x_223:
[----:B--2---:R-:W-:Y:S01]  /*11210*/  ELECT P0, URZ, PT ;  /* 0x0000000000ff782f */ /* 0x004fe20003800000 */
[----:B------:R-:W-:Y:S01]  /*11220*/  UIADD3 UR9, UPT, UPT, UR9, 0x140, URZ ;  /* 0x0000014009097890 */ /* 0x000fe2000fffe0ff */
[----:B------:R-:W-:-:S11]  /*11230*/  UMOV UR15, UR8 ;  /* 0x00000008000f7c82 */ /* 0x000fd60008000000 */
[----:B-1----:R-:W-:-:S04]  /*11240*/  @P0 LOP3.LUT R3, R9, 0xffff, RZ, 0xc0, !PT ;  /* 0x0000ffff09030812 */ /* 0x002fc800078ec0ff */
[----:B------:R-:W-:-:S13]  /*11250*/  @P0 R2UR UR6, R3 ;  /* 0x00000000030602ca */ /* 0x000fda00000e0000 */
[----:B------:R1:W-:Y:S01]  /*11260*/  UTCBAR.2CTA.MULTICAST [UR9], URZ, UR6 ;  /* 0x000000ff090073e9 */ /* 0x0003e20008200806 */
[----:B------:R-:W-:Y:S01]  /*11270*/  NOP ;  /* 0x0000000000007918 */ /* 0x000fe20000000000 */
.L_x_217:
[----:B------:R-:W-:-:S11]  /*11280*/  UISETP.GE.AND UP0, UPT, UR11, 0x1, UPT ;  /* 0x000000010b00788c */ /* 0x000fd6000bf06270 */
[----:B------:R-:W-:-:S04]  /*11290*/  @UP0 UIADD3 UR7, UPT, UPT, UR18, 0x1, URZ ;  /* 0x0000000112070890 */ /* 0x000fc8000fffe0ff */
[----:B------:R-:W-:-:S04]  /*112a0*/  @UP0 UISETP.NE.AND UP1, UPT, UR7, 0x4, UPT ;  /* 0x000000040700088c */ /* 0x000fc8000bf25270 */
[----:B-1----:R-:W-:Y:S02]  /*112b0*/  @UP0 USEL UR6, URZ, 0x1, UP1 ;  /* 0x00000001ff060887 */ /* 0x002fe40008800000 */
[----:B------:R-:W-:Y:S02]  /*112c0*/  @UP0 USEL UR18, UR7, URZ, UP1 ;  /* 0x000000ff07120287 */ /* 0x000fe40008800000 */
[----:B------:R-:W-:Y:S02]  /*112d0*/  @UP0 ULOP3.LUT UR19, UR19, UR6, URZ, 0x3c, !UPT ;  /* 0x0000000613130292 */ /* 0x000fe4000f8e3cff */
[----:B------:R-:W-:-:S09]  /*112e0*/  UISETP.NE.AND UP0, UPT, UR37, 0x8, UPT ;  /* 0x000000082500788c */ /* 0x000fd2000bf05270 */
[----:B------:R-:W-:Y:S05]  /*112f0*/  BRA.U UP0, `(.L_x_224) ;  /* 0x0000000100047547 */ /* 0x000fea000b800000 */
[----:B------:R-:W-:Y:S05]  /*11300*/  BPT.TRAP 0x1 ;  /* 0x000000040000795c */ /* 0x000fea0000300000 */
.L_x_224:
[----:B------:R-:W-:Y:S01]  /*11310*/  ULEA UR6, UR17, UR4, 0x3 ;  /* 0x0000000411067291 */ /* 0x000fe2000f8e18ff */
[----:B------:R-:W-:-:S08]  /*11320*/  SHF.L.U32 R4, R2, 0x1f, RZ ;  /* 0x0000001f02047819 */ /* 0x000fd000000006ff */
[----:B------:R-:W1:Y:S02]  /*11330*/  SYNCS.PHASECHK.TRANS64.TRYWAIT P0, [UR6+0x1a0], R4 ;  /* 0x0001a004ff0075a7 */ /* 0x000e640008001106 */
[----:B-1----:R-:W-:Y:S05]  /*11340*/  @!P0 BRA `(.L_x_225) ;  /* 0x0000001400388947 */ /* 0x002fea0003800000 */
.L_x_293:
[----:B------:R-:W-:-:S09]  /*11350*/  UIMAD UR7, UR17, 0x14, UR36 ;  /* 0x00000014110778a4 */ /* 0x000fd2000f8e0224 */
[----:B------:R-:W2:Y:S04]  /*11360*/  LDS R17, [UR7+0x8] ;  /* 0x00000807ff117984 */ /* 0x000ea80008000800 */
[----:B-1----:R-:W1:Y:S01]  /*11370*/  LDS R3, [UR7+0xc] ;  /* 0x00000c07ff037984 */ /* 0x002e620008000800 */
[----:B------:R-:W-:Y:S01]  /*11380*/  @!PT LDS RZ, [RZ] ;  /* 0x00000000fffff984 */ /* 0x000fe20000000800 */
[----:B------:R-:W-:Y:S01]  /*11390*/  @!PT LDS RZ, [RZ] ;  /* 0x00000000fffff984 */ /* 0x000fe20000000800 */
[----:B------:R-:W-:Y:S01]  /*113a0*/  @!PT LDS RZ, [RZ] ;  /* 0x00000000fffff984 */ /* 0x000fe20000000800 */
[----:B------:R-:W-:Y:S01]  /*113b0*/  @!PT LDS RZ, [RZ] ;  /* 0x00000000fffff984 */ /* 0x000fe20000000800 */
[----:B------:R3:W-:Y:S06]  /*113c0*/  MEMBAR.ALL.CTA ;  /* 0x0000000000007992 */ /* 0x0007ec0000008000 */
[----:B---3--:R-:W3:Y:S01]  /*113d0*/  FENCE.VIEW.ASYNC.S ;  /* 0x00000000000073c6 */ /* 0x008ee20000000000 */
[----:B------:R-:W-:Y:S05]  /*113e0*/  BRA.U UP0, `(.L_x_226) ;  /* 0x0000000100047547 */ /* 0x000fea000b800000 */
[----:B------:R-:W-:Y:S05]  /*113f0*/  BPT.TRAP 0x1 ;  /* 0x000000040000795c */ /* 0x000fea0000300000 */
.L_x_226:
[----:B------:R-:W-:Y:S01]  /*11400*/  UIADD3 UR6, UPT, UPT, UR6, 0x1e0, URZ ;  /* 0x000001e006067890 */ /* 0x000fe2000fffe0ff */
[----:B-1----:R-:W-:Y:S01]  /*11410*/  ISETP.NE.AND P0, PT, R3, RZ, PT ;  /* 0x000000ff0300720c */ /* 0x002fe20003f05270 */
[----:B------:R-:W-:Y:S02]  /*11420*/  UIADD3 UR17, UPT, UPT, UR17, 0x1, URZ ;  /* 0x0000000111117890 */ /* 0x000fe4000fffe0ff */
[----:B------:R-:W-:Y:S02]  /*11430*/  UPRMT UR6, UR5, 0x654, UR6 ;  /* 0x0000065405067896 */ /* 0x000fe40008000006 */
[----:B------:R-:W-:-:S04]  /*11440*/  UISETP.NE.AND UP0, UPT, UR17, 0x8, UPT ;  /* 0x000000081100788c */ /* 0x000fc8000bf05270 */
[----:B------:R-:W-:-:S03]  /*11450*/  USEL UR17, UR17, URZ, UP0 ;  /* 0x000000ff11117287 */ /* 0x000fc60008000000 */
[----:B---3--:R-:W-:Y:S01]  /*11460*/  SYNCS.ARRIVE.TRANS64.RED.A1T0 RZ, [UR6], RZ ;  /* 0x000000ffffff79a7 */ /* 0x008fe20008100406 */
[----:B------:R-:W-:-:S06]  /*11470*/  USEL UR6, URZ, 0x1, UP0 ;  /* 0x00000001ff067887 */ /* 0x000fcc0008000000 */
[----:B------:R-:W-:Y:S01]  /*11480*/  LOP3.LUT R2, R2, UR6, RZ, 0x3c, !PT ;  /* 0x0000000602027c12 */ /* 0x000fe2000f8e3cff */
[----:B------:R-:W-:Y:S06]  /*11490*/  @P0 BRA `(.L_x_227) ;  /* 0xfffffff800000947 */ /* 0x000fec000383ffff */
[----:B------:R-:W1:Y:S01]  /*114a0*/  S2UR UR5, SR_CgaCtaId ;  /* 0x00000000000579c3 */ /* 0x000e620000008800 */
[----:B------:R-:W-:Y:S01]  /*114b0*/  ELECT P0, URZ, PT ;  /* 0x0000000000ff782f */ /* 0x000fe20003800000 */
[----:B------:R-:W-:Y:S01]  /*114c0*/  HFMA2 R0, -RZ, RZ, 0, 5.9604644775390625e-08 ;  /* 0x00000001ff007431 */ /* 0x000fe200000001ff */
[----:B------:R-:W-:-:S05]  /*114d0*/  UMOV UR6, 0x40 ;  /* 0x0000004000067882 */ /* 0x000fca0000000000 */
[----:B------:R-:W-:Y:S01]  /*114e0*/  UVIRTCOUNT.DEALLOC.SMPOOL 0x80 ;  /* 0x000000800000784c */ /* 0x000fe20000000000 */
[----:B------:R-:W-:Y:S02]  /*114f0*/  UISETP.NE.AND UP2, UPT, UR44, URZ, UPT ;  /* 0x000000ff2c00728c */ /* 0x000fe4000bf45270 */
[----:B-1----:R-:W-:-:S09]  /*11500*/  ULEA UR5, UR5, UR6, 0x18 ;  /* 0x0000000605057291 */ /* 0x002fd2000f8ec0ff */
[----:B------:R1:W-:Y:S01]  /*11510*/  @P0 STS.U8 [UR5+0x1c], R0 ;  /* 0x00001c00ff000988 */ /* 0x0003e20008000005 */
[----:B------:R-:W-:Y:S05]  /*11520*/  BRA.U UP2, `(.L_x_228) ;  /* 0x0000000102d47547 */ /* 0x000fea000b800000 */
[----:B------:R-:W-:-:S04]  /*11530*/  UISETP.NE.AND UP0, UPT, UR37, URZ, UPT ;  /* 0x000000ff2500728c */ /* 0x000fc8000bf05270 */
[----:B------:R-:W-:-:S09]  /*11540*/  UISETP.NE.AND UP0, UPT, UR21, 0x4, !UP0 ;  /* 0x000000041500788c */ /* 0x000fd2000c705270 */
[----:B------:R-:W-:Y:S05]  /*11550*/  BRA.U UP0, `(.L_x_229) ;  /* 0x0000000100047547 */ /* 0x000fea000b800000 */
[----:B------:R-:W-:Y:S05]  /*11560*/  BPT.TRAP 0x1 ;  /* 0x000000040000795c */ /* 0x000fea0000300000 */
.L_x_229:
[----:B------:R-:W-:Y:S01]  /*11570*/  ULEA UR6, UR18, UR4, 0x3 ;  /* 0x0000000412067291 */ /* 0x000fe2000f8e18ff */
[----:B------:R-:W-:Y:S01]  /*11580*/  MOV R3, UR19 ;  /* 0x0000001300037c02 */ /* 0x000fe20008000f00 */
[----:B------:R-:W-:-:S03]  /*11590*/  UIADD3 UR18, UPT, UPT, UR18, 0x1, URZ ;  /* 0x0000000112127890 */ /* 0x000fc6000fffe0ff */
[----:B------:R-:W-:-:S04]  /*115a0*/  SHF.L.U32 R3, R3, 0x1f, RZ ;  /* 0x0000001f03037819 */ /* 0x000fc800000006ff */
[----:B------:R-:W3:Y:S02]  /*115b0*/  SYNCS.PHASECHK.TRANS64.TRYWAIT P0, [UR6+0x160], R3 ;  /* 0x00016003ff0075a7 */ /* 0x000ee40008001106 */
[----:B---3--:R-:W-:Y:S05]  /*115c0*/  @!P0 BRA `(.L_x_230) ;  /* 0x0000001000b08947 */ /* 0x008fea0003800000 */
.L_x_295:
[----:B------:R-:W-:Y:S05]  /*115d0*/  BRA.U UP0, `(.L_x_231) ;  /* 0x0000000100047547 */ /* 0x000fea000b800000 */
[----:B------:R-:W-:Y:S05]  /*115e0*/  BPT.TRAP 0x1 ;  /* 0x000000040000795c */ /* 0x000fea0000300000 */
.L_x_231:
[----:B------:R-:W-:-:S04]  /*115f0*/  UISETP.NE.AND UP1, UPT, UR18, 0x4, UPT ;  /* 0x000000041200788c */ /* 0x000fc8000bf25270 */
[----:B------:R-:W-:Y:S02]  /*11600*/  USEL UR8, URZ, 0x1, UP1 ;  /* 0x00000001ff087887 */ /* 0x000fe40008800000 */
[----:B------:R-:W-:Y:S02]  /*11610*/  USEL UR6, UR18, URZ, UP1 ;  /* 0x000000ff12067287 */ /* 0x000fe40008800000 */
[----:B------:R-:W-:Y:S02]  /*11620*/  ULOP3.LUT UR8, UR19, UR8, URZ, 0x3c, !UPT ;  /* 0x0000000813087292 */ /* 0x000fe4000f8e3cff */
[----:B------:R-:W-:Y:S02]  /*11630*/  ULEA UR7, UR6, UR4, 0x3 ;  /* 0x0000000406077291 */ /* 0x000fe4000f8e18ff */
[----:B------:R-:W-:Y:S02]  /*11640*/  UIADD3 UR6, UPT, UPT, UR6, 0x1, URZ ;  /* 0x0000000106067890 */ /* 0x000fe4000fffe0ff */
[----:B-1----:R-:W-:-:S04]  /*11650*/  MOV R3, UR8 ;  /* 0x0000000800037c02 */ /* 0x002fc80008000f00 */
[----:B------:R-:W-:-:S04]  /*11660*/  SHF.L.U32 R3, R3, 0x1f, RZ ;  /* 0x0000001f03037819 */ /* 0x000fc800000006ff */
[----:B------:R-:W1:Y:S02]  /*11670*/  SYNCS.PHASECHK.TRANS64.TRYWAIT P0, [UR7+0x160], R3 ;  /* 0x00016003ff0075a7 */ /* 0x000e640008001107 */
[----:B-1----:R-:W-:Y:S05]  /*11680*/  @!P0 BRA `(.L_x_232) ;  /* 0x0000001000988947 */ /* 0x002fea0003800000 */
.L_x_297:
[----:B------:R-:W-:Y:S05]  /*11690*/  BRA.U UP0, `(.L_x_233) ;  /* 0x0000000100047547 */ /* 0x000fea000b800000 */
[----:B------:R-:W-:Y:S05]  /*116a0*/  BPT.TRAP 0x1 ;  /* 0x000000040000795c */ /* 0x000fea0000300000 */
.L_x_233:
        /* <DEDUP_REMOVED lines=10> */
.L_x_299:
[----:B------:R-:W-:Y:S05]  /*11750*/  BRA.U UP0, `(.L_x_235) ;  /* 0x0000000100047547 */ /* 0x000fea000b800000 */
[----:B------:R-:W-:Y:S05]  /*11760*/  BPT.TRAP 0x1 ;  /* 0x000000040000795c */ /* 0x000fea0000300000 */
.L_x_235:
[----:B------:R-:W-:-:S04]  /*11770*/  UISETP.NE.AND UP0, UPT, UR6, 0x4, UPT ;  /* 0x000000040600788c */ /* 0x000fc8000bf05270 */
[----:B------:R-:W-:Y:S02]  /*11780*/  USEL UR7, URZ, 0x1, UP0 ;  /* 0x00000001ff077887 */ /* 0x000fe40008000000 */
[----:B------:R-:W-:Y:S02]  /*11790*/  USEL UR6, UR6, URZ, UP0 ;  /* 0x000000ff06067287 */ /* 0x000fe40008000000 */
[----:B------:R-:W-:Y:S02]  /*117a0*/  ULOP3.LUT UR7, UR8, UR7, URZ, 0x3c, !UPT ;  /* 0x0000000708077292 */ /* 0x000fe4000f8e3cff */
[----:B------:R-:W-:-:S04]  /*117b0*/  ULEA UR6, UR6, UR4, 0x3 ;  /* 0x0000000406067291 */ /* 0x000fc8000f8e18ff */
[----:B------:R-:W-:Y:S02]  /*117c0*/  IMAD.U32 R2, RZ, RZ, UR7 ;  /* 0x00000007ff027e24 */ /* 0x000fe4000f8e00ff */
[----:B-1----:R-:W-:-:S03]  /*117d0*/  MOV R0, UR6 ;  /* 0x0000000600007c02 */ /* 0x002fc60008000f00 */
[----:B------:R-:W-:-:S04]  /*117e0*/  SHF.L.U32 R3, R2, 0x1f, RZ ;  /* 0x0000001f02037819 */ /* 0x000fc800000006ff */
[----:B------:R1:W3:Y:S03]  /*117f0*/  SYNCS.PHASECHK.TRANS64.TRYWAIT P0, [R0+URZ+0x160], R3 ;  /* 0x00016003000075a7 */ /* 0x0002e600080011ff */
[----:B---3--:R-:W-:Y:S05]  /*11800*/  @!P0 NANOSLEEP.SYNCS 0x989680 ;  /* 0x009896800000895d */ /* 0x008fea0003900000 */
[----:B------:R-:W3:Y:S02]  /*11810*/  @!P0 SYNCS.PHASECHK.TRANS64 P0, [R0+URZ+0x160], R3 ;  /* 0x00016003000085a7 */ /* 0x000ee400080010ff */
[----:B---3--:R-:W-:Y:S05]  /*11820*/  @P0 BRA `(.L_x_236) ;  /* 0x0000000000200947 */ /* 0x008fea0003800000 */
.L_x_237:
[----:B---3--:R3:W4:Y:S02]  /*11830*/  SYNCS.PHASECHK.TRANS64.TRYWAIT P0, [R0+URZ+0x160], R3 ;  /* 0x00016003000075a7 */ /* 0x00872400080011ff */
[----:B----4-:R-:W-:Y:S05]  /*11840*/  @!P0 NANOSLEEP.SYNCS 0x989680 ;  /* 0x009896800000895d */ /* 0x010fea0003900000 */
[----:B------:R-:W4:Y:S02]  /*11850*/  @!P0 SYNCS.PHASECHK.TRANS64 P0, [R0+URZ+0x160], R3 ;  /* 0x00016003000085a7 */ /* 0x000f2400080010ff */
[----:B----4-:R-:W-:Y:S05]  /*11860*/  @!P0 BRA `(.L_x_237) ;  /* 0xfffffffc00f08947 */ /* 0x010fea000383ffff */
[----:B------:R-:W-:Y:S05]  /*11870*/  BRA `(.L_x_236) ;  /* 0x00000000000c7947 */ /* 0x000fea0003800000 */
.L_x_228:
[----:B------:R-:W-:-:S04]  /*11880*/  UIADD3 UR6, UPT, UPT, UR4, 0x190, URZ ;  /* 0x0000019004067890 */ /* 0x000fc8000fffe0ff */
[----:B------:R-:W-:-:S09]  /*11890*/  UPRMT UR6, UR43, 0x654, UR6 ;  /* 0x000006542b067896 */ /* 0x000fd20008000006 */
[----:B------:R-:W-:Y:S03]  /*118a0*/  SYNCS.ARRIVE.TRANS64.RED.A1T0 RZ, [UR6], RZ ;  /* 0x000000ffffff79a7 */ /* 0x000fe60008100406 */
.L_x_236:
[----:B-1-3--:R-:W-:Y:S01]  /*118b0*/  SHF.L.U32 R3, RZ, 0x1f, RZ ;  /* 0x0000001fff037819 */ /* 0x00afe200000006ff */
[----:B------:R-:W-:Y:S01]  /*118c0*/  UIADD3 UR6, UPT, UPT, UR4, 0x190, URZ ;  /* 0x0000019004067890 */ /* 0x000fe2000fffe0ff */
[----:B------:R-:W-:Y:S02]  /*118d0*/  PLOP3.LUT P0, PT, PT, PT, UP2, 0x80, 0x8 ;  /* 0x000000000008781c */ /* 0x000fe40003f0f028 */
[----:B------:R-:W1:Y:S02]  /*118e0*/  SYNCS.PHASECHK.TRANS64.TRYWAIT P1, [UR4+0x190], R3 ;  /* 0x00019003ff0075a7 */ /* 0x000e640008021104 */
[----:B-1----:R-:W-:Y:S09]  /*118f0*/  @!P1 BRA `(.L_x_238) ;  /* 0x00000010002c9947 */ /* 0x002ff20003800000 */
.L_x_301:
[----:B------:R-:W-:Y:S01]  /*11900*/  @!UP2 UPRMT UR6, UR43, 0x654, UR6 ;  /* 0x000006542b06a896 */ /* 0x000fe20008000006 */
[----:B------:R-:W-:Y:S01]  /*11910*/  UMOV UR8, 0xffff ;  /* 0x0000ffff00087882 */ /* 0x000fe20000000000 */
[----:B------:R-:W-:-:S07]  /*11920*/  UMOV UR4, 0x1 ;  /* 0x0000000100047882 */ /* 0x000fce0000000000 */
[----:B------:R-:W-:Y:S01]  /*11930*/  @!P0 SYNCS.ARRIVE.TRANS64.RED.A1T0 RZ, [UR6], RZ ;  /* 0x000000ffffff89a7 */ /* 0x000fe20008100406 */
[----:B------:R-:W-:Y:S01]  /*11940*/  NOP ;  /* 0x0000000000007918 */ /* 0x000fe20000000000 */
[----:B-1----:R-:W1:Y:S01]  /*11950*/  LDS R0, [UR5+0x14] ;  /* 0x00001405ff007984 */ /* 0x002e620008000800 */
[----:B------:R-:W-:-:S04]  /*11960*/  ULOP3.LUT UR6, UR20, 0xffff, URZ, 0xc0, !UPT ;  /* 0x0000ffff14067892 */ /* 0x000fc8000f8ec0ff */
[----:B------:R-:W-:-:S04]  /*11970*/  USHF.R.U32.HI UR6, URZ, 0x5, UR6 ;  /* 0x00000005ff067899 */ /* 0x000fc80008011606 */
[----:B------:R-:W-:Y:S02]  /*11980*/  USHF.L.U32 UR8, UR8, UR6, URZ ;  /* 0x0000000608087299 */ /* 0x000fe400080006ff */
[----:B------:R-:W-:-:S04]  /*11990*/  USHF.L.U32 UR4, UR4, UR6, URZ ;  /* 0x0000000604047299 */ /* 0x000fc800080006ff */
[----:B-1----:R-:W-:-:S04]  /*119a0*/  LOP3.LUT R0, R0, UR8, RZ, 0xc0, !PT ;  /* 0x0000000800007c12 */ /* 0x002fc8000f8ec0ff */
[----:B------:R-:W-:-:S13]  /*119b0*/  ISETP.NE.AND P0, PT, R0, UR8, PT ;  /* 0x0000000800007c0c */ /* 0x000fda000bf05270 */
[----:B------:R-:W-:Y:S05]  /*119c0*/  @P0 BRA `(.L_x_239) ;  /* 0x0000000000580947 */ /* 0x000fea0003800000 */
[----:B------:R-:W1:Y:S02]  /*119d0*/  LDS R0, [UR5+0x18] ;  /* 0x00001805ff007984 */ /* 0x000e640008000800 */
[----:B-1----:R-:W-:-:S04]  /*119e0*/  LOP3.LUT R0, R0, UR4, RZ, 0xc0, !PT ;  /* 0x0000000400007c12 */ /* 0x002fc8000f8ec0ff */
[----:B------:R-:W-:-:S13]  /*119f0*/  ISETP.NE.AND P0, PT, R0, UR4, PT ;  /* 0x0000000400007c0c */ /* 0x000fda000bf05270 */
[----:B------:R-:W-:Y:S05]  /*11a00*/  @P0 BRA `(.L_x_240) ;  /* 0x00000000003c0947 */ /* 0x000fea0003800000 */
[----:B------:R-:W1:Y:S01]  /*11a10*/  S2R R2, SR_LANEID ;  /* 0x0000000000027919 */ /* 0x000e620000000000 */
[----:B------:R-:W-:Y:S01]  /*11a20*/  ULOP3.LUT UR8, URZ, UR8, URZ, 0x33, !UPT ;  /* 0x00000008ff087292 */ /* 0x000fe2000f8e33ff */
[----:B------:R-:W-:Y:S01]  /*11a30*/  LOP3.LUT R4, RZ, UR4, RZ, 0x33, !PT ;  /* 0x00000004ff047c12 */ /* 0x000fe2000f8e33ff */
[----:B------:R-:W-:Y:S02]  /*11a40*/  VOTEU.ANY UR7, UPT, PT ;  /* 0x0000000000077886 */ /* 0x000fe400038e0100 */
[----:B------:R-:W-:Y:S01]  /*11a50*/  UFLO.U32 UR7, UR7 ;  /* 0x00000007000772bd */ /* 0x000fe200080e0000 */
[----:B------:R-:W3:Y:S01]  /*11a60*/  REDUX UR4, R4 ;  /* 0x00000000040473c4 */ /* 0x000ee20000000000 */
[----:B------:R-:W-:-:S06]  /*11a70*/  IMAD.U32 R0, RZ, RZ, UR8 ;  /* 0x00000008ff007e24 */ /* 0x000fcc000f8e00ff */
[----:B------:R4:W-:Y:S01]  /*11a80*/  UTCATOMSWS.AND URZ, UR8 ;  /* 0x0000000800ff79e3 */ /* 0x0009e20008000000 */
[----:B------:R-:W5:Y:S01]  /*11a90*/  REDUX UR6, R0 ;  /* 0x00000000000673c4 */ /* 0x000f620000000000 */
[----:B-1----:R-:W-:Y:S01]  /*11aa0*/  ISETP.EQ.U32.AND P0, PT, R2, UR7, PT ;  /* 0x0000000702007c0c */ /* 0x002fe2000bf02070 */
[----:B---3--:R-:W-:Y:S01]  /*11ab0*/  IMAD.U32 R2, RZ, RZ, UR4 ;  /* 0x00000004ff027e24 */ /* 0x008fe2000f8e00ff */
[----:B-----5:R-:W-:-:S11]  /*11ac0*/  MOV R3, UR6 ;  /* 0x0000000600037c02 */ /* 0x020fd60008000f00 */
[----:B------:R4:W-:Y:S04]  /*11ad0*/  @P0 ATOMS.AND RZ, [UR5+0x14], R3 ;  /* 0x00001403ffff098c */ /* 0x0009e8000a800005 */
[----:B------:R4:W-:Y:S01]  /*11ae0*/  @P0 ATOMS.AND RZ, [UR5+0x18], R2 ;  /* 0x00001802ffff098c */ /* 0x0009e2000a800005 */
[----:B------:R-:W-:Y:S05]  /*11af0*/  BRA `(.L_x_241) ;  /* 0x0000000000147947 */ /* 0x000fea0003800000 */
.L_x_240:
[----:B------:R-:W-:Y:S02]  /*11b00*/  MOV R2, 0x11b20 ;  /* 0x00011b2000027802 */ /* 0x000fe40000000f00 */
[----:B--2---:R-:W-:Y:S05]  /*11b10*/  CALL.REL.NOINC `($__internal_0_$__cuda_sm10x_tcgen05_guardrail_trap_col_being_dealloced_not_returned_by_alloc) ;  /* 0x0000000c00bc7944 */ /* 0x004fea0003c00000 */
[----:B------:R-:W-:Y:S05]  /*11b20*/  BRA `(.L_x_241) ;  /* 0x0000000000087947 */ /* 0x000fea0003800000 */
.L_x_239:
[----:B------:R-:W-:Y:S02]  /*11b30*/  MOV R2, 0x11b50 ;  /* 0x00011b5000027802 */ /* 0x000fe40000000f00 */
[----:B--2---:R-:W-:Y:S05]  /*11b40*/  CALL.REL.NOINC `($__internal_2_$__cuda_sm10x_tcgen05_guardrail_trap_unallocated_columns_being_dealloced) ;  /* 0x0000000c00c87944 */ /* 0x004fea0003c00000 */
.L_x_241:
[----:B------:R-:W-:Y:S01]  /*11b50*/  NOP ;  /* 0x0000000000007918 */ /* 0x000fe20000000000 */
[----:B----4-:R-:W-:Y:S05]  /*11b60*/  EXIT ;  /* 0x000000000000794d */ /* 0x010fea0003800000 */
.L_x_34:
[----:B------:R-:W-:-:S07]  /*11b70*/  MOV R0, UR9 ;  /* 0x0000000900007c02 */ /* 0x000fce0008000f00 */
.L_x_242:
[----:B-1----:R1:W3:Y:S02]  /*11b80*/  SYNCS.PHASECHK.TRANS64.TRYWAIT P0, [R0+URZ+0x38], R3 ;  /* 0x00003803000075a7 */ /* 0x0022e400080011ff */
[----:B---3--:R-:W-:Y:S05]  /*11b90*/  @!P0 NANOSLEEP.SYNCS 0x989680 ;  /* 0x009896800000895d */ /* 0x008fea0003900000 */
[----:B------:R-:W3:Y:S02]  /*11ba0*/  @!P0 SYNCS.PHASECHK.TRANS64 P0, [R0+URZ+0x38], R3 ;  /* 0x00003803000085a7 */ /* 0x000ee400080010ff */
[----:B---3--:R-:W-:Y:S05]  /*11bb0*/  @!P0 BRA `(.L_x_242) ;  /* 0xfffffffc00f08947 */ /* 0x008fea000383ffff */
[----:B------:R-:W-:Y:S05]  /*11bc0*/  BRA `(.L_x_33) ;  /* 0xffffff28000c7947 */ /* 0x000fea000383ffff */
.L_x_41:
[----:B-1----:R-:W-:-:S07]  /*11bd0*/  MOV R0, UR9 ;  /* 0x0000000900007c02 */ /* 0x002fce0008000f00 */
.L_x_243:
[----:B-1----:R1:W2:Y:S02]  /*11be0*/  SYNCS.PHASECHK.TRANS64.TRYWAIT P0, [R0+URZ+0x38], R3 ;  /* 0x00003803000075a7 */ /* 0x0022a400080011ff */
[----:B--2---:R-:W-:Y:S05]  /*11bf0*/  @!P0 NANOSLEEP.SYNCS 0x989680 ;  /* 0x009896800000895d */ /* 0x004fea0003900000 */
[----:B------:R-:W2:Y:S02]  /*11c00*/  @!P0 SYNCS.PHASECHK.TRANS64 P0, [R0+URZ+0x38], R3 ;  /* 0x00003803000085a7 */ /* 0x000ea400080010ff */
[----:B--2---:R-:W-:Y:S05]  /*11c10*/  @!P0 BRA `(.L_x_243) ;  /* 0xfffffffc00f08947 */ /* 0x004fea000383ffff */
[----:B------:R-:W-:Y:S05]  /*11c20*/  BRA `(.L_x_40) ;  /* 0xffffff2800ac7947 */ /* 0x000fea000383ffff */
.L_x_47:
[----:B------:R-:W-:-:S07]  /*11c30*/  MOV R0, UR4 ;  /* 0x0000000400007c02 */ /* 0x000fce0008000f00 */
.L_x_244:
[----:B-1----:R1:W2:Y:S02]  /*11c40*/  SYNCS.PHASECHK.TRANS64.TRYWAIT P0, [R0+URZ+0x1a0], R3 ;  /* 0x0001a003000075a7 */ /* 0x0022a400080011ff */
[----:B--2---:R-:W-:Y:S05]  /*11c50*/  @!P0 NANOSLEEP.SYNCS 0x989680 ;  /* 0x009896800000895d */ /* 0x004fea0003900000 */
[----:B------:R-:W2:Y:S02]  /*11c60*/  @!P0 SYNCS.PHASECHK.TRANS64 P0, [R0+URZ+0x1a0], R3 ;  /* 0x0001a003000085a7 */ /* 0x000ea400080010ff */
[----:B--2---:R-:W-:Y:S05]  /*11c70*/  @!P0 BRA `(.L_x_244) ;  /* 0xfffffffc00f08947 */ /* 0x004fea000383ffff */
[----:B------:R-:W-:Y:S05]  /*11c80*/  BRA `(.L_x_245) ;  /* 0xffffff2c00387947 */ /* 0x000fea000383ffff */
.L_x_50:
[----:B------:R-:W-:-:S07]  /*11c90*/  MOV R0, UR4 ;  /* 0x0000000400007c02 */ /* 0x000fce0008000f00 */
.L_x_246:
[----:B-1----:R1:W2:Y:S02]  /*11ca0*/  SYNCS.PHASECHK.TRANS64.TRYWAIT P0, [R0+URZ], R3 ;  /* 0x00000003000075a7 */ /* 0x0022a400080011ff */
[----:B--2---:R-:W-:Y:S05]  /*11cb0*/  @!P0 NANOSLEEP.SYNCS 0x989680 ;  /* 0x009896800000895d */ /* 0x004fea0003900000 */
[----:B------:R-:W2:Y:S02]  /*11cc0*/  @!P0 SYNCS.PHASECHK.TRANS64 P0, [R0+URZ], R3 ;  /* 0x00000003000085a7 */ /* 0x000ea400080010ff */
[----:B--2---:R-:W-:Y:S05]  /*11cd0*/  @!P0 BRA `(.L_x_246) ;  /* 0xfffffffc00f08947 */ /* 0x004fea000383ffff */
[----:B------:R-:W-:Y:S05]  /*11ce0*/  BRA `(.L_x_247) ;  /* 0xffffff2c00a07947 */ /* 0x000fea000383ffff */
.L_x_51:
[----:B------:R-:W-:-:S07]  /*11cf0*/  MOV R0, UR4 ;  /* 0x0000000400007c02 */ /* 0x000fce0008000f00 */
.L_x_248:
[----:B-1----:R1:W2:Y:S02]  /*11d00*/  SYNCS.PHASECHK.TRANS64.TRYWAIT P0, [R0+URZ], R3 ;  /* 0x00000003000075a7 */ /* 0x0022a400080011ff */
[----:B--2---:R-:W-:Y:S05]  /*11d10*/  @!P0 NANOSLEEP.SYNCS 0x989680 ;  /* 0x009896800000895d */ /* 0x004fea0003900000 */
[----:B------:R-:W2:Y:S02]  /*11d20*/  @!P0 SYNCS.PHASECHK.TRANS64 P0, [R0+URZ], R3 ;  /* 0x00000003000085a7 */ /* 0x000ea400080010ff */
[----:B--2---:R-:W-:Y:S05]  /*11d30*/  @!P0 BRA `(.L_x_248) ;  /* 0xfffffffc00f08947 */ /* 0x004fea000383ffff */
[----:B------:R-:W-:Y:S05]  /*11d40*/  BRA `(.L_x_249) ;  /* 0xffffff2c00ac7947 */ /* 0x000fea000383ffff */
.L_x_52:
[----:B------:R-:W-:-:S07]  /*11d50*/  MOV R0, UR4 ;  /* 0x0000000400007c02 */ /* 0x000fce0008000f00 */
.L_x_250:
[----:B-1----:R1:W2:Y:S02]  /*11d60*/  SYNCS.PHASECHK.TRANS64.TRYWAIT P0, [R0+URZ], R3 ;  /* 0x00000003000075a7 */ /* 0x0022a400080011ff */
[----:B--2---:R-:W-:Y:S05]  /*11d70*/  @!P0 NANOSLEEP.SYNCS 0x989680 ;  /* 0x009896800000895d */ /* 0x004fea0003900000 */
[----:B------:R-:W2:Y:S02]  /*11d80*/  @!P0 SYNCS.PHASECHK.TRANS64 P0, [R0+URZ], R3 ;  /* 0x00000003000085a7 */ /* 0x000ea400080010ff */
[----:B--2---:R-:W-:Y:S05]  /*11d90*/  @!P0 BRA `(.L_x_250) ;  /* 0xfffffffc00f08947 */ /* 0x004fea000383ffff */
[----:B------:R-:W-:Y:S05]  /*11da0*/  BRA `(.L_x_251) ;  /* 0xffffff2c00b87947 */ /* 0x000fea000383ffff */
.L_x_53:
[----:B------:R-:W-:-:S07]  /*11db0*/  MOV R0, UR4 ;  /* 0x0000000400007c02 */ /* 0x000fce0008000f00 */
.L_x_252:
[----:B-1----:R1:W2:Y:S02]  /*11dc0*/  SYNCS.PHASECHK.TRANS64.TRYWAIT P0, [R0+URZ], R3 ;  /* 0x00000003000075a7 */ /* 0x0022a400080011ff */
[----:B--2---:R-:W-:Y:S05]  /*11dd0*/  @!P0 NANOSLEEP.SYNCS 0x989680 ;  /* 0x009896800000895d */ /* 0x004fea0003900000 */
[----:B------:R-:W2:Y:S02]  /*11de0*/  @!P0 SYNCS.PHASECHK.TRANS64 P0, [R0+URZ], R3 ;  /* 0x00000003000085a7 */ /* 0x000ea400080010ff */
[----:B--2---:R-:W-:Y:S05]  /*11df0*/  @!P0 BRA `(.L_x_252) ;  /* 0xfffffffc00f08947 */ /* 0x004fea000383ffff */
[----:B------:R-:W-:Y:S05]  /*11e00*/  BRA `(.L_x_253) ;  /* 0xffffff2c00c47947 */ /* 0x000fea000383ffff */
.L_x_54:
[----:B------:R-:W-:-:S07]  /*11e10*/  MOV R0, UR4 ;  /* 0x0000000400007c02 */ /* 0x000fce0008000f00 */
.L_x_254:
[----:B-1----:R1:W2:Y:S02]  /*11e20*/  SYNCS.PHASECHK.TRANS64.TRYWAIT P0, [R0+URZ], R3 ;  /* 0x00000003000075a7 */ /* 0x0022a400080011ff */
[----:B--2---:R-:W-:Y:S05]  /*11e30*/  @!P0 NANOSLEEP.SYNCS 0x989680 ;  /* 0x009896800000895d */ /* 0x004fea0003900000 */
[----:B------:R-:W2:Y:S02]  /*11e40*/  @!P0 SYNCS.PHASECHK.TRANS64 P0, [R0+URZ], R3 ;  /* 0x00000003000085a7 */ /* 0x000ea400080010ff */
[----:B--2---:R-:W-:Y:S05]  /*11e50*/  @!P0 BRA `(.L_x_254) ;  /* 0xfffffffc00f08947 */ /* 0x004fea000383ffff */
[----:B------:R-:W-:Y:S05]  /*11e60*/  BRA `(.L_x_255) ;  /* 0xffffff2c00d07947 */ /* 0x000fea000383ffff */
.L_x_55:
[----:B------:R-:W-:-:S07]  /*11e70*/  MOV R0, UR4 ;  /* 0x0000000400007c02 */ /* 0x000fce0008000f00 */
.L_x_256:
[----:B-1----:R1:W2:Y:S02]  /*11e80*/  SYNCS.PHASECHK.TRANS64.TRYWAIT P0, [R0+URZ], R3 ;  /* 0x00000003000075a7 */ /* 0x0022a400080011ff */
[----:B--2---:R-:W-:Y:S05]  /*11e90*/  @!P0 NANOSLEEP.SYNCS 0x989680 ;  /* 0x009896800000895d */ /* 0x004fea0003900000 */
[----:B------:R-:W2:Y:S02]  /*11ea0*/  @!P0 SYNCS.PHASECHK.TRANS64 P0, [R0+URZ], R3 ;  /* 0x00000003000085a7 */ /* 0x000ea400080010ff */
[----:B--2---:R-:W-:Y:S05]  /*11eb0*/  @!P0 BRA `(.L_x_256) ;  /* 0xfffffffc00f08947 */ /* 0x004fea000383ffff */
[----:B------:R-:W-:Y:S05]  /*11ec0*/  BRA `(.L_x_257) ;  /* 0xffffff2c00dc7947 */ /* 0x000fea000383ffff */
.L_x_70:
[----:B------:R-:W-:-:S07]  /*11ed0*/  MOV R17, UR4 ;  /* 0x0000000400117c02 */ /* 0x000fce0008000f00 */
.L_x_258:
[----:B--2---:R2:W3:Y:S02]  /*11ee0*/  SYNCS.PHASECHK.TRANS64.TRYWAIT P0, [R17+URZ+0x100], R16 ;  /* 0x00010010110075a7 */ /* 0x0044e400080011ff */
[----:B---3--:R-:W-:Y:S05]  /*11ef0*/  @!P0 NANOSLEEP.SYNCS 0x989680 ;  /* 0x009896800000895d */ /* 0x008fea0003900000 */
[----:B------:R-:W3:Y:S02]  /*11f00*/  @!P0 SYNCS.PHASECHK.TRANS64 P0, [R17+URZ+0x100], R16 ;  /* 0x00010010110085a7 */ /* 0x000ee400080010ff */
[----:B---3--:R-:W-:Y:S05]  /*11f10*/  @!P0 BRA `(.L_x_258) ;  /* 0xfffffffc00f08947 */ /* 0x008fea000383ffff */
[----:B------:R-:W-:Y:S05]  /*11f20*/  BRA `(.L_x_259) ;  /* 0xffffff4800d07947 */ /* 0x000fea000383ffff */
.L_x_86:
[----:B------:R-:W-:-:S07]  /*11f30*/  MOV R11, UR4 ;  /* 0x00000004000b7c02 */ /* 0x000fce0008000f00 */
.L_x_260:
[----:B--2---:R2:W3:Y:S02]  /*11f40*/  SYNCS.PHASECHK.TRANS64.TRYWAIT P0, [R11+URZ+0x100], R2 ;  /* 0x000100020b0075a7 */ /* 0x0044e400080011ff */
[----:B---3--:R-:W-:Y:S05]  /*11f50*/  @!P0 NANOSLEEP.SYNCS 0x989680 ;  /* 0x009896800000895d */ /* 0x008fea0003900000 */
[----:B------:R-:W3:Y:S02]  /*11f60*/  @!P0 SYNCS.PHASECHK.TRANS64 P0, [R11+URZ+0x100], R2 ;  /* 0x000100020b0085a7 */ /* 0x000ee400080010ff */
[----:B---3--:R-:W-:Y:S05]  /*11f70*/  @!P0 BRA `(.L_x_260) ;  /* 0xfffffffc00f08947 */ /* 0x008fea000383ffff */
[----:B------:R-:W-:Y:S05]  /*11f80*/  BRA `(.L_x_261) ;  /* 0xffffff6400c07947 */ /* 0x000fea000383ffff */
.L_x_95:
[----:B--2---:R2:W4:Y:S02]  /*11f90*/  SYNCS.PHASECHK.TRANS64.TRYWAIT P0, [R15+URZ+0xb8], R6 ;  /* 0x0000b8060f0075a7 */ /* 0x00452400080011ff */
[----:B----4-:R-:W-:Y:S05]  /*11fa0*/  @!P0 NANOSLEEP.SYNCS 0x989680 ;  /* 0x009896800000895d */ /* 0x010fea0003900000 */
[----:B------:R-:W4:Y:S02]  /*11fb0*/  @!P0 SYNCS.PHASECHK.TRANS64 P0, [R15+URZ+0xb8], R6 ;  /* 0x0000b8060f0085a7 */ /* 0x000f2400080010ff */
[----:B----4-:R-:W-:Y:S05]  /*11fc0*/  @!P0 BRA `(.L_x_95) ;  /* 0xfffffffc00f08947 */ /* 0x010fea000383ffff */
[----:B------:R-:W-:Y:S05]  /*11fd0*/  BRA `(.L_x_92) ;  /* 0xffffff6c00d47947 */ /* 0x000fea000383ffff */
.L_x_99:
[----:B------:R-:W-:Y:S07]  /*11fe0*/  MOV R0, UR24 ;  /* 0x0000001800007c02 */ /* 0x000fee0008000f00 */
.L_x_262:
[----:B------:R1:W1:Y:S02]  /*11ff0*/  SYNCS.PHASECHK.TRANS64.TRYWAIT P0, [R0+URZ+0x90], R5 ;  /* 0x00009005000075a7 */ /* 0x00026400080011ff */
[----:B-1----:R-:W-:Y:S05]  /*12000*/  @!P0 NANOSLEEP.SYNCS 0x989680 ;  /* 0x009896800000895d */ /* 0x002fea0003900000 */
[----:B------:R-:W1:Y:S02]  /*12010*/  @!P0 SYNCS.PHASECHK.TRANS64 P0, [R0+URZ+0x90], R5 ;  /* 0x00009005000085a7 */ /* 0x000e6400080010ff */
[----:B-1----:R-:W-:Y:S05]  /*12020*/  @!P0 BRA `(.L_x_262) ;  /* 0xfffffffc00f08947 */ /* 0x002fea000383ffff */
[----:B------:R-:W-:Y:S05]  /*12030*/  BRA `(.L_x_263) ;  /* 0xffffff7000587947 */ /* 0x000fea000383ffff */
.L_x_105:
[----:B------:R-:W-:Y:S07]  /*12040*/  MOV R0, UR24 ;  /* 0x0000001800007c02 */ /* 0x000fee0008000f00 */
.L_x_264:
[----:B-1----:R1:W4:Y:S02]  /*12050*/  SYNCS.PHASECHK.TRANS64.TRYWAIT P0, [R0+URZ+0x98], R5 ;  /* 0x00009805000075a7 */ /* 0x00232400080011ff */
[----:B----4-:R-:W-:Y:S05]  /*12060*/  @!P0 NANOSLEEP.SYNCS 0x989680 ;  /* 0x009896800000895d */ /* 0x010fea0003900000 */
[----:B------:R-:W4:Y:S02]  /*12070*/  @!P0 SYNCS.PHASECHK.TRANS64 P0, [R0+URZ+0x98], R5 ;  /* 0x00009805000085a7 */ /* 0x000f2400080010ff */
[----:B----4-:R-:W-:Y:S05]  /*12080*/  @!P0 BRA `(.L_x_264) ;  /* 0xfffffffc00f08947 */ /* 0x010fea000383ffff */
[----:B------:R-:W-:Y:S05]  /*12090*/  BRA `(.L_x_265) ;  /* 0xffffff7000b07947 */ /* 0x000fea000383ffff */
.L_x_111:
[----:B-1--4-:R-:W-:Y:S07]  /*120a0*/  MOV R0, UR24 ;  /* 0x0000001800007c02 */ /* 0x012fee0008000f00 */
.L_x_266:
[----:B-1----:R1:W4:Y:S02]  /*120b0*/  SYNCS.PHASECHK.TRANS64.TRYWAIT P0, [R0+URZ+0xa0], R5 ;  /* 0x0000a005000075a7 */ /* 0x00232400080011ff */
[----:B----4-:R-:W-:Y:S05]  /*120c0*/  @!P0 NANOSLEEP.SYNCS 0x989680 ;  /* 0x009896800000895d */ /* 0x010fea0003900000 */
[----:B------:R-:W4:Y:S02]  /*120d0*/  @!P0 SYNCS.PHASECHK.TRANS64 P0, [R0+URZ+0xa0], R5 ;  /* 0x0000a005000085a7 */ /* 0x000f2400080010ff */
[----:B----4-:R-:W-:Y:S05]  /*120e0*/  @!P0 BRA `(.L_x_266) ;  /* 0xfffffffc00f08947 */ /* 0x010fea000383ffff */
[----:B------:R-:W-:Y:S05]  /*120f0*/  BRA `(.L_x_267) ;  /* 0xffffff7400087947 */ /* 0x000fea000383ffff */
.L_x_117:
[----:B-1--4-:R-:W-:Y:S07]  /*12100*/  MOV R0, UR24 ;  /* 0x0000001800007c02 */ /* 0x012fee0008000f00 */
.L_x_268:
[----:B-1----:R1:W4:Y:S02]  /*12110*/  SYNCS.PHASECHK.TRANS64.TRYWAIT P0, [R0+URZ+0xa8], R5 ;  /* 0x0000a805000075a7 */ /* 0x00232400080011ff */
[----:B----4-:R-:W-:Y:S05]  /*12120*/  @!P0 NANOSLEEP.SYNCS 0x989680 ;  /* 0x009896800000895d */ /* 0x010fea0003900000 */
[----:B------:R-:W4:Y:S02]  /*12130*/  @!P0 SYNCS.PHASECHK.TRANS64 P0, [R0+URZ+0xa8], R5 ;  /* 0x0000a805000085a7 */ /* 0x000f2400080010ff */
[----:B----4-:R-:W-:Y:S05]  /*12140*/  @!P0 BRA `(.L_x_268) ;  /* 0xfffffffc00f08947 */ /* 0x010fea000383ffff */
[----:B------:R-:W-:Y:S05]  /*12150*/  BRA `(.L_x_269) ;  /* 0xffffff7400607947 */ /* 0x000fea000383ffff */
.L_x_123:
[----:B----4-:R-:W-:Y:S07]  /*12160*/  MOV R0, UR8 ;  /* 0x0000000800007c02 */ /* 0x010fee0008000f00 */
.L_x_270:
[----:B-1----:R1:W4:Y:S02]  /*12170*/  SYNCS.PHASECHK.TRANS64.TRYWAIT P0, [R0+URZ+0x1a0], R5 ;  /* 0x0001a005000075a7 */ /* 0x00232400080011ff */
[----:B----4-:R-:W-:Y:S05]  /*12180*/  @!P0 NANOSLEEP.SYNCS 0x989680 ;  /* 0x009896800000895d */ /* 0x010fea0003900000 */
[----:B------:R-:W4:Y:S02]  /*12190*/  @!P0 SYNCS.PHASECHK.TRANS64 P0, [R0+URZ+0x1a0], R5 ;  /* 0x0001a005000085a7 */ /* 0x000f2400080010ff */
[----:B----4-:R-:W-:Y:S05]  /*121a0*/  @!P0 BRA `(.L_x_270) ;  /* 0xfffffffc00f08947 */ /* 0x010fea000383ffff */
[----:B------:R-:W-:Y:S05]  /*121b0*/  BRA `(.L_x_271) ;  /* 0xffffff7400c87947 */ /* 0x000fea000383ffff */
.L_x_127:
[----:B------:R-:W-:-:S07]  /*121c0*/  MOV R0, UR24 ;  /* 0x0000001800007c02 */ /* 0x000fce0008000f00 */
.L_x_272:
[----:B-1----:R1:W2:Y:S02]  /*121d0*/  SYNCS.PHASECHK.TRANS64.TRYWAIT P0, [R0+URZ+0x90], R3 ;  /* 0x00009003000075a7 */ /* 0x0022a400080011ff */
[----:B--2---:R-:W-:Y:S05]  /*121e0*/  @!P0 NANOSLEEP.SYNCS 0x989680 ;  /* 0x009896800000895d */ /* 0x004fea0003900000 */
[----:B------:R-:W2:Y:S02]  /*121f0*/  @!P0 SYNCS.PHASECHK.TRANS64 P0, [R0+URZ+0x90], R3 ;  /* 0x00009003000085a7 */ /* 0x000ea400080010ff */
[----:B--2---:R-:W-:Y:S05]  /*12200*/  @!P0 BRA `(.L_x_272) ;  /* 0xfffffffc00f08947 */ /* 0x004fea000383ffff */
[----:B------:R-:W-:Y:S05]  /*12210*/  BRA `(.L_x_273) ;  /* 0xffffff7800347947 */ /* 0x000fea000383ffff */
.L_x_129:
[----:B-1----:R-:W-:-:S07]  /*12220*/  MOV R0, UR24 ;  /* 0x0000001800007c02 */ /* 0x002fce0008000f00 */
.L_x_274:
[----:B-1----:R1:W2:Y:S02]  /*12230*/  SYNCS.PHASECHK.TRANS64.TRYWAIT P0, [R0+URZ+0x98], R3 ;  /* 0x00009803000075a7 */ /* 0x0022a400080011ff */
[----:B--2---:R-:W-:Y:S05]  /*12240*/  @!P0 NANOSLEEP.SYNCS 0x989680 ;  /* 0x009896800000895d */ /* 0x004fea0003900000 */
[----:B------:R-:W2:Y:S02]  /*12250*/  @!P0 SYNCS.PHASECHK.TRANS64 P0, [R0+URZ+0x98], R3 ;  /* 0x00009803000085a7 */ /* 0x000ea400080010ff */
[----:B--2---:R-:W-:Y:S05]  /*12260*/  @!P0 BRA `(.L_x_274) ;  /* 0xfffffffc00f08947 */ /* 0x004fea000383ffff */
[----:B------:R-:W-:Y:S05]  /*12270*/  BRA `(.L_x_275) ;  /* 0xffffff78002c7947 */ /* 0x000fea000383ffff */
.L_x_131:
[----:B-1----:R-:W-:-:S07]  /*12280*/  MOV R0, UR24 ;  /* 0x0000001800007c02 */ /* 0x002fce0008000f00 */
.L_x_276:
[----:B-1----:R1:W2:Y:S02]  /*12290*/  SYNCS.PHASECHK.TRANS64.TRYWAIT P0, [R0+URZ+0xa0], R3 ;  /* 0x0000a003000075a7 */ /* 0x0022a400080011ff */
[----:B--2---:R-:W-:Y:S05]  /*122a0*/  @!P0 NANOSLEEP.SYNCS 0x989680 ;  /* 0x009896800000895d */ /* 0x004fea0003900000 */
[----:B------:R-:W2:Y:S02]  /*122b0*/  @!P0 SYNCS.PHASECHK.TRANS64 P0, [R0+URZ+0xa0], R3 ;  /* 0x0000a003000085a7 */ /* 0x000ea400080010ff */
[----:B--2---:R-:W-:Y:S05]  /*122c0*/  @!P0 BRA `(.L_x_276) ;  /* 0xfffffffc00f08947 */ /* 0x004fea000383ffff */
[----:B------:R-:W-:Y:S05]  /*122d0*/  BRA `(.L_x_277) ;  /* 0xffffff7800247947 */ /* 0x000fea000383ffff */
.L_x_140:
[----:B------:R-:W-:Y:S07]  /*122e0*/  MOV R0, UR6 ;  /* 0x0000000600007c02 */ /* 0x000fee0008000f00 */
.L_x_278:
[----:B---3--:R3:W1:Y:S02]  /*122f0*/  SYNCS.PHASECHK.TRANS64.TRYWAIT P0, [R0+URZ+0x1a0], R3 ;  /* 0x0001a003000075a7 */ /* 0x00866400080011ff */
[----:B-1----:R-:W-:Y:S05]  /*12300*/  @!P0 NANOSLEEP.SYNCS 0x989680 ;  /* 0x009896800000895d */ /* 0x002fea0003900000 */
[----:B------:R-:W1:Y:S02]  /*12310*/  @!P0 SYNCS.PHASECHK.TRANS64 P0, [R0+URZ+0x1a0], R3 ;  /* 0x0001a003000085a7 */ /* 0x000e6400080010ff */
[----:B-1----:R-:W-:Y:S05]  /*12320*/  @!P0 BRA `(.L_x_278) ;  /* 0xfffffffc00f08947 */ /* 0x002fea000383ffff */
[----:B------:R-:W-:Y:S05]  /*12330*/  BRA `(.L_x_279) ;  /* 0xffffff8000c87947 */ /* 0x000fea000383ffff */
.L_x_149:
[----:B------:R-:W-:Y:S07]  /*12340*/  MOV R15, 0xffffffff ;  /* 0xffffffff000f7802 */ /* 0x000fee0000000f00 */
[----:B---345:R-:W-:Y:S05]  /*12350*/  WARPSYNC.COLLECTIVE R15, `(.L_x_280) ;  /* 0x000000000f0c7348 */ /* 0x038fea0003c00000 */
[----:B------:R-:W-:Y:S02]  /*12360*/  ELECT P6, UR79, PT ;  /* 0x00000000004f782f */ /* 0x000fe400038c0000 */
[----:B----4-:R-:W-:Y:S01]  /*12370*/  MOV R14, UR79 ;  /* 0x0000004f000e7c02 */ /* 0x010fe20008000f00 */
[----:B---3-5:R-:W-:Y:S10]  /*12380*/  ENDCOLLECTIVE ;  /* 0x000000000000791b */ /* 0x028ff40003800000 */
.L_x_280:
[----:B------:R-:W-:Y:S05]  /*12390*/  BRA `(.L_x_281) ;  /* 0xffffff8400d87947 */ /* 0x000fea000383ffff */
.L_x_154:
[----:B--2---:R-:W-:Y:S04]  /*123a0*/  MOV R3, UR43 ;  /* 0x0000002b00037c02 */ /* 0x004fe80008000f00 */
[----:B------:R2:W1:Y:S03]  /*123b0*/  SYNCS.PHASECHK.TRANS64.TRYWAIT P0, [R3+URZ+0x70], R2 ;  /* 0x00007002030075a7 */ /* 0x00046600080011ff */
[----:B-1----:R-:W-:Y:S05]  /*123c0*/  @!P0 NANOSLEEP.SYNCS 0x989680 ;  /* 0x009896800000895d */ /* 0x002fea0003900000 */
[----:B------:R-:W1:Y:S02]  /*123d0*/  @!P0 SYNCS.PHASECHK.TRANS64 P0, [R3+URZ+0x70], R2 ;  /* 0x00007002030085a7 */ /* 0x000e6400080010ff */
[----:B-1----:R-:W-:Y:S05]  /*123e0*/  @!P0 BRA `(.L_x_154) ;  /* 0xfffffffc00ec8947 */ /* 0x002fea000383ffff */
[----:B------:R-:W-:Y:S05]  /*123f0*/  BRA `(.L_x_153) ;  /* 0xffffff8800787947 */ /* 0x000fea000383ffff */
.L_x_158:
[----:B------:R1:W1:Y:S02]  /*12400*/  SYNCS.PHASECHK.TRANS64.TRYWAIT P1, [R97+URZ+0x140], R0 ;  /* 0x00014000610075a7 */ /* 0x00026400080211ff */
[----:B-1----:R-:W-:Y:S05]  /*12410*/  @!P1 NANOSLEEP.SYNCS 0x989680 ;  /* 0x009896800000995d */ /* 0x002fea0003900000 */
[----:B------:R-:W1:Y:S02]  /*12420*/  @!P1 SYNCS.PHASECHK.TRANS64 P1, [R97+URZ+0x140], R0 ;  /* 0x00014000610095a7 */ /* 0x000e6400080210ff */
[----:B-1----:R-:W-:Y:S05]  /*12430*/  @!P1 BRA `(.L_x_158) ;  /* 0xfffffffc00f09947 */ /* 0x002fea000383ffff */
[----:B------:R-:W-:Y:S05]  /*12440*/  BRA `(.L_x_157) ;  /* 0xffffff8c00107947 */ /* 0x000fea000383ffff */
.L_x_165:
[----:B--2---:R-:W-:Y:S04]  /*12450*/  MOV R3, UR43 ;  /* 0x0000002b00037c02 */ /* 0x004fe80008000f00 */
[----:B------:R2:W3:Y:S03]  /*12460*/  SYNCS.PHASECHK.TRANS64.TRYWAIT P1, [R3+URZ+0x78], R0 ;  /* 0x00007800030075a7 */ /* 0x0004e600080211ff */
[----:B---3--:R-:W-:Y:S05]  /*12470*/  @!P1 NANOSLEEP.SYNCS 0x989680 ;  /* 0x009896800000995d */ /* 0x008fea0003900000 */
[----:B------:R-:W3:Y:S02]  /*12480*/  @!P1 SYNCS.PHASECHK.TRANS64 P1, [R3+URZ+0x78], R0 ;  /* 0x00007800030095a7 */ /* 0x000ee400080210ff */
[----:B---3--:R-:W-:Y:S05]  /*12490*/  @!P1 BRA `(.L_x_165) ;  /* 0xfffffffc00ec9947 */ /* 0x008fea000383ffff */
[----:B------:R-:W-:Y:S05]  /*124a0*/  BRA `(.L_x_164) ;  /* 0xffffff9800287947 */ /* 0x000fea000383ffff */
.L_x_173:
[----:B--2---:R-:W-:Y:S04]  /*124b0*/  MOV R0, UR43 ;  /* 0x0000002b00007c02 */ /* 0x004fe80008000f00 */
[----:B------:R2:W1:Y:S03]  /*124c0*/  SYNCS.PHASECHK.TRANS64.TRYWAIT P1, [R0+URZ+0x80], R3 ;  /* 0x00008003000075a7 */ /* 0x00046600080211ff */
[----:B-1----:R-:W-:Y:S05]  /*124d0*/  @!P1 NANOSLEEP.SYNCS 0x989680 ;  /* 0x009896800000995d */ /* 0x002fea0003900000 */
[----:B------:R-:W1:Y:S02]  /*124e0*/  @!P1 SYNCS.PHASECHK.TRANS64 P1, [R0+URZ+0x80], R3 ;  /* 0x00008003000095a7 */ /* 0x000e6400080210ff */
[----:B-1----:R-:W-:Y:S05]  /*124f0*/  @!P1 BRA `(.L_x_173) ;  /* 0xfffffffc00ec9947 */ /* 0x002fea000383ffff */
[----:B------:R-:W-:Y:S05]  /*12500*/  BRA `(.L_x_172) ;  /* 0xffffffa400907947 */ /* 0x000fea000383ffff */
.L_x_181:
[----:B--2---:R-:W-:Y:S04]  /*12510*/  MOV R0, UR43 ;  /* 0x0000002b00007c02 */ /* 0x004fe80008000f00 */
[----:B------:R2:W1:Y:S03]  /*12520*/  SYNCS.PHASECHK.TRANS64.TRYWAIT P1, [R0+URZ+0x88], R3 ;  /* 0x00008803000075a7 */ /* 0x00046600080211ff */
[----:B-1----:R-:W-:Y:S05]  /*12530*/  @!P1 NANOSLEEP.SYNCS 0x989680 ;  /* 0x009896800000995d */ /* 0x002fea0003900000 */
[----:B------:R-:W1:Y:S02]  /*12540*/  @!P1 SYNCS.PHASECHK.TRANS64 P1, [R0+URZ+0x88], R3 ;  /* 0x00008803000095a7 */ /* 0x000e6400080210ff */
[----:B-1----:R-:W-:Y:S05]  /*12550*/  @!P1 BRA `(.L_x_181) ;  /* 0xfffffffc00ec9947 */ /* 0x002fea000383ffff */
[----:B------:R-:W-:Y:S05]  /*12560*/  BRA `(.L_x_180) ;  /* 0xffffffb400087947 */ /* 0x000fea000383ffff */
.L_x_193:
[----:B------:R-:W-:Y:S07]  /*12570*/  MOV R4, UR24 ;  /* 0x0000001800047c02 */ /* 0x000fee0008000f00 */
.L_x_282:
[----:B--2---:R2:W4:Y:S02]  /*12580*/  SYNCS.PHASECHK.TRANS64.TRYWAIT P0, [R4+URZ+0xc0], R5 ;  /* 0x0000c005040075a7 */ /* 0x00452400080011ff */
[----:B----4-:R-:W-:Y:S05]  /*12590*/  @!P0 NANOSLEEP.SYNCS 0x989680 ;  /* 0x009896800000895d */ /* 0x010fea0003900000 */
[----:B------:R-:W4:Y:S02]  /*125a0*/  @!P0 SYNCS.PHASECHK.TRANS64 P0, [R4+URZ+0xc0], R5 ;  /* 0x0000c005040085a7 */ /* 0x000f2400080010ff */
[----:B----4-:R-:W-:Y:S05]  /*125b0*/  @!P0 BRA `(.L_x_282) ;  /* 0xfffffffc00f08947 */ /* 0x010fea000383ffff */
[----:B------:R-:W-:Y:S05]  /*125c0*/  BRA `(.L_x_283) ;  /* 0xffffffcc00247947 */ /* 0x000fea000383ffff */
.L_x_196:
[----:B------:R-:W-:Y:S07]  /*125d0*/  MOV R4, UR24 ;  /* 0x0000001800047c02 */ /* 0x000fee0008000f00 */
.L_x_284:
[----:B-1----:R1:W2:Y:S02]  /*125e0*/  SYNCS.PHASECHK.TRANS64.TRYWAIT P1, [R4+URZ+0x1e0], R5 ;  /* 0x0001e005040075a7 */ /* 0x0022a400080211ff */
[----:B--2---:R-:W-:Y:S05]  /*125f0*/  @!P1 NANOSLEEP.SYNCS 0x989680 ;  /* 0x009896800000995d */ /* 0x004fea0003900000 */
[----:B------:R-:W2:Y:S02]  /*12600*/  @!P1 SYNCS.PHASECHK.TRANS64 P1, [R4+URZ+0x1e0], R5 ;  /* 0x0001e005040095a7 */ /* 0x000ea400080210ff */
[----:B--2---:R-:W-:Y:S05]  /*12610*/  @!P1 BRA `(.L_x_284) ;  /* 0xfffffffc00f09947 */ /* 0x004fea000383ffff */
[----:B------:R-:W-:Y:S05]  /*12620*/  BRA `(.L_x_285) ;  /* 0xffffffcc00807947 */ /* 0x000fea000383ffff */
.L_x_212:
[----:B--2---:R-:W-:-:S04]  /*12630*/  MOV R0, UR6 ;  /* 0x0000000600007c02 */ /* 0x004fc80008000f00 */
[----:B------:R2:W3:Y:S03]  /*12640*/  SYNCS.PHASECHK.TRANS64.TRYWAIT P0, [R0+URZ+0x8], R5 ;  /* 0x00000805000075a7 */ /* 0x0004e600080011ff */
[----:B---3--:R-:W-:Y:S05]  /*12650*/  @!P0 NANOSLEEP.SYNCS 0x989680 ;  /* 0x009896800000895d */ /* 0x008fea0003900000 */
[----:B------:R-:W3:Y:S02]  /*12660*/  @!P0 SYNCS.PHASECHK.TRANS64 P0, [R0+URZ+0x8], R5 ;  /* 0x00000805000085a7 */ /* 0x000ee400080010ff */
[----:B---3--:R-:W-:Y:S05]  /*12670*/  @!P0 BRA `(.L_x_212) ;  /* 0xfffffffc00ec8947 */ /* 0x008fea000383ffff */
[----:B------:R-:W-:Y:S05]  /*12680*/  BRA `(.L_x_211) ;  /* 0xffffffe000747947 */ /* 0x000fea000383ffff */
.L_x_214:
[----:B------:R-:W-:Y:S01]  /*12690*/  BSSY B0, `(.L_x_286) ;  /* 0x0000006000007945 */ /* 0x000fe20003800000 */
[----:B------:R-:W-:-:S07]  /*126a0*/  MOV R15, 0xffffffff ;  /* 0xffffffff000f7802 */ /* 0x000fce0000000f00 */
[----:B-12-45:R-:W-:Y:S05]  /*126b0*/  WARPSYNC.COLLECTIVE R15, `(.L_x_287) ;  /* 0x000000000f0c7348 */ /* 0x036fea0003c00000 */
[----:B------:R-:W-:Y:S02]  /*126c0*/  ELECT P6, UR79, PT ;  /* 0x00000000004f782f */ /* 0x000fe400038c0000 */
[----:B----4-:R-:W-:Y:S01]  /*126d0*/  MOV R14, UR79 ;  /* 0x0000004f000e7c02 */ /* 0x010fe20008000f00 */
[----:B-12--5:R-:W-:Y:S10]  /*126e0*/  ENDCOLLECTIVE ;  /* 0x000000000000791b */ /* 0x026ff40003800000 */
.L_x_287:
[----:B------:R-:W-:Y:S05]  /*126f0*/  BSYNC B0 ;  /* 0x0000000000007941 */ /* 0x000fea0003800000 */
.L_x_286:
[----:B------:R-:W-:Y:S05]  /*12700*/  BRA `(.L_x_288) ;  /* 0xffffffe000a47947 */ /* 0x000fea000383ffff */
.L_x_216:
[----:B--2---:R-:W-:-:S04]  /*12710*/  MOV R0, UR6 ;  /* 0x0000000600007c02 */ /* 0x004fc80008000f00 */
[----:B------:R2:W3:Y:S03]  /*12720*/  SYNCS.PHASECHK.TRANS64.TRYWAIT P0, [R0+URZ+0x8], R3 ;  /* 0x00000803000075a7 */ /* 0x0004e600080011ff */
[----:B---3--:R-:W-:Y:S05]  /*12730*/  @!P0 NANOSLEEP.SYNCS 0x989680 ;  /* 0x009896800000895d */ /* 0x008fea0003900000 */
[----:B------:R-:W3:Y:S02]  /*12740*/  @!P0 SYNCS.PHASECHK.TRANS64 P0, [R0+URZ+0x8], R3 ;  /* 0x00000803000085a7 */ /* 0x000ee400080010ff */
[----:B---3--:R-:W-:Y:S05]  /*12750*/  @!P0 BRA `(.L_x_216) ;  /* 0xfffffffc00ec8947 */ /* 0x008fea000383ffff */
[----:B------:R-:W-:Y:S05]  /*12760*/  BRA `(.L_x_215) ;  /* 0xffffffe000a87947 */ /* 0x000fea000383ffff */
.L_x_219:
[----:B-1----:R-:W-:-:S07]  /*12770*/  MOV R3, UR9 ;  /* 0x0000000900037c02 */ /* 0x002fce0008000f00 */
.L_x_289:
[----:B-1----:R1:W3:Y:S02]  /*12780*/  SYNCS.PHASECHK.TRANS64.TRYWAIT P0, [R3+URZ+0x160], R4 ;  /* 0x00016004030075a7 */ /* 0x0022e400080011ff */
[----:B---3--:R-:W-:Y:S05]  /*12790*/  @!P0 NANOSLEEP.SYNCS 0x989680 ;  /* 0x009896800000895d */ /* 0x008fea0003900000 */
[----:B------:R-:W3:Y:S02]  /*127a0*/  @!P0 SYNCS.PHASECHK.TRANS64 P0, [R3+URZ+0x160], R4 ;  /* 0x00016004030085a7 */ /* 0x000ee400080010ff */
[----:B---3--:R-:W-:Y:S05]  /*127b0*/  @!P0 BRA `(.L_x_289) ;  /* 0xfffffffc00f08947 */ /* 0x008fea000383ffff */
[----:B------:R-:W-:Y:S05]  /*127c0*/  BRA `(.L_x_290) ;  /* 0xffffffe400947947 */ /* 0x000fea000383ffff */
.L_x_221:
[----:B------:R-:W-:Y:S07]  /*127d0*/  MOV R3, UR6 ;  /* 0x0000000600037c02 */ /* 0x000fee0008000f00 */
.L_x_291:
[----:B-1----:R1:W2:Y:S02]  /*127e0*/  SYNCS.PHASECHK.TRANS64.TRYWAIT P0, [R3+URZ], R4 ;  /* 0x00000004030075a7 */ /* 0x0022a400080011ff */
[----:B--2---:R-:W-:Y:S05]  /*127f0*/  @!P0 NANOSLEEP.SYNCS 0x989680 ;  /* 0x009896800000895d */ /* 0x004fea0003900000 */
[----:B------:R-:W2:Y:S02]  /*12800*/  @!P0 SYNCS.PHASECHK.TRANS64 P0, [R3+URZ], R4 ;  /* 0x00000004030085a7 */ /* 0x000ea400080010ff */
[----:B--2---:R-:W-:Y:S05]  /*12810*/  @!P0 BRA `(.L_x_291) ;  /* 0xfffffffc00f08947 */ /* 0x004fea000383ffff */
[----:B------:R-:W-:Y:S05]  /*12820*/  BRA `(.L_x_220) ;  /* 0xffffffe400d47947 */ /* 0x000fea000383ffff */
.L_x_225:
[----:B------:R-:W-:-:S07]  /*12830*/  MOV R3, UR6 ;  /* 0x0000000600037c02 */ /* 0x000fce0008000f00 */
.L_x_292:
[----:B-1----:R1:W2:Y:S02]  /*12840*/  SYNCS.PHASECHK.TRANS64.TRYWAIT P0, [R3+URZ+0x1a0], R4 ;  /* 0x0001a004030075a7 */ /* 0x0022a400080011ff */
[----:B--2---:R-:W-:Y:S05]  /*12850*/  @!P0 NANOSLEEP.SYNCS 0x989680 ;  /* 0x009896800000895d */ /* 0x004fea0003900000 */
[----:B------:R-:W2:Y:S02]  /*12860*/  @!P0 SYNCS.PHASECHK.TRANS64 P0, [R3+URZ+0x1a0], R4 ;  /* 0x0001a004030085a7 */ /* 0x000ea400080010ff */
[----:B--2---:R-:W-:Y:S05]  /*12870*/  @!P0 BRA `(.L_x_292) ;  /* 0xfffffffc00f08947 */ /* 0x004fea000383ffff */
[----:B------:R-:W-:Y:S05]  /*12880*/  BRA `(.L_x_293) ;  /* 0xffffffe800b07947 */ /* 0x000fea000383ffff */
.L_x_230:
[----:B-1----:R-:W-:-:S07]  /*12890*/  MOV R0, UR6 ;  /* 0x0000000600007c02 */ /* 0x002fce0008000f00 */
.L_x_294:
[----:B-1----:R1:W3:Y:S02]  /*128a0*/  SYNCS.PHASECHK.TRANS64.TRYWAIT P0, [R0+URZ+0x160], R3 ;  /* 0x00016003000075a7 */ /* 0x0022e400080011ff */
[----:B---3--:R-:W-:Y:S05]  /*128b0*/  @!P0 NANOSLEEP.SYNCS 0x989680 ;  /* 0x009896800000895d */ /* 0x008fea0003900000 */
[----:B------:R-:W3:Y:S02]  /*128c0*/  @!P0 SYNCS.PHASECHK.TRANS64 P0, [R0+URZ+0x160], R3 ;  /* 0x00016003000085a7 */ /* 0x000ee400080010ff */
[----:B---3--:R-:W-:Y:S05]  /*128d0*/  @!P0 BRA `(.L_x_294) ;  /* 0xfffffffc00f08947 */ /* 0x008fea000383ffff */
[----:B------:R-:W-:Y:S05]  /*128e0*/  BRA `(.L_x_295) ;  /* 0xffffffec00387947 */ /* 0x000fea000383ffff */
.L_x_232:
[----:B------:R-:W-:-:S07]  /*128f0*/  MOV R0, UR7 ;  /* 0x0000000700007c02 */ /* 0x000fce0008000f00 */
.L_x_296:
[----:B-1----:R1:W3:Y:S02]  /*12900*/  SYNCS.PHASECHK.TRANS64.TRYWAIT P0, [R0+URZ+0x160], R3 ;  /* 0x00016003000075a7 */ /* 0x0022e400080011ff */
[----:B---3--:R-:W-:Y:S05]  /*12910*/  @!P0 NANOSLEEP.SYNCS 0x989680 ;  /* 0x009896800000895d */ /* 0x008fea0003900000 */
[----:B------:R-:W3:Y:S02]  /*12920*/  @!P0 SYNCS.PHASECHK.TRANS64 P0, [R0+URZ+0x160], R3 ;  /* 0x00016003000085a7 */ /* 0x000ee400080010ff */
[----:B---3--:R-:W-:Y:S05]  /*12930*/  @!P0 BRA `(.L_x_296) ;  /* 0xfffffffc00f08947 */ /* 0x008fea000383ffff */
[----:B------:R-:W-:Y:S05]  /*12940*/  BRA `(.L_x_297) ;  /* 0xffffffec00507947 */ /* 0x000fea000383ffff */
.L_x_234:
[----:B------:R-:W-:-:S07]  /*12950*/  MOV R0, UR7 ;  /* 0x0000000700007c02 */ /* 0x000fce0008000f00 */
.L_x_298:
[----:B-1----:R1:W3:Y:S02]  /*12960*/  SYNCS.PHASECHK.TRANS64.TRYWAIT P0, [R0+URZ+0x160], R3 ;  /* 0x00016003000075a7 */ /* 0x0022e400080011ff */
[----:B---3--:R-:W-:Y:S05]  /*12970*/  @!P0 NANOSLEEP.SYNCS 0x989680 ;  /* 0x009896800000895d */ /* 0x008fea0003900000 */
[----:B------:R-:W3:Y:S02]  /*12980*/  @!P0 SYNCS.PHASECHK.TRANS64 P0, [R0+URZ+0x160], R3 ;  /* 0x00016003000085a7 */ /* 0x000ee400080010ff */
[----:B---3--:R-:W-:Y:S05]  /*12990*/  @!P0 BRA `(.L_x_298) ;  /* 0xfffffffc00f08947 */ /* 0x008fea000383ffff */
[----:B------:R-:W-:Y:S05]  /*129a0*/  BRA `(.L_x_299) ;  /* 0xffffffec00687947 */ /* 0x000fea000383ffff */
.L_x_238:
[----:B------:R-:W-:-:S07]  /*129b0*/  MOV R0, UR4 ;  /* 0x0000000400007c02 */ /* 0x000fce0008000f00 */
.L_x_300:
[----:B-1----:R1:W3:Y:S02]  /*129c0*/  SYNCS.PHASECHK.TRANS64.TRYWAIT P1, [R0+URZ+0x190], R3 ;  /* 0x00019003000075a7 */ /* 0x0022e400080211ff */
[----:B---3--:R-:W-:Y:S05]  /*129d0*/  @!P1 NANOSLEEP.SYNCS 0x989680 ;  /* 0x009896800000995d */ /* 0x008fea0003900000 */
[----:B------:R-:W3:Y:S02]  /*129e0*/  @!P1 SYNCS.PHASECHK.TRANS64 P1, [R0+URZ+0x190], R3 ;  /* 0x00019003000095a7 */ /* 0x000ee400080210ff */
[----:B---3--:R-:W-:Y:S05]  /*129f0*/  @!P1 BRA `(.L_x_300) ;  /* 0xfffffffc00f09947 */ /* 0x008fea000383ffff */
[----:B------:R-:W-:Y:S05]  /*12a00*/  BRA `(.L_x_301) ;  /* 0xffffffec00bc7947 */ /* 0x000fea000383ffff */
        .weak           $__internal_0_$__cuda_sm10x_tcgen05_guardrail_trap_col_being_dealloced_not_returned_by_alloc
        .type           $__internal_0_$__cuda_sm10x_tcgen05_guardrail_trap_col_being_dealloced_not_returned_by_alloc,@function
        .size           $__internal_0_$__cuda_sm10x_tcgen05_guardrail_trap_col_being_dealloced_not_returned_by_alloc,($__internal_1_$__cuda_sm10x_tcgen05_guardrail_trap_phase_invalid_during_alloc - $__internal_0_$__cuda_sm10x_tcgen05_guardrail_trap_col_being_dealloced_not_returned_by_alloc)
$__internal_0_$__cuda_sm10x_tcgen05_guardrail_trap_col_being_dealloced_not_returned_by_alloc:
[----:B------:R-:W-:Y:S05]  /*12a10*/  BPT.TRAP 0x1 ;  /* 0x000000040000795c */ /* 0x000fea0000300000 */
[----:B------:R-:W-:-:S04]  /*12a20*/  HFMA2 R3, -RZ, RZ, 0, 0 ;  /* 0x00000000ff037431 */ /* 0x000fc800000001ff */
[----:B------:R-:W-:Y:S05]  /*12a30*/  RET.REL.NODEC R2 `(_ZN7cutlass13device_kernelINS_4gemm6kernel13GemmUniversalINS1_17GroupProblemShapeIN4cute5tupleIJiiiEEEEENS1_10collective13CollectiveMmaINS1_40MainloopSm100ArrayTmaUmmaWarpSpecializedILi7ELi8ELi4ENS6_IJNS5_1CILi2EEENSC_ILi1EEESE_EEEEENS6_IJNSC_ILi256EEENSC_ILi128EEENSC_ILi64EEEEEENS_6half_tEPNS6_IJlSE_NSC_ILi0EEEEEESL_SO_NS5_8TiledMMAINS5_8MMA_AtomIJNS5_26SM100_MMA_F16BF16_2x1SM_SSISL_SL_fLi256ELi128ELNS5_4UMMA5MajorE0ELST_0ELNSS_7ScaleInE0ELSU_0EEEEEENS5_6LayoutINS6_IJSE_SE_SE_EEENS6_IJSM_SM_SM_EEEEENS6_IJNS5_10UnderscoreES11_S11_EEEEENS5_18SM100_TMA_2SM_LOADENS5_14ComposedLayoutINS5_7SwizzleILi3ELi4ELi3EEENS5_18smem_ptr_flag_bitsILi16EEENSX_INS6_IJNSC_ILi8EEESJ_EEENS6_IJSJ_SE_EEEEEEEvNS5_8identityES14_S1E_vS1F_EENS_8epilogue10collective18CollectiveEpilogueINS1H_31Sm100PtrArrayTmaWarpSpecializedILi4ELi2ELi32ELb1ELb0EEEJNS6_IJSI_SI_SJ_EEENS6_IJNSX_ISI_SE_EENSX_INSC_ILi32EEESE_EEEEESL_PNS6_IJSE_lSM_EEESL_S1S_NS1H_6fusion15FusionCallbacksIS1L_NS1T_17LinearCombinationISL_fSL_fLNS_15FloatRoundStyleE2EEES1M_S1Q_JEEENS5_5SM1004TMEM4LOAD26SM100_TMEM_LOAD_16dp256b4xENS5_13SM90_TMA_LOADENS15_IS17_S19_NSX_INS6_IJSJ_S1A_EEENS6_IJSE_SJ_EEEEEEENS5_17SM75_U16x8_LDSM_TENS5_14SM90_TMA_STOREES27_NS5_17SM90_U16x8_STSM_TENS5_39AutoVectorizingCopyWithAssumedAlignmentILi128EEEEEEvvEEEEvNT_6ParamsE) ;  /* 0xfffffed402707950 */ /* 0x000fea0003c3ffff */
        .weak           $__internal_1_$__cuda_sm10x_tcgen05_guardrail_trap_phase_invalid_during_alloc
        .type           $__internal_1_$__cuda_sm10x_tcgen05_guardrail_trap_phase_invalid_during_alloc,@function
        .size           $__internal_1_$__cuda_sm10x_tcgen05_guardrail_trap_phase_invalid_during_alloc,($__internal_2_$__cuda_sm10x_tcgen05_guardrail_trap_unallocated_columns_being_dealloced - $__internal_1_$__cuda_sm10x_tcgen05_guardrail_trap_phase_invalid_during_alloc)
$__internal_1_$__cuda_sm10x_tcgen05_guardrail_trap_phase_invalid_during_alloc:
[----:B------:R-:W-:Y:S05]  /*12a40*/  BPT.TRAP 0x1 ;  /* 0x000000040000795c */ /* 0x000fea0000300000 */
[----:B------:R-:W-:-:S04]  /*12a50*/  MOV R3, 0x0 ;  /* 0x0000000000037802 */ /* 0x000fc80000000f00 */
[----:B------:R-:W-:Y:S05]  /*12a60*/  RET.REL.NODEC R2 `(_ZN7cutlass13device_kernelINS_4gemm6kernel13GemmUniversalINS1_17GroupProblemShapeIN4cute5tupleIJiiiEEEEENS1_10collective13CollectiveMmaINS1_40MainloopSm100ArrayTmaUmmaWarpSpecializedILi7ELi8ELi4ENS6_IJNS5_1CILi2EEENSC_ILi1EEESE_EEEEENS6_IJNSC_ILi256EEENSC_ILi128EEENSC_ILi64EEEEEENS_6half_tEPNS6_IJlSE_NSC_ILi0EEEEEESL_SO_NS5_8TiledMMAINS5_8MMA_AtomIJNS5_26SM100_MMA_F16BF16_2x1SM_SSISL_SL_fLi256ELi128ELNS5_4UMMA5MajorE0ELST_0ELNSS_7ScaleInE0ELSU_0EEEEEENS5_6LayoutINS6_IJSE_SE_SE_EEENS6_IJSM_SM_SM_EEEEENS6_IJNS5_10UnderscoreES11_S11_EEEEENS5_18SM100_TMA_2SM_LOADENS5_14ComposedLayoutINS5_7SwizzleILi3ELi4ELi3EEENS5_18smem_ptr_flag_bitsILi16EEENSX_INS6_IJNSC_ILi8EEESJ_EEENS6_IJSJ_SE_EEEEEEEvNS5_8identityES14_S1E_vS1F_EENS_8epilogue10collective18CollectiveEpilogueINS1H_31Sm100PtrArrayTmaWarpSpecializedILi4ELi2ELi32ELb1ELb0EEEJNS6_IJSI_SI_SJ_EEENS6_IJNSX_ISI_SE_EENSX_INSC_ILi32EEESE_EEEEESL_PNS6_IJSE_lSM_EEESL_S1S_NS1H_6fusion15FusionCallbacksIS1L_NS1T_17LinearCombinationISL_fSL_fLNS_15FloatRoundStyleE2EEES1M_S1Q_JEEENS5_5SM1004TMEM4LOAD26SM100_TMEM_LOAD_16dp256b4xENS5_13SM90_TMA_LOADENS15_IS17_S19_NSX_INS6_IJSJ_S1A_EEENS6_IJSE_SJ_EEEEEEENS5_17SM75_U16x8_LDSM_TENS5_14SM90_TMA_STOREES27_NS5_17SM90_U16x8_STSM_TENS5_39AutoVectorizingCopyWithAssumedAlignmentILi128EEEEEEvvEEEEvNT_6ParamsE) ;  /* 0xfffffed402647950 */ /* 0x000fea0003c3ffff */
        .weak           $__internal_2_$__cuda_sm10x_tcgen05_guardrail_trap_unallocated_columns_being_dealloced
        .type           $__internal_2_$__cuda_sm10x_tcgen05_guardrail_trap_unallocated_columns_being_dealloced,@function
        .size           $__internal_2_$__cuda_sm10x_tcgen05_guardrail_trap_unallocated_columns_being_dealloced,($__internal_3_$__cuda_sm20_div_u64 - $__internal_2_$__cuda_sm10x_tcgen05_guardrail_trap_unallocated_columns_being_dealloced)
$__internal_2_$__cuda_sm10x_tcgen05_guardrail_trap_unallocated_columns_being_dealloced:
[----:B------:R-:W-:Y:S05]  /*12a70*/  BPT.TRAP 0x1 ;  /* 0x000000040000795c */ /* 0x000fea0000300000 */
[----:B------:R-:W-:-:S04]  /*12a80*/  HFMA2 R3, -RZ, RZ, 0, 0 ;  /* 0x00000000ff037431 */ /* 0x000fc800000001ff */
[----:B------:R-:W-:Y:S05]  /*12a90*/  RET.REL.NODEC R2 `(_ZN7cutlass13device_kernelINS_4gemm6kernel13GemmUniversalINS1_17GroupProblemShapeIN4cute5tupleIJiiiEEEEENS1_10collective13CollectiveMmaINS1_40MainloopSm100ArrayTmaUmmaWarpSpecializedILi7ELi8ELi4ENS6_IJNS5_1CILi2EEENSC_ILi1EEESE_EEEEENS6_IJNSC_ILi256EEENSC_ILi128EEENSC_ILi64EEEEEENS_6half_tEPNS6_IJlSE_NSC_ILi0EEEEEESL_SO_NS5_8TiledMMAINS5_8MMA_AtomIJNS5_26SM100_MMA_F16BF16_2x1SM_SSISL_SL_fLi256ELi128ELNS5_4UMMA5MajorE0ELST_0ELNSS_7ScaleInE0ELSU_0EEEEEENS5_6LayoutINS6_IJSE_SE_SE_EEENS6_IJSM_SM_SM_EEEEENS6_IJNS5_10UnderscoreES11_S11_EEEEENS5_18SM100_TMA_2SM_LOADENS5_14ComposedLayoutINS5_7SwizzleILi3ELi4ELi3EEENS5_18smem_ptr_flag_bitsILi16EEENSX_INS6_IJNSC_ILi8EEESJ_EEENS6_IJSJ_SE_EEEEEEEvNS5_8identityES14_S1E_vS1F_EENS_8epilogue10collective18CollectiveEpilogueINS1H_31Sm100PtrArrayTmaWarpSpecializedILi4ELi2ELi32ELb1ELb0EEEJNS6_IJSI_SI_SJ_EEENS6_IJNSX_ISI_SE_EENSX_INSC_ILi32EEESE_EEEEESL_PNS6_IJSE_lSM_EEESL_S1S_NS1H_6fusion15FusionCallbacksIS1L_NS1T_17LinearCombinationISL_fSL_fLNS_15FloatRoundStyleE2EEES1M_S1Q_JEEENS5_5SM1004TMEM4LOAD26SM100_TMEM_LOAD_16dp256b4xENS5_13SM90_TMA_LOADENS15_IS17_S19_NSX_INS6_IJSJ_S1A_EEENS6_IJSE_SJ_EEEEEEENS5_17SM75_U16x8_LDSM_TENS5_14SM90_TMA_STOREES27_NS5_17SM90_U16x8_STSM_TENS5_39AutoVectorizingCopyWithAssumedAlignmentILi128EEEEEEvvEEEEvNT_6ParamsE) ;  /* 0xfffffed402587950 */ /* 0x000fea0003c3ffff */
        .weak           $__internal_3_$__cuda_sm20_div_u64
        .type           $__internal_3_$__cuda_sm20_div_u64,@function
        .size           $__internal_3_$__cuda_sm20_div_u64,(.L_x_68 - $__internal_3_$__cuda_sm20_div_u64)
$__internal_3_$__cuda_sm20_div_u64:
[----:B------:R-:W1:Y:S08]  /*12aa0*/  I2F.U64.RP R16, UR4 ;  /* 0x0000000400107d12 */ /* 0x000e700008309000 */
[----:B-1----:R-:W1:Y:S02]  /*12ab0*/  MUFU.RCP R3, R16 ;  /* 0x0000001000037308 */ /* 0x002e640000001000 */
[----:B-1----:R-:W-:-:S06]  /*12ac0*/  VIADD R3, R3, 0x1ffffffe ;  /* 0x1ffffffe03037836 */ /* 0x002fcc0000000000 */
[----:B------:R-:W1:Y:S02]  /*12ad0*/  F2I.U64.TRUNC R18, R3 ;  /* 0x0000000300127311 */ /* 0x000e64000020d800 */
[----:B-1----:R-:W-:Y:S01]  /*12ae0*/  R2UR UR12, R18 ;  /* 0x00000000120c72ca */ /* 0x002fe200000e0000 */
[----:B------:R-:W-:Y:S01]  /*12af0*/  IMAD.MOV.U32 R3, RZ, RZ, 0x0 ;  /* 0x00000000ff037424 */ /* 0x000fe200078e00ff */
[----:B------:R-:W-:-:S11]  /*12b00*/  R2UR UR13, R19 ;  /* 0x00000000130d72ca */ /* 0x000fd600000e0000 */
[----:B------:R-:W-:-:S04]  /*12b10*/  UIMAD.WIDE.U32 UR14, UR12, UR4, URZ ;  /* 0x000000040c0e72a5 */ /* 0x000fc8000f8e00ff */
[----:B------:R-:W-:Y:S02]  /*12b20*/  UIADD3 UR11, UP0, UPT, URZ, -UR14, URZ ;  /* 0x8000000eff0b7290 */ /* 0x000fe4000ff1e0ff */
[----:B------:R-:W-:Y:S02]  /*12b30*/  UIMAD UR10, UR12, UR5, UR15 ;  /* 0x000000050c0a72a4 */ /* 0x000fe4000f8e020f */
[----:B------:R-:W-:Y:S02]  /*12b40*/  UIMAD.WIDE.U32 UR14, UR12, UR11, URZ ;  /* 0x0000000b0c0e72a5 */ /* 0x000fe4000f8e00ff */
[----:B------:R-:W-:-:S04]  /*12b50*/  UIMAD UR10, UR13, UR4, UR10 ;  /* 0x000000040d0a72a4 */ /* 0x000fc8000f8e020a */
[----:B------:R-:W-:Y:S01]  /*12b60*/  UIADD3.X UR10, UPT, UPT, URZ, ~UR10, URZ, UP0, !UPT ;  /* 0x8000000aff0a7290 */ /* 0x000fe200087fe4ff */
[----:B------:R-:W-:Y:S01]  /*12b70*/  UMOV UR14, UR15 ;  /* 0x0000000f000e7c82 */ /* 0x000fe20008000000 */
[----:B------:R-:W-:Y:S02]  /*12b80*/  UMOV UR15, UR12 ;  /* 0x0000000c000f7c82 */ /* 0x000fe40008000000 */
[----:B------:R-:W-:Y:S02]  /*12b90*/  UIMAD.WIDE.U32 UR18, UR13, UR10, URZ ;  /* 0x0000000a0d1272a5 */ /* 0x000fe4000f8e00ff */
[----:B------:R-:W-:Y:S02]  /*12ba0*/  UIMAD.WIDE.U32 UR14, UP2, UR12, UR10, UR14 ;  /* 0x0000000a0c0e72a5 */ /* 0x000fe4000f84000e */
[----:B------:R-:W-:Y:S02]  /*12bb0*/  UIMAD UR10, UR13, UR10, URZ ;  /* 0x0000000a0d0a72a4 */ /* 0x000fe4000f8e02ff */
[----:B------:R-:W-:-:S03]  /*12bc0*/  UIMAD.WIDE.U32 UR14, UP1, UR13, UR11, UR14 ;  /* 0x0000000b0d0e72a5 */ /* 0x000fc6000f82000e */
[----:B------:R-:W-:Y:S01]  /*12bd0*/  UMOV UR11, UR19 ;  /* 0x00000013000b7c82 */ /* 0x000fe20008000000 */
[----:B------:R-:W-:Y:S02]  /*12be0*/  UIADD3 UR15, UP0, UPT, UR10, UR15, URZ ;  /* 0x0000000f0a0f7290 */ /* 0x000fe4000ff1e0ff */
[----:B------:R-:W-:Y:S02]  /*12bf0*/  UIADD3.X UR11, UPT, UPT, UR11, UR13, URZ, UP2, !UPT ;  /* 0x0000000d0b0b7290 */ /* 0x000fe400097fe4ff */
[----:B------:R-:W-:Y:S02]  /*12c00*/  UIMAD.WIDE.U32 UR18, UR15, UR4, URZ ;  /* 0x000000040f1272a5 */ /* 0x000fe4000f8e00ff */
[----:B------:R-:W-:Y:S02]  /*12c10*/  UIADD3.X UR12, UPT, UPT, URZ, URZ, UR11, UP0, UP1 ;  /* 0x000000ffff0c7290 */ /* 0x000fe400087e240b */
[----:B------:R-:W-:Y:S02]  /*12c20*/  UIADD3 UR10, UP0, UPT, URZ, -UR18, URZ ;  /* 0x80000012ff0a7290 */ /* 0x000fe4000ff1e0ff */
[----:B------:R-:W-:-:S02]  /*12c30*/  UIMAD UR11, UR15, UR5, UR19 ;  /* 0x000000050f0b72a4 */ /* 0x000fc4000f8e0213 */
[----:B------:R-:W-:Y:S02]  /*12c40*/  UIMAD.WIDE.U32 UR18, UR15, UR10, URZ ;  /* 0x0000000a0f1272a5 */ /* 0x000fe4000f8e00ff */
[----:B------:R-:W-:-:S04]  /*12c50*/  UIMAD UR11, UR12, UR4, UR11 ;  /* 0x000000040c0b72a4 */ /* 0x000fc8000f8e020b */
[----:B------:R-:W-:Y:S01]  /*12c60*/  UIADD3.X UR11, UPT, UPT, URZ, ~UR11, URZ, UP0, !UPT ;  /* 0x8000000bff0b7290 */ /* 0x000fe200087fe4ff */
[----:B------:R-:W-:-:S03]  /*12c70*/  UMOV UR14, UR19 ;  /* 0x00000013000e7c82 */ /* 0x000fc60008000000 */
[----:B------:R-:W-:Y:S02]  /*12c80*/  UIMAD.WIDE.U32 UR18, UP2, UR15, UR11, UR14 ;  /* 0x0000000b0f1272a5 */ /* 0x000fe4000f84000e */
[----:B------:R-:W-:Y:S02]  /*12c90*/  UIMAD.WIDE.U32 UR14, UR12, UR11, URZ ;  /* 0x0000000b0c0e72a5 */ /* 0x000fe4000f8e00ff */
[----:B------:R-:W-:Y:S02]  /*12ca0*/  UIMAD.WIDE.U32 UR18, UP1, UR12, UR10, UR18 ;  /* 0x0000000a0c1272a5 */ /* 0x000fe4000f820012 */
[----:B------:R-:W-:-:S05]  /*12cb0*/  UIMAD UR10, UR12, UR11, URZ ;  /* 0x0000000b0c0a72a4 */ /* 0x000fca000f8e02ff */
[----:B------:R-:W-:Y:S02]  /*12cc0*/  UMOV UR11, UR19 ;  /* 0x00000013000b7c82 */ /* 0x000fe40008000000 */
[----:B------:R-:W-:-:S03]  /*12cd0*/  UIADD3 UR10, UP0, UPT, UR10, UR11, URZ ;  /* 0x0000000b0a0a7290 */ /* 0x000fc6000ff1e0ff */
[----:B------:R-:W-:Y:S01]  /*12ce0*/  UMOV UR11, UR15 ;  /* 0x0000000f000b7c82 */ /* 0x000fe20008000000 */
[----:B------:R-:W-:Y:S02]  /*12cf0*/  UIMAD.WIDE.U32 UR18, UR10, UR6, URZ ;  /* 0x000000060a1272a5 */ /* 0x000fe4000f8e00ff */
[----:B------:R-:W-:-:S04]  /*12d00*/  UIADD3.X UR11, UPT, UPT, UR11, UR12, URZ, UP2, !UPT ;  /* 0x0000000c0b0b7290 */ /* 0x000fc800097fe4ff */
[----:B------:R-:W-:Y:S01]  /*12d10*/  UIADD3.X UR14, UPT, UPT, URZ, URZ, UR11, UP0, UP1 ;  /* 0x000000ffff0e7290 */ /* 0x000fe200087e240b */
[----:B------:R-:W-:Y:S01]  /*12d20*/  UMOV UR18, UR19 ;  /* 0x0000001300127c82 */ /* 0x000fe20008000000 */
[----:B------:R-:W-:Y:S02]  /*12d30*/  UMOV UR19, URZ ;  /* 0x000000ff00137c82 */ /* 0x000fe40008000000 */
[----:B------:R-:W-:Y:S02]  /*12d40*/  UIMAD.WIDE.U32 UR12, UR14, UR9, URZ ;  /* 0x000000090e0c72a5 */ /* 0x000fe4000f8e00ff */
[----:B------:R-:W-:-:S04]  /*12d50*/  UIMAD.WIDE.U32 UR10, UR10, UR9, UR18 ;  /* 0x000000090a0a72a5 */ /* 0x000fc8000f8e0012 */
[----:B------:R-:W-:Y:S02]  /*12d60*/  UIMAD.WIDE.U32 UR10, UP1, UR14, UR6, UR10 ;  /* 0x000000060e0a72a5 */ /* 0x000fe4000f82000a */
[----:B------:R-:W-:-:S04]  /*12d70*/  UIMAD UR14, UR14, UR9, URZ ;  /* 0x000000090e0e72a4 */ /* 0x000fc8000f8e02ff */
[----:B------:R-:W-:-:S03]  /*12d80*/  UIADD3 UR14, UP0, UPT, UR14, UR11, URZ ;  /* 0x0000000b0e0e7290 */ /* 0x000fc6000ff1e0ff */
[----:B------:R-:W-:Y:S01]  /*12d90*/  UMOV UR11, UR13 ;  /* 0x0000000d000b7c82 */ /* 0x000fe20008000000 */
[----:B------:R-:W-:Y:S02]  /*12da0*/  UIMAD.WIDE.U32 UR18, UR14, UR4, URZ ;  /* 0x000000040e1272a5 */ /* 0x000fe4000f8e00ff */
[----:B------:R-:W-:Y:S02]  /*12db0*/  UIADD3.X UR11, UPT, UPT, UR11, URZ, URZ, UP1, !UPT ;  /* 0x000000ff0b0b7290 */ /* 0x000fe40008ffe4ff */
[----:B------:R-:W-:Y:S02]  /*12dc0*/  UIADD3 UR13, UPT, UPT, UR14, 0x1, URZ ;  /* 0x000000010e0d7890 */ /* 0x000fe4000fffe0ff */
[----:B------:R-:W-:Y:S02]  /*12dd0*/  UIADD3.X UR12, UPT, UPT, URZ, UR11, URZ, UP0, !UPT ;  /* 0x0000000bff0c7290 */ /* 0x000fe400087fe4ff */
[----:B------:R-:W-:Y:S02]  /*12de0*/  UIMAD UR11, UR14, UR5, UR19 ;  /* 0x000000050e0b72a4 */ /* 0x000fe4000f8e0213 */
[----:B------:R-:W-:-:S02]  /*12df0*/  UIADD3 UR10, UP0, UPT, -UR18, UR6, URZ ;  /* 0x00000006120a7290 */ /* 0x000fc4000ff1e1ff */
[----:B------:R-:W-:Y:S02]  /*12e00*/  UIMAD UR11, UR12, UR4, UR11 ;  /* 0x000000040c0b72a4 */ /* 0x000fe4000f8e020b */
[----:B------:R-:W-:Y:S02]  /*12e10*/  UISETP.GE.U32.AND UP1, UPT, UR10, UR4, UPT ;  /* 0x000000040a00728c */ /* 0x000fe4000bf26070 */
[----:B------:R-:W-:Y:S02]  /*12e20*/  UIADD3.X UR9, UPT, UPT, ~UR11, UR9, URZ, UP0, !UPT ;  /* 0x000000090b097290 */ /* 0x000fe400087fe5ff */
[----:B------:R-:W-:Y:S02]  /*12e30*/  UIADD3 UR12, UP0, UPT, -UR4, UR10, URZ ;  /* 0x0000000a040c7290 */ /* 0x000fe4000ff1e1ff */
[----:B------:R-:W-:Y:S02]  /*12e40*/  UISETP.GE.U32.AND.EX UP1, UPT, UR9, UR5, UPT, UP1 ;  /* 0x000000050900728c */ /* 0x000fe4000bf26110 */
[----:B------:R-:W-:-:S02]  /*12e50*/  UIADD3.X UR11, UPT, UPT, ~UR5, UR9, URZ, UP0, !UPT ;  /* 0x00000009050b7290 */ /* 0x000fc400087fe5ff */
[----:B------:R-:W-:Y:S02]  /*12e60*/  USEL UR12, UR12, UR10, UP1 ;  /* 0x0000000a0c0c7287 */ /* 0x000fe40008800000 */
[----:B------:R-:W-:Y:S02]  /*12e70*/  USEL UR11, UR11, UR9, UP1 ;  /* 0x000000090b0b7287 */ /* 0x000fe40008800000 */
[----:B------:R-:W-:Y:S02]  /*12e80*/  USEL UR13, UR13, UR14, UP1 ;  /* 0x0000000e0d0d7287 */ /* 0x000fe40008800000 */
[----:B------:R-:W-:Y:S02]  /*12e90*/  UISETP.GE.U32.AND UP1, UPT, UR12, UR4, UPT ;  /* 0x000000040c00728c */ /* 0x000fe4000bf26070 */
[----:B------:R-:W-:Y:S02]  /*12ea0*/  UISETP.NE.U32.AND UP0, UPT, UR4, URZ, UPT ;  /* 0x000000ff0400728c */ /* 0x000fe4000bf05070 */
[----:B------:R-:W-:-:S02]  /*12eb0*/  UIADD3 UR9, UPT, UPT, UR13, 0x1, URZ ;  /* 0x000000010d097890 */ /* 0x000fc4000fffe0ff */
[----:B------:R-:W-:Y:S02]  /*12ec0*/  UISETP.GE.U32.AND.EX UP1, UPT, UR11, UR5, UPT, UP1 ;  /* 0x000000050b00728c */ /* 0x000fe4000bf26110 */
[----:B------:R-:W-:Y:S02]  /*12ed0*/  UISETP.NE.AND.EX UP0, UPT, UR5, URZ, UPT, UP0 ;  /* 0x000000ff0500728c */ /* 0x000fe4000bf05300 */
[----:B------:R-:W-:-:S04]  /*12ee0*/  USEL UR9, UR9, UR13, UP1 ;  /* 0x0000000d09097287 */ /* 0x000fc80008800000 */
[----:B------:R-:W-:Y:S01]  /*12ef0*/  USEL UR12, UR9, 0xffffffff, UP0 ;  /* 0xffffffff090c7887 */ /* 0x000fe20008000000 */
[----:B------:R-:W-:Y:S11]  /*12f00*/  RET.REL.NODEC R2 `(_ZN7cutlass13device_kernelINS_4gemm6kernel13GemmUniversalINS1_17GroupProblemShapeIN4cute5tupleIJiiiEEEEENS1_10collective13CollectiveMmaINS1_40MainloopSm100ArrayTmaUmmaWarpSpecializedILi7ELi8ELi4ENS6_IJNS5_1CILi2EEENSC_ILi1EEESE_EEEEENS6_IJNSC_ILi256EEENSC_ILi128EEENSC_ILi64EEEEEENS_6half_tEPNS6_IJlSE_NSC_ILi0EEEEEESL_SO_NS5_8TiledMMAINS5_8MMA_AtomIJNS5_26SM100_MMA_F16BF16_2x1SM_SSISL_SL_fLi256ELi128ELNS5_4UMMA5MajorE0ELST_0ELNSS_7ScaleInE0ELSU_0EEEEEENS5_6LayoutINS6_IJSE_SE_SE_EEENS6_IJSM_SM_SM_EEEEENS6_IJNS5_10UnderscoreES11_S11_EEEEENS5_18SM100_TMA_2SM_LOADENS5_14ComposedLayoutINS5_7SwizzleILi3ELi4ELi3EEENS5_18smem_ptr_flag_bitsILi16EEENSX_INS6_IJNSC_ILi8EEESJ_EEENS6_IJSJ_SE_EEEEEEEvNS5_8identityES14_S1E_vS1F_EENS_8epilogue10collective18CollectiveEpilogueINS1H_31Sm100PtrArrayTmaWarpSpecializedILi4ELi2ELi32ELb1ELb0EEEJNS6_IJSI_SI_SJ_EEENS6_IJNSX_ISI_SE_EENSX_INSC_ILi32EEESE_EEEEESL_PNS6_IJSE_lSM_EEESL_S1S_NS1H_6fusion15FusionCallbacksIS1L_NS1T_17LinearCombinationISL_fSL_fLNS_15FloatRoundStyleE2EEES1M_S1Q_JEEENS5_5SM1004TMEM4LOAD26SM100_TMEM_LOAD_16dp256b4xENS5_13SM90_TMA_LOADENS15_IS17_S19_NSX_INS6_IJSJ_S1A_EEENS6_IJSE_SJ_EEEEEEENS5_17SM75_U16x8_LDSM_TENS5_14SM90_TMA_STOREES27_NS5_17SM90_U16x8_STSM_TENS5_39AutoVectorizingCopyWithAssumedAlignmentILi128EEEEEEvvEEEEvNT_6ParamsE) ;  /* 0xfffffed0023c7950 */ /* 0x000ff60003c3ffff */
.L_x_68:
[----:B------:R-:W-:Y:S01]  /*12f10*/  MOV R28, R16 ;  /* 0x00000010001c7202 */ /* 0x000fe20000000f00 */
[----:B------:R-:W-:-:S05]  /*12f20*/  IMAD.MOV.U32 R29, RZ, RZ, R3 ;  /* 0x000000ffff1d7224 */ /* 0x000fca00078e0003 */
[----:B------:R-:W1:Y:S08]  /*12f30*/  I2F.U64.RP R28, R28 ;  /* 0x0000001c001c7312 */ /* 0x000e700000309000 */
[----:B-1----:R-:W1:Y:S02]  /*12f40*/  MUFU.RCP R22, R28 ;  /* 0x0000001c00167308 */ /* 0x002e640000001000 */
[----:B-1----:R-:W-:-:S06]  /*12f50*/  IADD3 R22, PT, PT, R22, 0x1ffffffe, RZ ;  /* 0x1ffffffe16167810 */ /* 0x002fcc0007ffe0ff */
[----:B------:R-:W1:Y:S02]  /*12f60*/  F2I.U64.TRUNC R22, R22 ;  /* 0x0000001600167311 */ /* 0x000e64000020d800 */
[----:B-1----:R-:W-:-:S04]  /*12f70*/  IMAD.WIDE.U32 R24, R22, R16, RZ ;  /* 0x0000001016187225 */ /* 0x002fc800078e00ff */
[----:B------:R-:W-:Y:S01]  /*12f80*/  IMAD R27, R22, R3, R25 ;  /* 0x00000003161b7224 */ /* 0x000fe200078e0219 */
[----:B------:R-:W-:-:S03]  /*12f90*/  IADD3 R25, P0, PT, RZ, -R24, RZ ;  /* 0x80000018ff197210 */ /* 0x000fc60007f1e0ff */
[----:B------:R-:W-:Y:S01]  /*12fa0*/  IMAD R20, R23, R16, R27 ;  /* 0x0000001017147224 */ /* 0x000fe200078e021b */
[----:B------:R-:W-:Y:S01]  /*12fb0*/  MOV R27, R22 ;  /* 0x00000016001b7202 */ /* 0x000fe20000000f00 */
[----:B------:R-:W-:-:S04]  /*12fc0*/  IMAD.HI.U32 R26, R22, R25, RZ ;  /* 0x00000019161a7227 */ /* 0x000fc800078e00ff */
[----:B------:R-:W-:-:S04]  /*12fd0*/  IMAD.X R20, RZ, RZ, ~R20, P0 ;  /* 0x000000ffff147224 */ /* 0x000fc800000e0e14 */
[----:B------:R-:W-:-:S04]  /*12fe0*/  IMAD.WIDE.U32 R26, P2, R22, R20, R26 ;  /* 0x00000014161a7225 */ /* 0x000fc8000784001a */
[C---:B------:R-:W-:Y:S02]  /*12ff0*/  IMAD R24, R23.reuse, R20, RZ ;  /* 0x0000001417187224 */ /* 0x040fe400078e02ff */
[----:B------:R-:W-:-:S04]  /*13000*/  IMAD.HI.U32 R25, P1, R23, R25, R26 ;  /* 0x0000001917197227 */ /* 0x000fc8000782001a */
[----:B------:R-:W-:Y:S01]  /*13010*/  IMAD.HI.U32 R20, R23, R20, RZ ;  /* 0x0000001417147227 */ /* 0x000fe200078e00ff */
[----:B------:R-:W-:-:S03]  /*13020*/  IADD3 R25, P0, PT, R24, R25, RZ ;  /* 0x0000001918197210 */ /* 0x000fc60007f1e0ff */
[----:B------:R-:W-:Y:S02]  /*13030*/  IMAD.X R23, R20, 0x1, R23, P2 ;  /* 0x0000000114177824 */ /* 0x000fe400010e0617 */
[----:B------:R-:W-:-:S03]  /*13040*/  IMAD.WIDE.U32 R26, R25, R16, RZ ;  /* 0x00000010191a7225 */ /* 0x000fc600078e00ff */
[----:B------:R-:W-:Y:S01]  /*13050*/  IADD3.X R23, PT, PT, RZ, RZ, R23, P0, P1 ;  /* 0x000000ffff177210 */ /* 0x000fe200007e2417 */
[----:B------:R-:W-:Y:S01]  /*13060*/  IMAD R20, R25, R3, R27 ;  /* 0x0000000319147224 */ /* 0x000fe200078e021b */
[----:B------:R-:W-:-:S03]  /*13070*/  IADD3 R22, P0, PT, RZ, -R26, RZ ;  /* 0x8000001aff167210 */ /* 0x000fc60007f1e0ff */
[----:B------:R-:W-:Y:S02]  /*13080*/  IMAD R20, R23, R16, R20 ;  /* 0x0000001017147224 */ /* 0x000fe400078e0214 */
[----:B------:R-:W-:-:S03]  /*13090*/  IMAD.HI.U32 R24, R25, R22, RZ ;  /* 0x0000001619187227 */ /* 0x000fc600078e00ff */
[----:B------:R-:W-:-:S05]  /*130a0*/  IADD3.X R20, PT, PT, RZ, ~R20, RZ, P0, !PT ;  /* 0x80000014ff147210 */ /* 0x000fca00007fe4ff */
[----:B------:R-:W-:-:S04]  /*130b0*/  IMAD.WIDE.U32 R26, P2, R25, R20, R24 ;  /* 0x00000014191a7225 */ /* 0x000fc80007840018 */
[C---:B------:R-:W-:Y:S02]  /*130c0*/  IMAD R24, R23.reuse, R20, RZ ;  /* 0x0000001417187224 */ /* 0x040fe400078e02ff */
[----:B------:R-:W-:-:S04]  /*130d0*/  IMAD.HI.U32 R25, P1, R23, R22, R26 ;  /* 0x0000001617197227 */ /* 0x000fc8000782001a */
[----:B------:R-:W-:Y:S01]  /*130e0*/  IMAD.HI.U32 R20, R23, R20, RZ ;  /* 0x0000001417147227 */ /* 0x000fe200078e00ff */
[----:B------:R-:W-:-:S03]  /*130f0*/  IADD3 R24, P0, PT, R24, R25, RZ ;  /* 0x0000001918187210 */ /* 0x000fc60007f1e0ff */
[----:B------:R-:W-:Y:S02]  /*13100*/  IMAD.X R20, R20, 0x1, R23, P2 ;  /* 0x0000000114147824 */ /* 0x000fe400010e0617 */
[----:B------:R-:W-:Y:S02]  /*13110*/  HFMA2 R23, -RZ, RZ, 0, 0 ;  /* 0x00000000ff177431 */ /* 0x000fe400000001ff */
[----:B------:R-:W-:Y:S01]  /*13120*/  IMAD.HI.U32 R22, R24, R19, RZ ;  /* 0x0000001318167227 */ /* 0x000fe200078e00ff */
[----:B------:R-:W-:-:S05]  /*13130*/  IADD3.X R25, PT, PT, RZ, RZ, R20, P0, P1 ;  /* 0x000000ffff197210 */ /* 0x000fca00007e2414 */
[-C--:B------:R-:W-:Y:S02]  /*13140*/  IMAD R20, R25, R18.reuse, RZ ;  /* 0x0000001219147224 */ /* 0x080fe400078e02ff */
[----:B------:R-:W-:-:S04]  /*13150*/  IMAD.WIDE.U32 R22, R24, R18, R22 ;  /* 0x0000001218167225 */ /* 0x000fc800078e0016 */
[----:B------:R-:W-:-:S04]  /*13160*/  IMAD.HI.U32 R23, P1, R25, R19, R22 ;  /* 0x0000001319177227 */ /* 0x000fc80007820016 */
[----:B------:R-:W-:Y:S01]  /*13170*/  IMAD.HI.U32 R22, R25, R18, RZ ;  /* 0x0000001219167227 */ /* 0x000fe200078e00ff */
[----:B------:R-:W-:-:S04]  /*13180*/  IADD3 R20, P0, PT, R20, R23, RZ ;  /* 0x0000001714147210 */ /* 0x000fc80007f1e0ff */
[----:B------:R-:W-:Y:S01]  /*13190*/  IADD3.X R22, PT, PT, R22, RZ, RZ, P1, !PT ;  /* 0x000000ff16167210 */ /* 0x000fe20000ffe4ff */
[----:B------:R-:W-:-:S04]  /*131a0*/  IMAD.WIDE.U32 R24, R20, R16, RZ ;  /* 0x0000001014187225 */ /* 0x000fc800078e00ff */
[----:B------:R-:W-:Y:S01]  /*131b0*/  IMAD.X R22, RZ, RZ, R22, P0 ;  /* 0x000000ffff167224 */ /* 0x000fe200000e0616 */
[----:B------:R-:W-:Y:S01]  /*131c0*/  IADD3 R19, P0, PT, -R24, R19, RZ ;  /* 0x0000001318137210 */ /* 0x000fe20007f1e1ff */
[C---:B------:R-:W-:Y:S02]  /*131d0*/  IMAD R23, R20.reuse, R3, R25 ;  /* 0x0000000314177224 */ /* 0x040fe400078e0219 */
[----:B------:R-:W-:Y:S01]  /*131e0*/  VIADD R25, R20, 0x1 ;  /* 0x0000000114197836 */ /* 0x000fe20000000000 */
[-C--:B------:R-:W-:Y:S01]  /*131f0*/  ISETP.GE.U32.AND P2, PT, R19, R16.reuse, PT ;  /* 0x000000101300720c */ /* 0x080fe20003f46070 */
[----:B------:R-:W-:Y:S01]  /*13200*/  IMAD R23, R22, R16, R23 ;  /* 0x0000001016177224 */ /* 0x000fe200078e0217 */
[----:B------:R-:W-:-:S04]  /*13210*/  IADD3 R22, P1, PT, -R16, R19, RZ ;  /* 0x0000001310167210 */ /* 0x000fc80007f3e1ff */
[----:B------:R-:W-:-:S04]  /*13220*/  IADD3.X R18, PT, PT, ~R23, R18, RZ, P0, !PT ;  /* 0x0000001217127210 */ /* 0x000fc800007fe5ff */
[----:B------:R-:W-:Y:S02]  /*13230*/  ISETP.GE.U32.AND.EX P0, PT, R18, R3, PT, P2 ;  /* 0x000000031200720c */ /* 0x000fe40003f06120 */
[-C--:B------:R-:W-:Y:S02]  /*13240*/  IADD3.X R23, PT, PT, ~R3, R18.reuse, RZ, P1, !PT ;  /* 0x0000001203177210 */ /* 0x080fe40000ffe5ff */
[----:B------:R-:W-:Y:S02]  /*13250*/  SEL R19, R22, R19, P0 ;  /* 0x0000001316137207 */ /* 0x000fe40000000000 */
[----:B------:R-:W-:Y:S02]  /*13260*/  SEL R18, R23, R18, P0 ;  /* 0x0000001217127207 */ /* 0x000fe40000000000 */
[----:B------:R-:W-:Y:S02]  /*13270*/  SEL R25, R25, R20, P0 ;  /* 0x0000001419197207 */ /* 0x000fe40000000000 */
[----:B------:R-:W-:-:S02]  /*13280*/  ISETP.GE.U32.AND P1, PT, R19, R16, PT ;  /* 0x000000101300720c */ /* 0x000fc40003f26070 */
[----:B------:R-:W-:Y:S02]  /*13290*/  ISETP.NE.U32.AND P0, PT, R16, RZ, PT ;  /* 0x000000ff1000720c */ /* 0x000fe40003f05070 */
[----:B------:R-:W-:Y:S02]  /*132a0*/  IADD3 R20, PT, PT, R25, 0x1, RZ ;  /* 0x0000000119147810 */ /* 0x000fe40007ffe0ff */
[----:B------:R-:W-:Y:S02]  /*132b0*/  ISETP.GE.U32.AND.EX P1, PT, R18, R3, PT, P1 ;  /* 0x000000031200720c */ /* 0x000fe40003f26110 */
[----:B------:R-:W-:Y:S02]  /*132c0*/  ISETP.NE.AND.EX P0, PT, R3, RZ, PT, P0 ;  /* 0x000000ff0300720c */ /* 0x000fe40003f05300 */
[----:B------:R-:W-:Y:S02]  /*132d0*/  MOV R3, 0x0 ;  /* 0x0000000000037802 */ /* 0x000fe40000000f00 */
[----:B------:R-:W-:-:S04]  /*132e0*/  SEL R20, R20, R25, P1 ;  /* 0x0000001914147207 */ /* 0x000fc80000800000 */
[----:B------:R-:W-:Y:S01]  /*132f0*/  SEL R20, R20, 0xffffffff, P0 ;  /* 0xffffffff14147807 */ /* 0x000fe20000000000 */
[----:B------:R-:W-:Y:S06]  /*13300*/  RET.REL.NODEC R2 `(_ZN7cutlass13device_kernelINS_4gemm6kernel13GemmUniversalINS1_17GroupProblemShapeIN4cute5tupleIJiiiEEEEENS1_10collective13CollectiveMmaINS1_40MainloopSm100ArrayTmaUmmaWarpSpecializedILi7ELi8ELi4ENS6_IJNS5_1CILi2EEENSC_ILi1EEESE_EEEEENS6_IJNSC_ILi256EEENSC_ILi128EEENSC_ILi64EEEEEENS_6half_tEPNS6_IJlSE_NSC_ILi0EEEEEESL_SO_NS5_8TiledMMAINS5_8MMA_AtomIJNS5_26SM100_MMA_F16BF16_2x1SM_SSISL_SL_fLi256ELi128ELNS5_4UMMA5MajorE0ELST_0ELNSS_7ScaleInE0ELSU_0EEEEEENS5_6LayoutINS6_IJSE_SE_SE_EEENS6_IJSM_SM_SM_EEEEENS6_IJNS5_10UnderscoreES11_S11_EEEEENS5_18SM100_TMA_2SM_LOADENS5_14ComposedLayoutINS5_7SwizzleILi3ELi4ELi3EEENS5_18smem_ptr_flag_bitsILi16EEENSX_INS6_IJNSC_ILi8EEESJ_EEENS6_IJSJ_SE_EEEEEEEvNS5_8identityES14_S1E_vS1F_EENS_8epilogue10collective18CollectiveEpilogueINS1H_31Sm100PtrArrayTmaWarpSpecializedILi4ELi2ELi32ELb1ELb0EEEJNS6_IJSI_SI_SJ_EEENS6_IJNSX_ISI_SE_EENSX_INSC_ILi32EEESE_EEEEESL_PNS6_IJSE_lSM_EEESL_S1S_NS1H_6fusion15FusionCallbacksIS1L_NS1T_17LinearCombinationISL_fSL_fLNS_15FloatRoundStyleE2EEES1M_S1Q_JEEENS5_5SM1004TMEM4LOAD26SM100_TMEM_LOAD_16dp256b4xENS5_13SM90_TMA_LOADENS15_IS17_S19_NSX_INS6_IJSJ_S1A_EEENS6_IJSE_SJ_EEEEEEENS5_17SM75_U16x8_LDSM_TENS5_14SM90_TMA_STOREES27_NS5_17SM90_U16x8_STSM_TENS5_39AutoVectorizingCopyWithAssumedAlignmentILi128EEEEEEvvEEEEvNT_6ParamsE) ;  /* 0xfffffecc023c7950 */ /* 0x000fec0003c3ffff */
.L_x_302:
[----:B------:R-:W-:-:S00]  /*13310*/  BRA `(.L_x_302) ;  /* 0xfffffffc00fc7947 */ /* 0x000fc0000383ffff */
[----:B------:R-:W-:-:S00]  /*13320*/  NOP ;  /* 0x0000000000007918 */ /* 0x000fc00000000000 */
        /* <DEDUP_REMOVED lines=13> */
.L_x_314:


//--------------------- .nv.global.init           --------------------------
	.section	.nv.global.init,"aw",@progbits
.nv.global.init:
	.type		$str$26,@object
	.size		$str$26,($str$27 - $str$26)
$str$26:
        /*0000*/ 	.byte	0x28, 0x61, 0x64, 0x64, 0x72, 0x65, 0x73, 0x73, 0x20, 0x26, 0x20, 0x6d, 0x61, 0x73, 0x6b, 0x29
        /*0010*/ 	.byte	0x20, 0x3d, 0x3d, 0x20, 0x30, 0x00
	.type		$str$27,@object
	.size		$str$27,($str$25 - $str$27)
$str$27:
        /*0016*/ 	.byte	0x2f, 0x74, 0x6d, 0x70, 0x2f, 0x63, 0x75, 0x74, 0x6c, 0x61, 0x73, 0x73, 0x5f, 0x73, 0x77, 0x65
        /*0026*/ 	.byte	0x65, 0x70, 0x5f, 0x73, 0x72, 0x63, 0x2f, 0x69, 0x6e, 0x63, 0x6c, 0x75, 0x64, 0x65, 0x2f, 0x63
        /*0036*/ 	.byte	0x75, 0x74, 0x65, 0x2f, 0x70, 0x6f, 0x69, 0x6e, 0x74, 0x65, 0x72, 0x5f, 0x66, 0x6c, 0x61, 0x67
        /*0046*/ 	.byte	0x67, 0x65, 0x64, 0x2e, 0x68, 0x70, 0x70, 0x00
	.type		$str$25,@object
	.size		$str$25,($str$24 - $str$25)
$str$25:
        /*004e*/ 	.byte	0x2f, 0x74, 0x6d, 0x70, 0x2f, 0x63, 0x75, 0x74, 0x6c, 0x61, 0x73, 0x73, 0x5f, 0x73, 0x77, 0x65
        /*005e*/ 	.byte	0x65, 0x70, 0x5f, 0x73, 0x72, 0x63, 0x2f, 0x69, 0x6e, 0x63, 0x6c, 0x75, 0x64, 0x65, 0x2f, 0x63
        /*006e*/ 	.byte	0x75, 0x74, 0x65, 0x2f, 0x61, 0x74, 0x6f, 0x6d, 0x2f, 0x63, 0x6f, 0x70, 0x79, 0x5f, 0x74, 0x72
        /*007e*/ 	.byte	0x61, 0x69, 0x74, 0x73, 0x5f, 0x73, 0x6d, 0x31, 0x30, 0x30, 0x2e, 0x68, 0x70, 0x70, 0x00
	.type		$str$24,@object
	.size		$str$24,(__unnamed_1 - $str$24)
$str$24:
        /*008d*/ 	.byte	0x28, 0x28, 0x75, 0x69, 0x6e, 0x74, 0x33, 0x32, 0x5f, 0x74, 0x28, 0x74, 0x68, 0x72, 0x65, 0x61
        /*009d*/ 	.byte	0x64, 0x49, 0x64, 0x78, 0x2e, 0x78, 0x29, 0x20, 0x2f, 0x20, 0x33, 0x32, 0x29, 0x20, 0x25, 0x20
        /*00ad*/ 	.byte	0x34, 0x29, 0x20, 0x3d, 0x3d, 0x20, 0x28, 0x28, 0x28, 0x74, 0x6d, 0x65, 0x6d, 0x5f, 0x61, 0x64
        /*00bd*/ 	.byte	0x64, 0x72, 0x20, 0x3e, 0x3e, 0x20, 0x31, 0x36, 0x29, 0x20, 0x2f, 0x20, 0x33, 0x32, 0x29, 0x20
        /*00cd*/ 	.byte	0x25, 0x20, 0x34, 0x29, 0x00
	.type		__unnamed_1,@object
	.size		__unnamed_1,(__unnamed_2 - __unnamed_1)
__unnamed_1:
        /*00d2*/ 	.byte	0x61, 0x75, 0x74, 0x6f, 0x20, 0x63, 0x75, 0x74, 0x65, 0x3a, 0x3a, 0x61, 0x73, 0x5f, 0x70, 0x6f
        /* <DEDUP_REMOVED lines=24> */
        /*0262*/ 	.byte	0x39, 0x36, 0x3e, 0x3e, 0x3e, 0x3e, 0x5d, 0x00
	.type		__unnamed_2,@object
	.size		__unnamed_2,(.L_2 - __unnamed_2)
__unnamed_2:
        /* <DEDUP_REMOVED lines=42> */
        /*050a*/ 	.byte	0x3e, 0x5d, 0x00
.L_2:


//--------------------- .nv.shared._ZN7cutlass13device_kernelINS_4gemm6kernel13GemmUniversalINS1_17GroupProblemShapeIN4cute5tupleIJiiiEEEEENS1_10collective13CollectiveMmaINS1_40MainloopSm100ArrayTmaUmmaWarpSpecializedILi7ELi8ELi4ENS6_IJNS5_1CILi2EEENSC_ILi1EEESE_EEEEENS6_IJNSC_ILi256EEENSC_ILi128EEENSC_ILi64EEEEEENS_6half_tEPNS6_IJlSE_NSC_ILi0EEEEEESL_SO_NS5_8TiledMMAINS5_8MMA_AtomIJNS5_26SM100_MMA_F16BF16_2x1SM_SSISL_SL_fLi256ELi128ELNS5_4UMMA5MajorE0ELST_0ELNSS_7ScaleInE0ELSU_0EEEEEENS5_6LayoutINS6_IJSE_SE_SE_EEENS6_IJSM_SM_SM_EEEEENS6_IJNS5_10UnderscoreES11_S11_EEEEENS5_18SM100_TMA_2SM_LOADENS5_14ComposedLayoutINS5_7SwizzleILi3ELi4ELi3EEENS5_18smem_ptr_flag_bitsILi16EEENSX_INS6_IJNSC_ILi8EEESJ_EEENS6_IJSJ_SE_EEEEEEEvNS5_8identityES14_S1E_vS1F_EENS_8epilogue10collective18CollectiveEpilogueINS1H_31Sm100PtrArrayTmaWarpSpecializedILi4ELi2ELi32ELb1ELb0EEEJNS6_IJSI_SI_SJ_EEENS6_IJNSX_ISI_SE_EENSX_INSC_ILi32EEESE_EEEEESL_PNS6_IJSE_lSM_EEESL_S1S_NS1H_6fusion15FusionCallbacksIS1L_NS1T_17LinearCombinationISL_fSL_fLNS_15FloatRoundStyleE2EEES1M_S1Q_JEEENS5_5SM1004TMEM4LOAD26SM100_TMEM_LOAD_16dp256b4xENS5_13SM90_TMA_LOADENS15_IS17_S19_NSX_INS6_IJSJ_S1A_EEENS6_IJSE_SJ_EEEEEEENS5_17SM75_U16x8_LDSM_TENS5_14SM90_TMA_STOREES27_NS5_17SM90_U16x8_STSM_TENS5_39AutoVectorizingCopyWithAssumedAlignmentILi128EEEEEEvvEEEEvNT_6ParamsE --------------------------
	.section	.nv.shared._ZN7cutlass13device_kernelINS_4gemm6kernel13GemmUniversalINS1_17GroupProblemShapeIN4cute5tupleIJiiiEEEEENS1_10collective13CollectiveMmaINS1_40MainloopSm100ArrayTmaUmmaWarpSpecializedILi7ELi8ELi4ENS6_IJNS5_1CILi2EEENSC_ILi1EEESE_EEEEENS6_IJNSC_ILi256EEENSC_ILi128EEENSC_ILi64EEEEEENS_6half_tEPNS6_IJlSE_NSC_ILi0EEEEEESL_SO_NS5_8TiledMMAINS5_8MMA_AtomIJNS5_26SM100_MMA_F16BF16_2x1SM_SSISL_SL_fLi256ELi128ELNS5_4UMMA5MajorE0ELST_0ELNSS_7ScaleInE0ELSU_0EEEEEENS5_6LayoutINS6_IJSE_SE_SE_EEENS6_IJSM_SM_SM_EEEEENS6_IJNS5_10UnderscoreES11_S11_EEEEENS5_18SM100_TMA_2SM_LOADENS5_14ComposedLayoutINS5_7SwizzleILi3ELi4ELi3EEENS5_18smem_ptr_flag_bitsILi16EEENSX_INS6_IJNSC_ILi8EEESJ_EEENS6_IJSJ_SE_EEEEEEEvNS5_8identityES14_S1E_vS1F_EENS_8epilogue10collective18CollectiveEpilogueINS1H_31Sm100PtrArrayTmaWarpSpecializedILi4ELi2ELi32ELb1ELb0EEEJNS6_IJSI_SI_SJ_EEENS6_IJNSX_ISI_SE_EENSX_INSC_ILi32EEESE_EEEEESL_PNS6_IJSE_lSM_EEESL_S1S_NS1H_6fusion15FusionCallbacksIS1L_NS1T_17LinearCombinationISL_fSL_fLNS_15FloatRoundStyleE2EEES1M_S1Q_JEEENS5_5SM1004TMEM4LOAD26SM100_TMEM_LOAD_16dp256b4xENS5_13SM90_TMA_LOADENS15_IS17_S19_NSX_INS6_IJSJ_S1A_EEENS6_IJSE_SJ_EEEEEEENS5_17SM75_U16x8_LDSM_TENS5_14SM90_TMA_STOREES27_NS5_17SM90_U16x8_STSM_TENS5_39AutoVectorizingCopyWithAssumedAlignmentILi128EEEEEEvvEEEEvNT_6ParamsE,"aw",@nobits
	.sectionflags	@""
	.align	16
	.zero		1024


//--------------------- .nv.shared.reserved.0     --------------------------
	.section	.nv.shared.reserved.0,"aw",@nobits
	.weak		__nv_reservedSMEM_offset_0_alias
	.size		__nv_reservedSMEM_offset_0_alias, 0, 64
	.other		__nv_reservedSMEM_offset_0_alias,@"STO_CUDA_RESERVED_SHARED STV_DEFAULT"
__nv_reservedSMEM_offset_0_alias:
	.zero		0
.nv.shared.reserved.0:
	.zero		64
	.weak		__nv_reservedSMEM_tcgen05_partition
	.type		__nv_reservedSMEM_tcgen05_partition,@object
	.size		__nv_reservedSMEM_tcgen05_partition,(.L_0 - __nv_reservedSMEM_tcgen05_partition)
__nv_reservedSMEM_tcgen05_partition:
	.zero		32
.L_0:


//--------------------- .nv.global                --------------------------
	.section	.nv.global,"aw",@nobits
.nv.global:
	.type		_ZN39_INTERNAL_d66e854d_4_k_cu_8007adf3_36544cute1_E,@object
	.size		_ZN39_INTERNAL_d66e854d_4_k_cu_8007adf3_36544cute1_E,(_ZN39_INTERNAL_d66e854d_4_k_cu_8007adf3_36544cuda3std3__45__cpo6cbeginE - _ZN39_INTERNAL_d66e854d_4_k_cu_8007adf3_36544cute1_E)
_ZN39_INTERNAL_d66e854d_4_k_cu_8007adf3_36544cute1_E:
	.zero		1
	.type		_ZN39_INTERNAL_d66e854d_4_k_cu_8007adf3_36544cuda3std3__45__cpo6cbeginE,@object
	.size		_ZN39_INTERNAL_d66e854d_4_k_cu_8007adf3_36544cuda3std3__45__cpo6cbeginE,(_ZN39_INTERNAL_d66e854d_4_k_cu_8007adf3_36544cuda3std3__48in_placeE - _ZN39_INTERNAL_d66e854d_4_k_cu_8007adf3_36544cuda3std3__45__cpo6cbeginE)
_ZN39_INTERNAL_d66e854d_4_k_cu_8007adf3_36544cuda3std3__45__cpo6cbeginE:
	.zero		1
	.type		_ZN39_INTERNAL_d66e854d_4_k_cu_8007adf3_36544cuda3std3__48in_placeE,@object
	.size		_ZN39_INTERNAL_d66e854d_4_k_cu_8007adf3_36544cuda3std3__48in_placeE,(_ZN39_INTERNAL_d66e854d_4_k_cu_8007adf3_36544cuda3std6ranges3__45__cpo9iter_moveE - _ZN39_INTERNAL_d66e854d_4_k_cu_8007adf3_36544cuda3std3__48in_placeE)
_ZN39_INTERNAL_d66e854d_4_k_cu_8007adf3_36544cuda3std3__48in_placeE:
	.zero		1
	.type		_ZN39_INTERNAL_d66e854d_4_k_cu_8007adf3_36544cuda3std6ranges3__45__cpo9iter_moveE,@object
	.size		_ZN39_INTERNAL_d66e854d_4_k_cu_8007adf3_36544cuda3std6ranges3__45__cpo9iter_moveE,(_ZN39_INTERNAL_d66e854d_4_k_cu_8007adf3_36544cuda3std3__45__cpo5beginE - _ZN39_INTERNAL_d66e854d_4_k_cu_8007adf3_36544cuda3std6ranges3__45__cpo9iter_moveE)
_ZN39_INTERNAL_d66e854d_4_k_cu_8007adf3_36544cuda3std6ranges3__45__cpo9iter_moveE:
	.zero		1
	.type		_ZN39_INTERNAL_d66e854d_4_k_cu_8007adf3_36544cuda3std3__45__cpo5beginE,@object
	.size		_ZN39_INTERNAL_d66e854d_4_k_cu_8007adf3_36544cuda3std3__45__cpo5beginE,(_ZN39_INTERNAL_d66e854d_4_k_cu_8007adf3_36544cuda3std3__441_GLOBAL__N__d66e854d_4_k_cu_8007adf3_36546ignoreE - _ZN39_INTERNAL_d66e854d_4_k_cu_8007adf3_36544cuda3std3__45__cpo5beginE)
_ZN39_INTERNAL_d66e854d_4_k_cu_8007adf3_36544cuda3std3__45__cpo5beginE:
	.zero		1
	.type		_ZN39_INTERNAL_d66e854d_4_k_cu_8007adf3_36544cuda3std3__441_GLOBAL__N__d66e854d_4_k_cu_8007adf3_36546ignoreE,@object
	.size		_ZN39_INTERNAL_d66e854d_4_k_cu_8007adf3_36544cuda3std3__441_GLOBAL__N__d66e854d_4_k_cu_8007adf3_36546ignoreE,(_ZN39_INTERNAL_d66e854d_4_k_cu_8007adf3_36544cute7productE - _ZN39_INTERNAL_d66e854d_4_k_cu_8007adf3_36544cuda3std3__441_GLOBAL__N__d66e854d_4_k_cu_8007adf3_36546ignoreE)
_ZN39_INTERNAL_d66e854d_4_k_cu_8007adf3_36544cuda3std3__441_GLOBAL__N__d66e854d_4_k_cu_8007adf3_36546ignoreE:
	.zero		1
	.type		_ZN39_INTERNAL_d66e854d_4_k_cu_8007adf3_36544cute7productE,@object
	.size		_ZN39_INTERNAL_d66e854d_4_k_cu_8007adf3_36544cute7productE,(_ZN39_INTERNAL_d66e854d_4_k_cu_8007adf3_36544cuda3std3__45__cpo3endE - _ZN39_INTERNAL_d66e854d_4_k_cu_8007adf3_36544cute7productE)
_ZN39_INTERNAL_d66e854d_4_k_cu_8007adf3_36544cute7productE:
	.zero		1
	.type		_ZN39_INTERNAL_d66e854d_4_k_cu_8007adf3_36544cuda3std3__45__cpo3endE,@object
	.size		_ZN39_INTERNAL_d66e854d_4_k_cu_8007adf3_36544cuda3std3__45__cpo3endE,(_ZN39_INTERNAL_d66e854d_4_k_cu_8007adf3_36544cuda3std3__419piecewise_constructE - _ZN39_INTERNAL_d66e854d_4_k_cu_8007adf3_36544cuda3std3__45__cpo3endE)
_ZN39_INTERNAL_d66e854d_4_k_cu_8007adf3_36544cuda3std3__45__cpo3endE:
	.zero		1
	.type		_ZN39_INTERNAL_d66e854d_4_k_cu_8007adf3_36544cuda3std3__419piecewise_constructE,@object
	.size		_ZN39_INTERNAL_d66e854d_4_k_cu_8007adf3_36544cuda3std3__419piecewise_constructE,(_ZN39_INTERNAL_d66e854d_4_k_cu_8007adf3_36544cuda3std3__45__cpo4cendE - _ZN39_INTERNAL_d66e854d_4_k_cu_8007adf3_36544cuda3std3__419piecewise_constructE)
_ZN39_INTERNAL_d66e854d_4_k_cu_8007adf3_36544cuda3std3__419piecewise_constructE:
	.zero		1
	.type		_ZN39_INTERNAL_d66e854d_4_k_cu_8007adf3_36544cuda3std3__45__cpo4cendE,@object
	.size		_ZN39_INTERNAL_d66e854d_4_k_cu_8007adf3_36544cuda3std3__45__cpo4cendE,(_ZN39_INTERNAL_d66e854d_4_k_cu_8007adf3_36544cuda3std6ranges3__45__cpo4swapE - _ZN39_INTERNAL_d66e854d_4_k_cu_8007adf3_36544cuda3std3__45__cpo4cendE)
_ZN39_INTERNAL_d66e854d_4_k_cu_8007adf3_36544cuda3std3__45__cpo4cendE:
	.zero		1
	.type		_ZN39_INTERNAL_d66e854d_4_k_cu_8007adf3_36544cuda3std6ranges3__45__cpo4swapE,@object
	.size		_ZN39_INTERNAL_d66e854d_4_k_cu_8007adf3_36544cuda3std6ranges3__45__cpo4swapE,(.L_10 - _ZN39_INTERNAL_d66e854d_4_k_cu_8007adf3_36544cuda3std6ranges3__45__cpo4swapE)
_ZN39_INTERNAL_d66e854d_4_k_cu_8007adf3_36544cuda3std6ranges3__45__cpo4swapE:
	.zero		1
.L_10:


//--------------------- .nv.constant0._ZN7cutlass13device_kernelINS_4gemm6kernel13GemmUniversalINS1_17GroupProblemShapeIN4cute5tupleIJiiiEEEEENS1_10collective13CollectiveMmaINS1_40MainloopSm100ArrayTmaUmmaWarpSpecializedILi7ELi8ELi4ENS6_IJNS5_1CILi2EEENSC_ILi1EEESE_EEEEENS6_IJNSC_ILi256EEENSC_ILi128EEENSC_ILi64EEEEEENS_6half_tEPNS6_IJlSE_NSC_ILi0EEEEEESL_SO_NS5_8TiledMMAINS5_8MMA_AtomIJNS5_26SM100_MMA_F16BF16_2x1SM_SSISL_SL_fLi256ELi128ELNS5_4UMMA5MajorE0ELST_0ELNSS_7ScaleInE0ELSU_0EEEEEENS5_6LayoutINS6_IJSE_SE_SE_EEENS6_IJSM_SM_SM_EEEEENS6_IJNS5_10UnderscoreES11_S11_EEEEENS5_18SM100_TMA_2SM_LOADENS5_14ComposedLayoutINS5_7SwizzleILi3ELi4ELi3EEENS5_18smem_ptr_flag_bitsILi16EEENSX_INS6_IJNSC_ILi8EEESJ_EEENS6_IJSJ_SE_EEEEEEEvNS5_8identityES14_S1E_vS1F_EENS_8epilogue10collective18CollectiveEpilogueINS1H_31Sm100PtrArrayTmaWarpSpecializedILi4ELi2ELi32ELb1ELb0EEEJNS6_IJSI_SI_SJ_EEENS6_IJNSX_ISI_SE_EENSX_INSC_ILi32EEESE_EEEEESL_PNS6_IJSE_lSM_EEESL_S1S_NS1H_6fusion15FusionCallbacksIS1L_NS1T_17LinearCombinationISL_fSL_fLNS_15FloatRoundStyleE2EEES1M_S1Q_JEEENS5_5SM1004TMEM4LOAD26SM100_TMEM_LOAD_16dp256b4xENS5_13SM90_TMA_LOADENS15_IS17_S19_NSX_INS6_IJSJ_S1A_EEENS6_IJSE_SJ_EEEEEEENS5_17SM75_U16x8_LDSM_TENS5_14SM90_TMA_STOREES27_NS5_17SM90_U16x8_STSM_TENS5_39AutoVectorizingCopyWithAssumedAlignmentILi128EEEEEEvvEEEEvNT_6ParamsE --------------------------
	.section	.nv.constant0._ZN7cutlass13device_kernelINS_4gemm6kernel13GemmUniversalINS1_17GroupProblemShapeIN4cute5tupleIJiiiEEEEENS1_10collective13CollectiveMmaINS1_40MainloopSm100ArrayTmaUmmaWarpSpecializedILi7ELi8ELi4ENS6_IJNS5_1CILi2EEENSC_ILi1EEESE_EEEEENS6_IJNSC_ILi256EEENSC_ILi128EEENSC_ILi64EEEEEENS_6half_tEPNS6_IJlSE_NSC_ILi0EEEEEESL_SO_NS5_8TiledMMAINS5_8MMA_AtomIJNS5_26SM100_MMA_F16BF16_2x1SM_SSISL_SL_fLi256ELi128ELNS5_4UMMA5MajorE0ELST_0ELNSS_7ScaleInE0ELSU_0EEEEEENS5_6LayoutINS6_IJSE_SE_SE_EEENS6_IJSM_SM_SM_EEEEENS6_IJNS5_10UnderscoreES11_S11_EEEEENS5_18SM100_TMA_2SM_LOADENS5_14ComposedLayoutINS5_7SwizzleILi3ELi4ELi3EEENS5_18smem_ptr_flag_bitsILi16EEENSX_INS6_IJNSC_ILi8EEESJ_EEENS6_IJSJ_SE_EEEEEEEvNS5_8identityES14_S1E_vS1F_EENS_8epilogue10collective18CollectiveEpilogueINS1H_31Sm100PtrArrayTmaWarpSpecializedILi4ELi2ELi32ELb1ELb0EEEJNS6_IJSI_SI_SJ_EEENS6_IJNSX_ISI_SE_EENSX_INSC_ILi32EEESE_EEEEESL_PNS6_IJSE_lSM_EEESL_S1S_NS1H_6fusion15FusionCallbacksIS1L_NS1T_17LinearCombinationISL_fSL_fLNS_15FloatRoundStyleE2EEES1M_S1Q_JEEENS5_5SM1004TMEM4LOAD26SM100_TMEM_LOAD_16dp256b4xENS5_13SM90_TMA_LOADENS15_IS17_S19_NSX_INS6_IJSJ_S1A_EEENS6_IJSE_SJ_EEEEEEENS5_17SM75_U16x8_LDSM_TENS5_14SM90_TMA_STOREES27_NS5_17SM90_U16x8_STSM_TENS5_39AutoVectorizingCopyWithAssumedAlignmentILi128EEEEEEvvEEEEvNT_6ParamsE,"a",@progbits
	.sectionflags	@""
	.align	4
.nv.constant0._ZN7cutlass13device_kernelINS_4gemm6kernel13GemmUniversalINS1_17GroupProblemShapeIN4cute5tupleIJiiiEEEEENS1_10collective13CollectiveMmaINS1_40MainloopSm100ArrayTmaUmmaWarpSpecializedILi7ELi8ELi4ENS6_IJNS5_1CILi2EEENSC_ILi1EEESE_EEEEENS6_IJNSC_ILi256EEENSC_ILi128EEENSC_ILi64EEEEEENS_6half_tEPNS6_IJlSE_NSC_ILi0EEEEEESL_SO_NS5_8TiledMMAINS5_8MMA_AtomIJNS5_26SM100_MMA_F16BF16_2x1SM_SSISL_SL_fLi256ELi128ELNS5_4UMMA5MajorE0ELST_0ELNSS_7ScaleInE0ELSU_0EEEEEENS5_6LayoutINS6_IJSE_SE_SE_EEENS6_IJSM_SM_SM_EEEEENS6_IJNS5_10UnderscoreES11_S11_EEEEENS5_18SM100_TMA_2SM_LOADENS5_14ComposedLayoutINS5_7SwizzleILi3ELi4ELi3EEENS5_18smem_ptr_flag_bitsILi16EEENSX_INS6_IJNSC_ILi8EEESJ_EEENS6_IJSJ_SE_EEEEEEEvNS5_8identityES14_S1E_vS1F_EENS_8epilogue10collective18CollectiveEpilogueINS1H_31Sm100PtrArrayTmaWarpSpecializedILi4ELi2ELi32ELb1ELb0EEEJNS6_IJSI_SI_SJ_EEENS6_IJNSX_ISI_SE_EENSX_INSC_ILi32EEESE_EEEEESL_PNS6_IJSE_lSM_EEESL_S1S_NS1H_6fusion15FusionCallbacksIS1L_NS1T_17LinearCombinationISL_fSL_fLNS_15FloatRoundStyleE2EEES1M_S1Q_JEEENS5_5SM1004TMEM4LOAD26SM100_TMEM_LOAD_16dp256b4xENS5_13SM90_TMA_LOADENS15_IS17_S19_NSX_INS6_IJSJ_S1A_EEENS6_IJSE_SJ_EEEEEEENS5_17SM75_U16x8_LDSM_TENS5_14SM90_TMA_STOREES27_NS5_17SM90_U16x8_STSM_TENS5_39AutoVectorizingCopyWithAssumedAlignmentILi128EEEEEEvvEEEEvNT_6ParamsE:
	.zero		3200


//--------------------- SYMBOLS --------------------------

	.type		.nv.reservedSmem.offset0,@object
	.size		.nv.reservedSmem.offset0,0x4
	.type		.nv.reservedSmem.cap,@object
	.size		.nv.reservedSmem.cap,0x4
	.type		__assertfail,@function
